def matmul_kernel(
    a_ptr,
    b_ptr,
    c_ptr,
    M,
    N,
    K,
    stride_am,
    stride_ak,
    stride_bk,
    stride_bn,
    stride_cm,
    stride_cn,
    BLOCK_M: tl.constexpr,
    BLOCK_N: tl.constexpr,
    BLOCK_K: tl.constexpr,
    GROUP_M: tl.constexpr,
):
    pid = tl.program_id(axis=0)
    num_pid_m = tl.cdiv(M, BLOCK_M)
    num_pid_n = tl.cdiv(N, BLOCK_N)
    num_pid_in_group = GROUP_M * num_pid_n
    group_id = pid // num_pid_in_group
    first_pid_m = group_id * GROUP_M
    group_size_m = min(num_pid_m - first_pid_m, GROUP_M)
    pid_m = first_pid_m + ((pid % num_pid_in_group) % group_size_m)
    pid_n = (pid % num_pid_in_group) // group_size_m

    offs_am = (pid_m * BLOCK_M + tl.arange(0, BLOCK_M)) % M
    offs_bn = (pid_n * BLOCK_N + tl.arange(0, BLOCK_N)) % N
    offs_k = tl.arange(0, BLOCK_K)
    a_ptrs = a_ptr + offs_am[:, None] * stride_am + offs_k[None, :] * stride_ak
    b_ptrs = b_ptr + offs_k[:, None] * stride_bk + offs_bn[None, :] * stride_bn

    acc = tl.zeros((BLOCK_M, BLOCK_N), dtype=tl.float32)
    for kk in range(0, tl.cdiv(K, BLOCK_K)):
        a = tl.load(a_ptrs, mask=offs_k[None, :] < K - kk * BLOCK_K, other=0.0)
        b = tl.load(b_ptrs, mask=offs_k[:, None] < K - kk * BLOCK_K, other=0.0)
        acc = tl.dot(a, b, acc)
        a_ptrs += BLOCK_K * stride_ak
        b_ptrs += BLOCK_K * stride_bk

    c = acc.to(c_ptr.dtype.element_ty)
    offs_cm = pid_m * BLOCK_M + tl.arange(0, BLOCK_M)
    offs_cn = pid_n * BLOCK_N + tl.arange(0, BLOCK_N)
    c_ptrs = c_ptr + offs_cm[:, None] * stride_cm + offs_cn[None, :] * stride_cn
    mask = (offs_cm[:, None] < M) & (offs_cn[None, :] < N)
    tl.store(c_ptrs, c, mask=mask)

# config = {"BLOCK_K": 128, "BLOCK_M": 256, "BLOCK_N": 128, "GROUP_M": 8, "arch": "sm_100", "dtype": "fp32", "num_ctas": 1, "num_stages": 3, "num_warps": 4}
# arch = sm_100


// ===== COMPILED SASS (sm_100a) =====

	.target	sm_100a

	.elftype	@"ET_EXEC"


//--------------------- .note.nv.tkinfo           --------------------------
	.section	.note.nv.tkinfo,"",@"SHT_NOTE"
	.sectionflags	@"SHF_NOTE_NV_TKINFO"
	.tkinfo
        /*0018*/ 	.word	0x00000081
        /*0030*/ 	.string	""
        /*0030*/ 	.string	"ptxas-blackwell"
        /*0030*/ 	.string	"Cuda compilation tools, release 12.9, V12.9.86"
        /*0030*/ 	.string	"Build cuda_12.9.r12.9/compiler.36037853_0"
        /*0030*/ 	.string	"-v  -suppress-debug-info  -lineinfo  -arch sm_100a "



//--------------------- .note.nv.cuver            --------------------------
	.section	.note.nv.cuver,"",@"SHT_NOTE"
	.sectionflags	@"SHF_NOTE_NV_CUVER"
        /*0018*/ 	.short	0x0001
        /*001a*/ 	.short	0x0064
        /*001c*/ 	.short	0x0001
        /*001e*/ 	.short	0x0000
        /*0020*/ 	.short	0x0001
        /*0022*/ 	.short	0x0000


//--------------------- .nv.info                  --------------------------
	.section	.nv.info,"",@"SHT_CUDA_INFO"
	.align	4


	//----- nvinfo : EIATTR_REGCOUNT
	.align		4
        /*0000*/ 	.byte	0x04, 0x2f
        /*0002*/ 	.short	(.L_4 - .L_3)
	.align		4
.L_3:
        /*0004*/ 	.word	index@(matmul_kernel)
        /*0008*/ 	.word	0x000000ff


	//----- nvinfo : EIATTR_FRAME_SIZE
	.align		4
.L_4:
        /*000c*/ 	.byte	0x04, 0x11
        /*000e*/ 	.short	(.L_6 - .L_5)
	.align		4
.L_5:
        /*0010*/ 	.word	index@($__internal_2_$__cuda_sm10x_tcgen05_guardrail_trap_unallocated_columns_being_dealloced)
        /*0014*/ 	.word	0x000012b8


	//----- nvinfo : EIATTR_FRAME_SIZE
	.align		4
.L_6:
        /*0018*/ 	.byte	0x04, 0x11
        /*001a*/ 	.short	(.L_8 - .L_7)
	.align		4
.L_7:
        /*001c*/ 	.word	index@($__internal_1_$__cuda_sm10x_tcgen05_guardrail_trap_phase_invalid_during_alloc)
        /*0020*/ 	.word	0x000012b8


	//----- nvinfo : EIATTR_FRAME_SIZE
	.align		4
.L_8:
        /*0024*/ 	.byte	0x04, 0x11
        /*0026*/ 	.short	(.L_10 - .L_9)
	.align		4
.L_9:
        /*0028*/ 	.word	index@($__internal_0_$__cuda_sm10x_tcgen05_guardrail_trap_col_being_dealloced_not_returned_by_alloc)
        /*002c*/ 	.word	0x000012b8


	//----- nvinfo : EIATTR_FRAME_SIZE
	.align		4
.L_10:
        /*0030*/ 	.byte	0x04, 0x11
        /*0032*/ 	.short	(.L_12 - .L_11)
	.align		4
.L_11:
        /*0034*/ 	.word	index@(matmul_kernel)
        /*0038*/ 	.word	0x000012b8


	//----- nvinfo : EIATTR_MIN_STACK_SIZE
	.align		4
.L_12:
        /*003c*/ 	.byte	0x04, 0x12
        /*003e*/ 	.short	(.L_14 - .L_13)
	.align		4
.L_13:
        /*0040*/ 	.word	index@(matmul_kernel)
        /*0044*/ 	.word	0x000012b8
.L_14:


//--------------------- .nv.info.matmul_kernel    --------------------------
	.section	.nv.info.matmul_kernel,"",@"SHT_CUDA_INFO"
	.sectionflags	@""
	.align	4


	//----- nvinfo : EIATTR_CUDA_API_VERSION
	.align		4
        /*0000*/ 	.byte	0x04, 0x37
        /*0002*/ 	.short	(.L_16 - .L_15)
.L_15:
        /*0004*/ 	.word	0x00000081


	//----- nvinfo : EIATTR_KPARAM_INFO
	.align		4
.L_16:
        /*0008*/ 	.byte	0x04, 0x17
        /*000a*/ 	.short	(.L_18 - .L_17)
.L_17:
        /*000c*/ 	.word	0x00000000
        /*0010*/ 	.short	0x000d
        /*0012*/ 	.short	0x0048
        /*0014*/ 	.byte	0x00, 0xf4, 0x21, 0x00


	//----- nvinfo : EIATTR_KPARAM_INFO
	.align		4
.L_18:
        /*0018*/ 	.byte	0x04, 0x17
        /*001a*/ 	.short	(.L_20 - .L_19)
.L_19:
        /*001c*/ 	.word	0x00000000
        /*0020*/ 	.short	0x000c
        /*0022*/ 	.short	0x0040
        /*0024*/ 	.byte	0x00, 0xf4, 0x21, 0x00


	//----- nvinfo : EIATTR_KPARAM_INFO
	.align		4
.L_20:
        /*0028*/ 	.byte	0x04, 0x17
        /*002a*/ 	.short	(.L_22 - .L_21)
.L_21:
        /*002c*/ 	.word	0x00000000
        /*0030*/ 	.short	0x000b
        /*0032*/ 	.short	0x0038
        /*0034*/ 	.byte	0x00, 0xf0, 0x11, 0x00


	//----- nvinfo : EIATTR_KPARAM_INFO
	.align		4
.L_22:
        /*0038*/ 	.byte	0x04, 0x17
        /*003a*/ 	.short	(.L_24 - .L_23)
.L_23:
        /*003c*/ 	.word	0x00000000
        /*0040*/ 	.short	0x000a
        /*0042*/ 	.short	0x0034
        /*0044*/ 	.byte	0x00, 0xf0, 0x11, 0x00


	//----- nvinfo : EIATTR_KPARAM_INFO
	.align		4
.L_24:
        /*0048*/ 	.byte	0x04, 0x17
        /*004a*/ 	.short	(.L_26 - .L_25)
.L_25:
        /*004c*/ 	.word	0x00000000
        /*0050*/ 	.short	0x0009
        /*0052*/ 	.short	0x0030
        /*0054*/ 	.byte	0x00, 0xf0, 0x11, 0x00


	//----- nvinfo : EIATTR_KPARAM_INFO
	.align		4
.L_26:
        /*0058*/ 	.byte	0x04, 0x17
        /*005a*/ 	.short	(.L_28 - .L_27)
.L_27:
        /*005c*/ 	.word	0x00000000
        /*0060*/ 	.short	0x0008
        /*0062*/ 	.short	0x002c
        /*0064*/ 	.byte	0x00, 0xf0, 0x11, 0x00


	//----- nvinfo : EIATTR_KPARAM_INFO
	.align		4
.L_28:
        /*0068*/ 	.byte	0x04, 0x17
        /*006a*/ 	.short	(.L_30 - .L_29)
.L_29:
        /*006c*/ 	.word	0x00000000
        /*0070*/ 	.short	0x0007
        /*0072*/ 	.short	0x0028
        /*0074*/ 	.byte	0x00, 0xf0, 0x11, 0x00


	//----- nvinfo : EIATTR_KPARAM_INFO
	.align		4
.L_30:
        /*0078*/ 	.byte	0x04, 0x17
        /*007a*/ 	.short	(.L_32 - .L_31)
.L_31:
        /*007c*/ 	.word	0x00000000
        /*0080*/ 	.short	0x0006
        /*0082*/ 	.short	0x0024
        /*0084*/ 	.byte	0x00, 0xf0, 0x11, 0x00


	//----- nvinfo : EIATTR_KPARAM_INFO
	.align		4
.L_32:
        /*0088*/ 	.byte	0x04, 0x17
        /*008a*/ 	.short	(.L_34 - .L_33)
.L_33:
        /*008c*/ 	.word	0x00000000
        /*0090*/ 	.short	0x0005
        /*0092*/ 	.short	0x0020
        /*0094*/ 	.byte	0x00, 0xf0, 0x11, 0x00


	//----- nvinfo : EIATTR_KPARAM_INFO
	.align		4
.L_34:
        /*0098*/ 	.byte	0x04, 0x17
        /*009a*/ 	.short	(.L_36 - .L_35)
.L_35:
        /*009c*/ 	.word	0x00000000
        /*00a0*/ 	.short	0x0004
        /*00a2*/ 	.short	0x001c
        /*00a4*/ 	.byte	0x00, 0xf0, 0x11, 0x00


	//----- nvinfo : EIATTR_KPARAM_INFO
	.align		4
.L_36:
        /*00a8*/ 	.byte	0x04, 0x17
        /*00aa*/ 	.short	(.L_38 - .L_37)
.L_37:
        /*00ac*/ 	.word	0x00000000
        /*00b0*/ 	.short	0x0003
        /*00b2*/ 	.short	0x0018
        /*00b4*/ 	.byte	0x00, 0xf0, 0x11, 0x00


	//----- nvinfo : EIATTR_KPARAM_INFO
	.align		4
.L_38:
        /*00b8*/ 	.byte	0x04, 0x17
        /*00ba*/ 	.short	(.L_40 - .L_39)
.L_39:
        /*00bc*/ 	.word	0x00000000
        /*00c0*/ 	.short	0x0002
        /*00c2*/ 	.short	0x0010
        /*00c4*/ 	.byte	0x00, 0xf4, 0x21, 0x00


	//----- nvinfo : EIATTR_KPARAM_INFO
	.align		4
.L_40:
        /*00c8*/ 	.byte	0x04, 0x17
        /*00ca*/ 	.short	(.L_42 - .L_41)
.L_41:
        /*00cc*/ 	.word	0x00000000
        /*00d0*/ 	.short	0x0001
        /*00d2*/ 	.short	0x0008
        /*00d4*/ 	.byte	0x00, 0xf4, 0x21, 0x00


	//----- nvinfo : EIATTR_KPARAM_INFO
	.align		4
.L_42:
        /*00d8*/ 	.byte	0x04, 0x17
        /*00da*/ 	.short	(.L_44 - .L_43)
.L_43:
        /*00dc*/ 	.word	0x00000000
        /*00e0*/ 	.short	0x0000
        /*00e2*/ 	.short	0x0000
        /*00e4*/ 	.byte	0x00, 0xf4, 0x21, 0x00


	//----- nvinfo : EIATTR_AT_ENTRY_FRAGMENTS
	.align		4
.L_44:
        /*00e8*/ 	.byte	0x04, 0x4f
        /*00ea*/ 	.short	(.L_46 - .L_45)


	//   ....[0]....
.L_45:
        /*00ec*/ 	.word	0x00000004


	//----- nvinfo : EIATTR_RESERVED_SMEM_USED
	.align		4
.L_46:
        /*00f0*/ 	.byte	0x01, 0x41
	.zero		2


	//----- nvinfo : EIATTR_SPARSE_MMA_MASK
	.align		4
        /*00f4*/ 	.byte	0x03, 0x50
        /*00f6*/ 	.short	0x0000


	//----- nvinfo : EIATTR_TCGEN05_1CTA_USED
	.align		4
        /*00f8*/ 	.byte	0x01, 0x51
	.zero		2


	//----- nvinfo : EIATTR_MAXREG_COUNT
	.align		4
        /*00fc*/ 	.byte	0x03, 0x1b
        /*00fe*/ 	.short	0x00ff


	//----- nvinfo : EIATTR_NUM_BARRIERS
	.align		4
        /*0100*/ 	.byte	0x02, 0x4c
        /*0102*/ 	.byte	0x01
	.zero		1


	//----- nvinfo : EIATTR_ANNOTATIONS
	.align		4
        /*0104*/ 	.byte	0x04, 0x55
        /*0106*/ 	.short	(.L_48 - .L_47)


	//   ....[0]....
.L_47:
        /*0108*/ 	.word	0x00000001
        /*010c*/ 	.byte	0xe0, 0x63, 0x00, 0x00, 0x01, 0x00, 0x00, 0x00, 0x60, 0x70, 0x00, 0x00, 0x01, 0x00, 0x00, 0x00
        /* <DEDUP_REMOVED lines=2349> */
        /*93ec*/ 	.byte	0x30, 0xa4, 0x03, 0x00


	//----- nvinfo : EIATTR_INT_WARP_WIDE_INSTR_OFFSETS
	.align		4
.L_48:
        /*93f0*/ 	.byte	0x04, 0x31
        /*93f2*/ 	.short	(.L_50 - .L_49)


	//   ....[0]....
.L_49:
        /*93f4*/ 	.word	0x00008fc0


	//   ....[1]....
        /*93f8*/ 	.word	0x00009010


	//   ....[2]....
        /*93fc*/ 	.word	0x00009090


	//   ....[3]....
        /*9400*/ 	.word	0x0003f980


	//   ....[4]....
        /*9404*/ 	.word	0x0003f9d0


	//----- nvinfo : EIATTR_COOP_GROUP_MASK_REGIDS
	.align		4
.L_50:
        /*9408*/ 	.byte	0x04, 0x29
        /*940a*/ 	.short	(.L_52 - .L_51)


	//   ....[0]....
.L_51:
        /*940c*/ 	.word	0xffffffff


	//   ....[1]....
        /*9410*/ 	.word	0xffffffff


	//   ....[2]....
        /*9414*/ 	.word	0xffffffff


	//   ....[3]....
        /*9418*/ 	.word	0xffffffff


	//----- nvinfo : EIATTR_COOP_GROUP_INSTR_OFFSETS
	.align		4
.L_52:
        /*941c*/ 	.byte	0x04, 0x28
        /*941e*/ 	.short	(.L_54 - .L_53)


	//   ....[0]....
.L_53:
        /*9420*/ 	.word	0x00000070


	//   ....[1]....
        /*9424*/ 	.word	0x00000330


	//   ....[2]....
        /*9428*/ 	.word	0x0003f810


	//   ....[3]....
        /*942c*/ 	.word	0x0003fa80


	//----- nvinfo : EIATTR_VRC_CTA_INIT_COUNT
	.align		4
.L_54:
        /*9430*/ 	.byte	0x02, 0x4a
        /*9432*/ 	.byte	0x80
	.zero		1


	//----- nvinfo : EIATTR_MBARRIER_INSTR_OFFSETS
	.align		4
        /*9434*/ 	.byte	0x04, 0x39
        /*9436*/ 	.short	(.L_56 - .L_55)


	//   ....[0]....
.L_55:
        /*9438*/ 	.word	0x00009190
        /*943c*/ 	.word	0x000000ff
        /*9440*/ 	.word	0x00000000
        /*9444*/ 	.short	0x0100
        /*9446*/ 	.byte	0x08
	.zero		1


	//   ....[1]....
        /*9448*/ 	.word	0x000091c0
        /*944c*/ 	.word	0x000000ff
        /*9450*/ 	.word	0x00070008
        /*9454*/ 	.short	0x0100
        /*9456*/ 	.byte	0x07
	.zero		1


	//   ....[2]....
        /*9458*/ 	.word	0x00027d00
        /*945c*/ 	.word	0x000000ff
        /*9460*/ 	.word	0x00000000
        /*9464*/ 	.short	0x010a
        /*9466*/ 	.byte	0x08
	.zero		1


	//   ....[3]....
        /*9468*/ 	.word	0x000393b0
        /*946c*/ 	.word	0x000000ff
        /*9470*/ 	.word	0x00000000
        /*9474*/ 	.short	0x010a
        /*9476*/ 	.byte	0x08
	.zero		1


	//   ....[4]....
        /*9478*/ 	.word	0x00039480
        /*947c*/ 	.word	0x000000ff
        /*9480*/ 	.word	0x00070000
        /*9484*/ 	.short	0x0108
        /*9486*/ 	.byte	0x07
	.zero		1


	//   ....[5]....
        /*9488*/ 	.word	0x00039560
        /*948c*/ 	.word	0x000000ff
        /*9490*/ 	.word	0x00070008
        /*9494*/ 	.short	0x0108
        /*9496*/ 	.byte	0x07
	.zero		1


	//   ....[6]....
        /*9498*/ 	.word	0x0003faa0
        /*949c*/ 	.word	0x000000ff
        /*94a0*/ 	.word	0x00000000
        /*94a4*/ 	.short	0x010a
        /*94a6*/ 	.byte	0x08
	.zero		1


	//   ....[7]....
        /*94a8*/ 	.word	0x0003fad0
        /*94ac*/ 	.word	0x000000ff
        /*94b0*/ 	.word	0x00000000
        /*94b4*/ 	.short	0x010a
        /*94b6*/ 	.byte	0x08
	.zero		1


	//----- nvinfo : EIATTR_NUM_MBARRIERS
	.align		4
.L_56:
        /*94b8*/ 	.byte	0x03, 0x38
        /*94ba*/ 	.short	0x0002


	//----- nvinfo : EIATTR_EXIT_INSTR_OFFSETS
	.align		4
        /*94bc*/ 	.byte	0x04, 0x1c
        /*94be*/ 	.short	(.L_58 - .L_57)


	//   ....[0]....
.L_57:
        /*94c0*/ 	.word	0x0003fa90


	//----- nvinfo : EIATTR_REQNTID
	.align		4
.L_58:
        /*94c4*/ 	.byte	0x04, 0x10
        /*94c6*/ 	.short	(.L_60 - .L_59)
.L_59:
        /*94c8*/ 	.word	0x00000080
        /*94cc*/ 	.word	0x00000001
        /*94d0*/ 	.word	0x00000001


	//----- nvinfo : EIATTR_CRS_STACK_SIZE
	.align		4
.L_60:
        /*94d4*/ 	.byte	0x04, 0x1e
        /*94d6*/ 	.short	(.L_62 - .L_61)
.L_61:
        /*94d8*/ 	.word	0x00000000


	//----- nvinfo : EIATTR_CBANK_PARAM_SIZE
	.align		4
.L_62:
        /*94dc*/ 	.byte	0x03, 0x19
        /*94de*/ 	.short	0x0050


	//----- nvinfo : EIATTR_PARAM_CBANK
	.align		4
        /*94e0*/ 	.byte	0x04, 0x0a
        /*94e2*/ 	.short	(.L_64 - .L_63)
	.align		4
.L_63:
        /*94e4*/ 	.word	index@(.nv.constant0.matmul_kernel)
        /*94e8*/ 	.short	0x0380
        /*94ea*/ 	.short	0x0050


	//----- nvinfo : EIATTR_SW_WAR
	.align		4
.L_64:
        /*94ec*/ 	.byte	0x04, 0x36
        /*94ee*/ 	.short	(.L_66 - .L_65)
.L_65:
        /*94f0*/ 	.word	0x00000008
.L_66:


//--------------------- .nv.compat                --------------------------
	.section	.nv.compat,"",@"SHT_CUDA_COMPAT_INFO"
	.align	4
        /*0000*/ 	.byte	0x02, 0x02, 0x02, 0x00, 0x02, 0x05, 0x05, 0x00, 0x02, 0x03, 0x00, 0x00, 0x02, 0x06, 0x01, 0x00


//--------------------- .nv.callgraph             --------------------------
	.section	.nv.callgraph,"",@"SHT_CUDA_CALLGRAPH"
	.align	4
	.sectionentsize	8
	.align		4
        /*0000*/ 	.word	0x00000000
	.align		4
        /*0004*/ 	.word	0xffffffff
	.align		4
        /*0008*/ 	.word	0x00000000
	.align		4
        /*000c*/ 	.word	0xfffffffe
	.align		4
        /*0010*/ 	.word	0x00000000
	.align		4
        /*0014*/ 	.word	0xfffffffd
	.align		4
        /*0018*/ 	.word	0x00000000
	.align		4
        /*001c*/ 	.word	0xfffffffc


//--------------------- .text.matmul_kernel       --------------------------
	.section	.text.matmul_kernel,"ax",@progbits
	.align	128
        .global         matmul_kernel
        .type           matmul_kernel,@function
        .size           matmul_kernel,(.L_x_22 - matmul_kernel)
        .other          matmul_kernel,@"STO_CUDA_ENTRY STV_DEFAULT"
matmul_kernel:
.text.matmul_kernel:
[----:B------:R-:W1:Y:S01]  /*0000*/  LDC R1, c[0x0][0x37c] ;  /* 0x0000df00ff017b82 */ /* 0x000e620000000800 */
[----:B------:R-:W2:Y:S01]  /*0010*/  S2R R0, SR_TID.X ;  /* 0x0000000000007919 */ /* 0x000ea20000002100 */
[----:B-1----:R-:W-:Y:S01]  /*0020*/  VIADD R1, R1, 0xffffed48 ;  /* 0xffffed4801017836 */ /* 0x002fe20000000000 */
[----:B--2---:R-:W-:-:S13]  /*0030*/  ISETP.GE.U32.AND P0, PT, R0, 0x20, PT ;  /* 0x000000200000780c */ /* 0x004fda0003f06070 */
[----:B------:R-:W-:Y:S02]  /*0040*/  VOTEU.ANY UP0, P0 ;  /* 0x0000000000ff7886 */ /* 0x000fe40000000100 */
[----:B------:R-:W-:Y:S05]  /*0050*/  BRA.U UP0, `(.L_x_0) ;  /* 0x0000000100b87547 */ /* 0x000fea000b800000 */
[----:B------:R-:W1:Y:S01]  /*0060*/  S2UR UR6, SR_CgaCtaId ;  /* 0x00000000000679c3 */ /* 0x000e620000008800 */
[----:B------:R-:W-:Y:S01]  /*0070*/  NOP ;  /* 0x0000000000007918 */ /* 0x000fe20000000000 */
[----:B------:R-:W-:Y:S02]  /*0080*/  UMOV UR4, 0x40 ;  /* 0x0000004000047882 */ /* 0x000fe40000000000 */
[----:B-1----:R-:W-:-:S09]  /*0090*/  ULEA UR4, UR6, UR4, 0x18 ;  /* 0x0000000406047291 */ /* 0x002fd2000f8ec0ff */
[----:B------:R-:W1:Y:S01]  /*00a0*/  LDS.U8 R0, [UR4] ;  /* 0x00000004ff007984 */ /* 0x000e620008000000 */
[----:B------:R-:W-:Y:S02]  /*00b0*/  UMOV UR4, 0x400 ;  /* 0x0000040000047882 */ /* 0x000fe40000000000 */
[----:B------:R-:W-:Y:S01]  /*00c0*/  ULEA UR4, UR6, UR4, 0x18 ;  /* 0x0000000406047291 */ /* 0x000fe2000f8ec0ff */
[----:B-1----:R-:W-:-:S13]  /*00d0*/  ISETP.NE.AND P0, PT, R0, RZ, PT ;  /* 0x000000ff0000720c */ /* 0x002fda0003f05270 */
[----:B------:R-:W-:Y:S05]  /*00e0*/  @P0 BRA `(.L_x_1) ;  /* 0x00000000007c0947 */ /* 0x000fea0003800000 */
[----:B------:R-:W-:-:S13]  /*00f0*/  ELECT P0, URZ, PT ;  /* 0x0000000000ff782f */ /* 0x000fda0003800000 */
[----:B------:R-:W-:Y:S05]  /*0100*/  @!P0 BRA `(.L_x_2) ;  /* 0x0000000000848947 */ /* 0x000fea0003800000 */
[----:B------:R-:W-:Y:S01]  /*0110*/  UMOV UR5, 0x10 ;  /* 0x0000001000057882 */ /* 0x000fe20000000000 */
[----:B------:R-:W-:Y:S02]  /*0120*/  IMAD.MOV.U32 R4, RZ, RZ, 0x1 ;  /* 0x00000001ff047424 */ /* 0x000fe400078e00ff */
[----:B------:R-:W-:Y:S02]  /*0130*/  IMAD.MOV.U32 R5, RZ, RZ, 0xffff ;  /* 0x0000ffffff057424 */ /* 0x000fe400078e00ff */
[----:B------:R-:W-:Y:S04]  /*0140*/  DEPBAR.LE SB1, 0x36 ;  /* 0x00009d800000791a */ /* 0x000fe80000000000 */
[----:B------:R-:W1:Y:S02]  /*0150*/  UTCATOMSWS.FIND_AND_SET.ALIGN UP1, UR5, UR5 ;  /* 0x00000005000575e3 */ /* 0x000e640008020800 */
[----:B-1----:R-:W-:-:S04]  /*0160*/  PLOP3.LUT P0, PT, PT, PT, UP1, 0x80, 0x8 ;  /* 0x000000000008781c */ /* 0x002fc80003f0f018 */
[----:B------:R-:W-:-:S04]  /*0170*/  SEL R0, RZ, 0xffffffff, !P0 ;  /* 0xffffffffff007807 */ /* 0x000fc80004000000 */
[----:B------:R-:W-:Y:S02]  /*0180*/  ISETP.NE.AND P0, PT, R0, RZ, PT ;  /* 0x000000ff0000720c */ /* 0x000fe40003f05270 */
[----:B------:R-:W-:-:S11]  /*0190*/  MOV R0, UR5 ;  /* 0x0000000500007c02 */ /* 0x000fd60008000f00 */
[----:B------:R-:W-:Y:S05]  /*01a0*/  @P0 BRA `(.L_x_3) ;  /* 0x0000000000240947 */ /* 0x000fea0003800000 */
.L_x_4:
[----:B------:R-:W-:Y:S05]  /*01b0*/  NANOSLEEP 0x64 ;  /* 0x000000640000795d */ /* 0x000fea0003800000 */
[----:B------:R-:W-:-:S05]  /*01c0*/  UMOV UR5, 0x10 ;  /* 0x0000001000057882 */ /* 0x000fca0000000000 */
[----:B------:R-:W-:Y:S04]  /*01d0*/  DEPBAR.LE SB1, 0x36 ;  /* 0x00009d800000791a */ /* 0x000fe80000000000 */
[----:B------:R-:W1:Y:S02]  /*01e0*/  UTCATOMSWS.FIND_AND_SET.ALIGN UP1, UR5, UR5 ;  /* 0x00000005000575e3 */ /* 0x000e640008020800 */
[----:B-1----:R-:W-:-:S04]  /*01f0*/  PLOP3.LUT P0, PT, PT, PT, UP1, 0x80, 0x8 ;  /* 0x000000000008781c */ /* 0x002fc80003f0f018 */
[----:B------:R-:W-:-:S04]  /*0200*/  SEL R0, RZ, 0xffffffff, !P0 ;  /* 0xffffffffff007807 */ /* 0x000fc80004000000 */
[----:B------:R-:W-:Y:S01]  /*0210*/  ISETP.NE.AND P0, PT, R0, RZ, PT ;  /* 0x000000ff0000720c */ /* 0x000fe20003f05270 */
[----:B------:R-:W-:-:S12]  /*0220*/  IMAD.U32 R0, RZ, RZ, UR5 ;  /* 0x00000005ff007e24 */ /* 0x000fd8000f8e00ff */
[----:B------:R-:W-:Y:S05]  /*0230*/  @!P0 BRA `(.L_x_4) ;  /* 0xfffffffc00dc8947 */ /* 0x000fea000383ffff */
.L_x_3:
[C---:B------:R-:W-:Y:S01]  /*0240*/  VIADD R3, R0.reuse, 0x10 ;  /* 0x0000001000037836 */ /* 0x040fe20000000000 */
[----:B------:R-:W-:Y:S01]  /*0250*/  UMOV UR5, 0x50 ;  /* 0x0000005000057882 */ /* 0x000fe20000000000 */
[----:B------:R-:W-:Y:S01]  /*0260*/  SHF.L.U32 R2, R5, R0, RZ ;  /* 0x0000000005027219 */ /* 0x000fe200000006ff */
[----:B------:R-:W-:Y:S01]  /*0270*/  ULEA UR5, UR6, UR5, 0x18 ;  /* 0x0000000506057291 */ /* 0x000fe2000f8ec0ff */
[----:B------:R-:W-:Y:S01]  /*0280*/  IMAD.SHL.U32 R0, R0, 0x20, RZ ;  /* 0x0000002000007824 */ /* 0x000fe200078e00ff */
[----:B------:R-:W-:-:S04]  /*0290*/  SHF.L.U32 R3, R4, R3, RZ ;  /* 0x0000000304037219 */ /* 0x000fc800000006ff */
[----:B------:R-:W-:-:S05]  /*02a0*/  LOP3.LUT R2, R3, R2, RZ, 0xfc, !PT ;  /* 0x0000000203027212 */ /* 0x000fca00078efcff */
[----:B------:R1:W-:Y:S04]  /*02b0*/  ATOMS.OR RZ, [UR5], R2 ;  /* 0x00000002ffff798c */ /* 0x0003e8000b000005 */
[----:B------:R1:W-:Y:S01]  /*02c0*/  STS [UR4], R0 ;  /* 0x00000000ff007988 */ /* 0x0003e20008000804 */
[----:B------:R-:W-:Y:S05]  /*02d0*/  BRA `(.L_x_2) ;  /* 0x0000000000107947 */ /* 0x000fea0003800000 */
.L_x_1:
[----:B------:R-:W-:Y:S02]  /*02e0*/  MOV R0, 0xffffffff ;  /* 0xffffffff00007802 */ /* 0x000fe40000000f00 */
[----:B------:R-:W-:-:S03]  /*02f0*/  MOV R2, 0x320 ;  /* 0x0000032000027802 */ /* 0x000fc60000000f00 */
[----:B------:R1:W-:Y:S04]  /*0300*/  STS [UR4], R0 ;  /* 0x00000000ff007988 */ /* 0x0003e80008000804 */
[----:B-1----:R-:W-:Y:S05]  /*0310*/  CALL.REL.NOINC `($__internal_1_$__cuda_sm10x_tcgen05_guardrail_trap_phase_invalid_during_alloc) ;  /* 0x000003f800047944 */ /* 0x002fea0003c00000 */
.L_x_2:
[----:B------:R-:W-:Y:S05]  /*0320*/  WARPSYNC.ALL ;  /* 0x0000000000007948 */ /* 0x000fea0003800000 */
[----:B------:R-:W-:Y:S01]  /*0330*/  NOP ;  /* 0x0000000000007918 */ /* 0x000fe20000000000 */
.L_x_0:
[----:B------:R-:W2:Y:S01]  /*0340*/  LDC.64 R4, c[0x0][0x398] ;  /* 0x0000e600ff047b82 */ /* 0x000ea20000000a00 */
[----:B------:R-:W3:Y:S01]  /*0350*/  S2R R7, SR_CTAID.X ;  /* 0x0000000000077919 */ /* 0x000ee20000002500 */
[----:B------:R-:W-:Y:S01]  /*0360*/  UMOV UR7, 0x400 ;  /* 0x0000040000077882 */ /* 0x000fe20000000000 */
[----:B------:R-:W4:Y:S01]  /*0370*/  LDCU UR74, c[0x0][0x3a4] ;  /* 0x00007480ff4a77ac */ /* 0x000f220008000800 */
[----:B------:R-:W1:Y:S01]  /*0380*/  S2R R16, SR_TID.X ;  /* 0x0000000000107919 */ /* 0x000e620000002100 */
[----:B------:R-:W1:Y:S03]  /*0390*/  LDCU.128 UR12, c[0x0][0x380] ;  /* 0x00007000ff0c77ac */ /* 0x000e660008000c00 */
[----:B------:R-:W1:Y:S01]  /*03a0*/  S2UR UR5, SR_CgaCtaId ;  /* 0x00000000000579c3 */ /* 0x000e620000008800 */
[----:B------:R-:W1:Y:S01]  /*03b0*/  LDCU UR72, c[0x0][0x3b0] ;  /* 0x00007600ff4877ac */ /* 0x000e620008000800 */
[----:B------:R-:W1:Y:S06]  /*03c0*/  LDCU UR69, c[0x0][0x3b0] ;  /* 0x00007600ff4577ac */ /* 0x000e6c0008000800 */
[----:B------:R-:W4:Y:S01]  /*03d0*/  LDC R252, c[0x0][0x3a0] ;  /* 0x0000e800fffc7b82 */ /* 0x000f220000000800 */
[----:B------:R-:W1:Y:S01]  /*03e0*/  LDCU UR67, c[0x0][0x3b0] ;  /* 0x00007600ff4377ac */ /* 0x000e620008000800 */
[----:B------:R-:W1:Y:S02]  /*03f0*/  LDCU UR65, c[0x0][0x3b0] ;  /* 0x00007600ff4177ac */ /* 0x000e640008000800 */
[----:B-12---:R-:W-:Y:S01]  /*0400*/  VIADD R0, R5, 0x7f ;  /* 0x0000007f05007836 */ /* 0x006fe20000000000 */
[----:B------:R-:W1:Y:S04]  /*0410*/  LDCU UR61, c[0x0][0x3b0] ;  /* 0x00007600ff3d77ac */ /* 0x000e680008000800 */
[----:B------:R-:W-:Y:S01]  /*0420*/  SHF.R.S32.HI R3, RZ, 0x1f, R0 ;  /* 0x0000001fff037819 */ /* 0x000fe20000011400 */
[----:B------:R-:W2:Y:S03]  /*0430*/  LDCU UR48, c[0x0][0x3b0] ;  /* 0x00007600ff3077ac */ /* 0x000ea60008000800 */
[----:B------:R-:W-:-:S02]  /*0440*/  LEA.HI R3, R3, R0, RZ, 0x7 ;  /* 0x0000000003037211 */ /* 0x000fc400078f38ff */
[----:B---3--:R-:W-:Y:S01]  /*0450*/  IABS R10, R7 ;  /* 0x00000007000a7213 */ /* 0x008fe20000000000 */
[----:B------:R-:W-:Y:S01]  /*0460*/  ULEA UR7, UR5, UR7, 0x18 ;  /* 0x0000000705077291 */ /* 0x000fe2000f8ec0ff */
[----:B------:R-:W-:Y:S01]  /*0470*/  SHF.R.S32.HI R3, RZ, 0x7, R3 ;  /* 0x00000007ff037819 */ /* 0x000fe20000011403 */
[----:B------:R-:W3:Y:S01]  /*0480*/  LDCU UR63, c[0x0][0x3b0] ;  /* 0x00007600ff3f77ac */ /* 0x000ee20008000800 */
[----:B------:R-:W-:-:S03]  /*0490*/  LOP3.LUT R83, R16, 0x7f, RZ, 0xc0, !PT ;  /* 0x0000007f10537812 */ /* 0x000fc600078ec0ff */
[----:B------:R-:W-:Y:S01]  /*04a0*/  IMAD.SHL.U32 R6, R3, 0x8, RZ ;  /* 0x0000000803067824 */ /* 0x000fe200078e00ff */
[----:B------:R-:W1:Y:S04]  /*04b0*/  LDCU UR47, c[0x0][0x3b0] ;  /* 0x00007600ff2f77ac */ /* 0x000e680008000800 */
[-C--:B------:R-:W-:Y:S01]  /*04c0*/  IABS R9, R6.reuse ;  /* 0x0000000600097213 */ /* 0x080fe20000000000 */
[----:B------:R-:W1:Y:S01]  /*04d0*/  LDCU UR51, c[0x0][0x3b0] ;  /* 0x00007600ff3377ac */ /* 0x000e620008000800 */
[----:B------:R-:W-:Y:S02]  /*04e0*/  IABS R12, R6 ;  /* 0x00000006000c7213 */ /* 0x000fe40000000000 */
[----:B------:R-:W1:Y:S01]  /*04f0*/  I2F.RP R0, R9 ;  /* 0x0000000900007306 */ /* 0x000e620000209400 */
[----:B------:R-:W2:Y:S01]  /*0500*/  LDCU UR57, c[0x0][0x3b0] ;  /* 0x00007600ff3977ac */ /* 0x000ea20008000800 */
[----:B------:R-:W2:Y:S01]  /*0510*/  LDCU UR56, c[0x0][0x3b0] ;  /* 0x00007600ff3877ac */ /* 0x000ea20008000800 */
[----:B------:R-:W2:Y:S01]  /*0520*/  LDCU UR59, c[0x0][0x3b0] ;  /* 0x00007600ff3b77ac */ /* 0x000ea20008000800 */
[----:B------:R-:W2:Y:S04]  /*0530*/  LDCU UR55, c[0x0][0x3b0] ;  /* 0x00007600ff3777ac */ /* 0x000ea80008000800 */
[----:B-1----:R-:W1:Y:S01]  /*0540*/  MUFU.RCP R0, R0 ;  /* 0x0000000000007308 */ /* 0x002e620000001000 */
[----:B------:R-:W2:Y:S01]  /*0550*/  LDCU UR73, c[0x0][0x3b0] ;  /* 0x00007600ff4977ac */ /* 0x000ea20008000800 */
[----:B------:R-:W2:Y:S01]  /*0560*/  LDCU UR53, c[0x0][0x3b0] ;  /* 0x00007600ff3577ac */ /* 0x000ea20008000800 */
[----:B------:R-:W2:Y:S01]  /*0570*/  LDCU UR52, c[0x0][0x3b0] ;  /* 0x00007600ff3477ac */ /* 0x000ea20008000800 */
[----:B------:R-:W2:Y:S01]  /*0580*/  LDCU UR49, c[0x0][0x3b0] ;  /* 0x00007600ff3177ac */ /* 0x000ea20008000800 */
[----:B-1----:R-:W-:Y:S01]  /*0590*/  VIADD R2, R0, 0xffffffe ;  /* 0x0ffffffe00027836 */ /* 0x002fe20000000000 */
[----:B------:R-:W1:Y:S01]  /*05a0*/  LDCU UR45, c[0x0][0x3b0] ;  /* 0x00007600ff2d77ac */ /* 0x000e620008000800 */
[----:B------:R-:W-:-:S02]  /*05b0*/  IMAD.MOV R0, RZ, RZ, -R12 ;  /* 0x000000ffff007224 */ /* 0x000fc400078e0a0c */
[----:B------:R2:W1:Y:S01]  /*05c0*/  F2I.FTZ.U32.TRUNC.NTZ R3, R2 ;  /* 0x0000000200037305 */ /* 0x000462000021f000 */
[----:B------:R-:W3:Y:S01]  /*05d0*/  LDCU UR43, c[0x0][0x3b0] ;  /* 0x00007600ff2b77ac */ /* 0x000ee20008000800 */
[----:B------:R-:W3:Y:S01]  /*05e0*/  LDCU UR37, c[0x0][0x3b0] ;  /* 0x00007600ff2577ac */ /* 0x000ee20008000800 */
[----:B--2---:R-:W-:Y:S01]  /*05f0*/  IMAD.MOV.U32 R2, RZ, RZ, RZ ;  /* 0x000000ffff027224 */ /* 0x004fe200078e00ff */
[----:B------:R-:W2:Y:S01]  /*0600*/  LDCU UR35, c[0x0][0x3b0] ;  /* 0x00007600ff2377ac */ /* 0x000ea20008000800 */
[----:B------:R-:W2:Y:S01]  /*0610*/  LDCU UR33, c[0x0][0x3b0] ;  /* 0x00007600ff2177ac */ /* 0x000ea20008000800 */
[----:B-1----:R-:W-:Y:S01]  /*0620*/  IADD3 R8, PT, PT, RZ, -R3, RZ ;  /* 0x80000003ff087210 */ /* 0x002fe20007ffe0ff */
[----:B------:R-:W1:Y:S04]  /*0630*/  LDCU UR32, c[0x0][0x3b0] ;  /* 0x00007600ff2077ac */ /* 0x000e680008000800 */
[----:B------:R-:W-:-:S02]  /*0640*/  IMAD R11, R8, R9, RZ ;  /* 0x00000009080b7224 */ /* 0x000fc400078e02ff */
[----:B------:R-:W-:Y:S01]  /*0650*/  IMAD.MOV.U32 R8, RZ, RZ, R10 ;  /* 0x000000ffff087224 */ /* 0x000fe200078e000a */
[----:B------:R-:W-:Y:S01]  /*0660*/  IABS R10, R4 ;  /* 0x00000004000a7213 */ /* 0x000fe20000000000 */
[----:B------:R-:W-:Y:S01]  /*0670*/  IMAD.HI.U32 R3, R3, R11, R2 ;  /* 0x0000000b03037227 */ /* 0x000fe200078e0002 */
[----:B------:R-:W1:Y:S01]  /*0680*/  LDCU UR42, c[0x0][0x3b0] ;  /* 0x00007600ff2a77ac */ /* 0x000e620008000800 */
[----:B------:R-:W1:Y:S04]  /*0690*/  LDCU UR71, c[0x0][0x3b0] ;  /* 0x00007600ff4777ac */ /* 0x000e680008000800 */
[----:B------:R-:W-:Y:S01]  /*06a0*/  IMAD.HI.U32 R3, R3, R8, RZ ;  /* 0x0000000803037227 */ /* 0x000fe200078e00ff */
[----:B------:R-:W1:Y:S03]  /*06b0*/  LDCU UR70, c[0x0][0x3b0] ;  /* 0x00007600ff4677ac */ /* 0x000e660008000800 */
[----:B------:R-:W-:Y:S01]  /*06c0*/  IMAD R0, R3, R0, R8 ;  /* 0x0000000003007224 */ /* 0x000fe200078e0208 */
[----:B------:R-:W1:Y:S04]  /*06d0*/  LDCU UR68, c[0x0][0x3b0] ;  /* 0x00007600ff4477ac */ /* 0x000e680008000800 */
[----:B------:R-:W-:Y:S01]  /*06e0*/  ISETP.GT.U32.AND P1, PT, R9, R0, PT ;  /* 0x000000000900720c */ /* 0x000fe20003f24070 */
[----:B------:R-:W1:Y:S01]  /*06f0*/  LDCU UR31, c[0x0][0x3b0] ;  /* 0x00007600ff1f77ac */ /* 0x000e620008000800 */
[----:B------:R-:W1:Y:S01]  /*0700*/  LDCU UR62, c[0x0][0x3b0] ;  /* 0x00007600ff3e77ac */ /* 0x000e620008000800 */
[----:B------:R-:W1:Y:S10]  /*0710*/  LDCU UR66, c[0x0][0x3b0] ;  /* 0x00007600ff4277ac */ /* 0x000e740008000800 */
[-C--:B------:R-:W-:Y:S01]  /*0720*/  @!P1 IADD3 R0, PT, PT, R0, -R9.reuse, RZ ;  /* 0x8000000900009210 */ /* 0x080fe20007ffe0ff */
[----:B------:R-:W-:Y:S01]  /*0730*/  @!P1 VIADD R3, R3, 0x1 ;  /* 0x0000000103039836 */ /* 0x000fe20000000000 */
[----:B------:R-:W-:Y:S01]  /*0740*/  ISETP.NE.AND P1, PT, R6, RZ, PT ;  /* 0x000000ff0600720c */ /* 0x000fe20003f25270 */
[----:B------:R-:W1:Y:S01]  /*0750*/  LDCU UR64, c[0x0][0x3b0] ;  /* 0x00007600ff4077ac */ /* 0x000e620008000800 */
[----:B------:R-:W-:-:S02]  /*0760*/  ISETP.GE.U32.AND P0, PT, R0, R9, PT ;  /* 0x000000090000720c */ /* 0x000fc40003f06070 */
[-C--:B------:R-:W-:Y:S01]  /*0770*/  LOP3.LUT R0, R7, R6.reuse, RZ, 0x3c, !PT ;  /* 0x0000000607007212 */ /* 0x080fe200078e3cff */
[----:B------:R-:W1:Y:S03]  /*0780*/  LDCU UR24, c[0x0][0x3b0] ;  /* 0x00007600ff1877ac */ /* 0x000e660008000800 */
[----:B------:R-:W-:Y:S01]  /*0790*/  ISETP.GE.AND P2, PT, R0, RZ, PT ;  /* 0x000000ff0000720c */ /* 0x000fe20003f46270 */
[----:B------:R-:W1:Y:S01]  /*07a0*/  LDCU UR60, c[0x0][0x3b0] ;  /* 0x00007600ff3c77ac */ /* 0x000e620008000800 */
[----:B------:R-:W-:Y:S01]  /*07b0*/  IADD3 R0, PT, PT, R4, 0xff, RZ ;  /* 0x000000ff04007810 */ /* 0x000fe20007ffe0ff */
[----:B------:R-:W1:Y:S04]  /*07c0*/  LDCU UR58, c[0x0][0x3b0] ;  /* 0x00007600ff3a77ac */ /* 0x000e680008000800 */
[----:B------:R-:W-:Y:S01]  /*07d0*/  @P0 VIADD R3, R3, 0x1 ;  /* 0x0000000103030836 */ /* 0x000fe20000000000 */
[----:B------:R-:W1:Y:S03]  /*07e0*/  LDCU UR20, c[0x0][0x3b0] ;  /* 0x00007600ff1477ac */ /* 0x000e660008000800 */
[----:B------:R-:W-:Y:S01]  /*07f0*/  IMAD.MOV.U32 R2, RZ, RZ, R3 ;  /* 0x000000ffff027224 */ /* 0x000fe200078e0003 */
[----:B------:R-:W-:Y:S01]  /*0800*/  SHF.R.S32.HI R3, RZ, 0x1f, R0 ;  /* 0x0000001fff037819 */ /* 0x000fe20000011400 */
[----:B------:R-:W1:Y:S02]  /*0810*/  LDCU UR50, c[0x0][0x3b0] ;  /* 0x00007600ff3277ac */ /* 0x000e640008000800 */
[----:B------:R-:W-:Y:S01]  /*0820*/  @!P2 IMAD.MOV R2, RZ, RZ, -R2 ;  /* 0x000000ffff02a224 */ /* 0x000fe200078e0a02 */
[----:B------:R-:W-:Y:S01]  /*0830*/  @!P1 LOP3.LUT R2, RZ, R6, RZ, 0x33, !PT ;  /* 0x00000006ff029212 */ /* 0x000fe200078e33ff */
[----:B------:R-:W1:Y:S01]  /*0840*/  LDCU UR22, c[0x0][0x3b0] ;  /* 0x00007600ff1677ac */ /* 0x000e620008000800 */
[----:B------:R-:W-:-:S03]  /*0850*/  LEA.HI R3, R3, R0, RZ, 0x8 ;  /* 0x0000000003037211 */ /* 0x000fc600078f40ff */
[C---:B------:R-:W-:Y:S01]  /*0860*/  IMAD.SHL.U32 R12, R2.reuse, 0x8, RZ ;  /* 0x00000008020c7824 */ /* 0x040fe200078e00ff */
[----:B------:R-:W-:Y:S01]  /*0870*/  IADD3 R2, PT, PT, -R2, RZ, RZ ;  /* 0x000000ff02027210 */ /* 0x000fe20007ffe1ff */
[----:B------:R-:W1:Y:S03]  /*0880*/  LDCU UR16, c[0x0][0x3b0] ;  /* 0x00007600ff1077ac */ /* 0x000e660008000800 */
[----:B------:R-:W-:Y:S01]  /*0890*/  LEA.HI.SX32 R3, R3, -R12, 0x18 ;  /* 0x8000000c03037211 */ /* 0x000fe200078fc2ff */
[----:B------:R-:W-:Y:S01]  /*08a0*/  IMAD R14, R6, R2, R7 ;  /* 0x00000002060e7224 */ /* 0x000fe200078e0207 */
[----:B------:R-:W1:Y:S02]  /*08b0*/  LDCU UR54, c[0x0][0x3b0] ;  /* 0x00007600ff3677ac */ /* 0x000e640008000800 */
[----:B------:R-:W-:Y:S02]  /*08c0*/  VIMNMX R13, PT, PT, R3, 0x8, PT ;  /* 0x00000008030d7848 */ /* 0x000fe40003fe0100 */
[----:B------:R-:W-:Y:S01]  /*08d0*/  IABS R11, R14 ;  /* 0x0000000e000b7213 */ /* 0x000fe20000000000 */
[----:B------:R-:W1:Y:S01]  /*08e0*/  LDCU UR18, c[0x0][0x3b0] ;  /* 0x00007600ff1277ac */ /* 0x000e620008000800 */
[----:B------:R-:W-:-:S02]  /*08f0*/  IABS R9, R13 ;  /* 0x0000000d00097213 */ /* 0x000fc40000000000 */
[----:B------:R-:W-:Y:S01]  /*0900*/  IABS R6, R13 ;  /* 0x0000000d00067213 */ /* 0x000fe20000000000 */
[----:B------:R-:W1:Y:S01]  /*0910*/  LDCU UR75, c[0x0][0x3b0] ;  /* 0x00007600ff4b77ac */ /* 0x000e620008000800 */
[----:B------:R-:W2:Y:S01]  /*0920*/  I2F.RP R0, R9 ;  /* 0x0000000900007306 */ /* 0x000ea20000209400 */
[----:B------:R-:W1:Y:S01]  /*0930*/  LDCU UR44, c[0x0][0x3b0] ;  /* 0x00007600ff2c77ac */ /* 0x000e620008000800 */
[----:B------:R-:W1:Y:S01]  /*0940*/  LDCU UR41, c[0x0][0x3b0] ;  /* 0x00007600ff2977ac */ /* 0x000e620008000800 */
[----:B------:R-:W1:Y:S05]  /*0950*/  LDCU UR9, c[0x0][0x3b0] ;  /* 0x00007600ff0977ac */ /* 0x000e6a0008000800 */
[----:B--2---:R-:W2:Y:S01]  /*0960*/  MUFU.RCP R0, R0 ;  /* 0x0000000000007308 */ /* 0x004ea20000001000 */
[----:B------:R-:W1:Y:S01]  /*0970*/  LDCU UR46, c[0x0][0x3b0] ;  /* 0x00007600ff2e77ac */ /* 0x000e620008000800 */
[----:B------:R-:W1:Y:S01]  /*0980*/  LDCU UR39, c[0x0][0x3b0] ;  /* 0x00007600ff2777ac */ /* 0x000e620008000800 */
[----:B------:R-:W1:Y:S01]  /*0990*/  LDCU UR38, c[0x0][0x3b0] ;  /* 0x00007600ff2677ac */ /* 0x000e620008000800 */
[----:B------:R-:W1:Y:S01]  /*09a0*/  LDCU UR40, c[0x0][0x3b0] ;  /* 0x00007600ff2877ac */ /* 0x000e620008000800 */
[----:B--2---:R-:W-:Y:S01]  /*09b0*/  VIADD R3, R0, 0xffffffe ;  /* 0x0ffffffe00037836 */ /* 0x004fe20000000000 */
[----:B------:R-:W-:Y:S01]  /*09c0*/  IADD3 R0, PT, PT, RZ, -R6, RZ ;  /* 0x80000006ff007210 */ /* 0x000fe20007ffe0ff */
[----:B------:R-:W2:Y:S01]  /*09d0*/  LDCU UR77, c[0x0][0x3b0] ;  /* 0x00007600ff4d77ac */ /* 0x000ea20008000800 */
[----:B------:R-:W-:-:S03]  /*09e0*/  IABS R6, R5 ;  /* 0x0000000500067213 */ /* 0x000fc60000000000 */
[----:B------:R-:W1:Y:S01]  /*09f0*/  F2I.FTZ.U32.TRUNC.NTZ R3, R3 ;  /* 0x0000000300037305 */ /* 0x000e62000021f000 */
[----:B------:R-:W2:Y:S01]  /*0a00*/  LDCU UR28, c[0x0][0x3b0] ;  /* 0x00007600ff1c77ac */ /* 0x000ea20008000800 */
[----:B------:R-:W2:Y:S01]  /*0a10*/  LDCU UR26, c[0x0][0x3b0] ;  /* 0x00007600ff1a77ac */ /* 0x000ea20008000800 */
[----:B------:R-:W2:Y:S01]  /*0a20*/  LDCU UR34, c[0x0][0x3b0] ;  /* 0x00007600ff2277ac */ /* 0x000ea20008000800 */
[----:B------:R-:W2:Y:S01]  /*0a30*/  LDCU UR29, c[0x0][0x3b0] ;  /* 0x00007600ff1d77ac */ /* 0x000ea20008000800 */
[----:B-1----:R-:W-:Y:S01]  /*0a40*/  IMAD.MOV R8, RZ, RZ, -R3 ;  /* 0x000000ffff087224 */ /* 0x002fe200078e0a03 */
[----:B------:R-:W1:Y:S03]  /*0a50*/  LDCU UR36, c[0x0][0x3b0] ;  /* 0x00007600ff2477ac */ /* 0x000e660008000800 */
[----:B------:R-:W-:Y:S01]  /*0a60*/  IMAD.MOV.U32 R2, RZ, RZ, R8 ;  /* 0x000000ffff027224 */ /* 0x000fe200078e0008 */
[----:B------:R-:W1:Y:S03]  /*0a70*/  LDCU UR6, c[0x0][0x3b0] ;  /* 0x00007600ff0677ac */ /* 0x000e660008000800 */
[----:B------:R-:W-:-:S02]  /*0a80*/  IMAD R7, R2, R9, RZ ;  /* 0x0000000902077224 */ /* 0x000fc400078e02ff */
[----:B------:R-:W-:Y:S01]  /*0a90*/  IMAD.MOV.U32 R2, RZ, RZ, RZ ;  /* 0x000000ffff027224 */ /* 0x000fe200078e00ff */
[----:B------:R-:W1:Y:S03]  /*0aa0*/  LDCU UR23, c[0x0][0x3b0] ;  /* 0x00007600ff1777ac */ /* 0x000e660008000800 */
[----:B------:R-:W-:Y:S01]  /*0ab0*/  IMAD.HI.U32 R2, R3, R7, R2 ;  /* 0x0000000703027227 */ /* 0x000fe200078e0002 */
[----:B------:R-:W1:Y:S01]  /*0ac0*/  LDCU UR8, c[0x0][0x3b0] ;  /* 0x00007600ff0877ac */ /* 0x000e620008000800 */
[----:B------:R-:W1:Y:S01]  /*0ad0*/  I2F.RP R3, R10 ;  /* 0x0000000a00037306 */ /* 0x000e620000209400 */
[----:B------:R-:W2:Y:S03]  /*0ae0*/  LDCU UR27, c[0x0][0x3b0] ;  /* 0x00007600ff1b77ac */ /* 0x000ea60008000800 */
[----:B------:R-:W-:Y:S01]  /*0af0*/  IMAD.HI.U32 R2, R2, R11, RZ ;  /* 0x0000000b02027227 */ /* 0x000fe200078e00ff */
[----:B------:R-:W2:Y:S03]  /*0b00*/  LDCU UR30, c[0x0][0x3b0] ;  /* 0x00007600ff1e77ac */ /* 0x000ea60008000800 */
[----:B------:R-:W-:Y:S01]  /*0b10*/  IMAD R0, R2, R0, R11 ;  /* 0x0000000002007224 */ /* 0x000fe200078e020b */
[----:B------:R-:W2:Y:S01]  /*0b20*/  I2F.RP R7, R6 ;  /* 0x0000000600077306 */ /* 0x000ea20000209400 */
[----:B------:R-:W3:Y:S03]  /*0b30*/  LDCU UR21, c[0x0][0x3b0] ;  /* 0x00007600ff1577ac */ /* 0x000ee60008000800 */
[----:B------:R-:W-:Y:S01]  /*0b40*/  ISETP.GT.U32.AND P1, PT, R9, R0, PT ;  /* 0x000000000900720c */ /* 0x000fe20003f24070 */
[----:B------:R-:W3:Y:S03]  /*0b50*/  LDCU UR11, c[0x0][0x3b0] ;  /* 0x00007600ff0b77ac */ /* 0x000ee60008000800 */
[----:B-1----:R-:W-:Y:S01]  /*0b60*/  MUFU.RCP R3, R3 ;  /* 0x0000000300037308 */ /* 0x002fe20000001000 */
[----:B------:R-:W1:Y:S01]  /*0b70*/  LDCU UR25, c[0x0][0x3b0] ;  /* 0x00007600ff1977ac */ /* 0x000e620008000800 */
[----:B------:R-:W1:Y:S06]  /*0b80*/  LDCU UR19, c[0x0][0x3b0] ;  /* 0x00007600ff1377ac */ /* 0x000e6c0008000800 */
[----:B--2---:R-:W2:Y:S01]  /*0b90*/  MUFU.RCP R7, R7 ;  /* 0x0000000700077308 */ /* 0x004ea20000001000 */
[----:B------:R-:W-:Y:S01]  /*0ba0*/  @!P1 IMAD.IADD R0, R0, 0x1, -R9 ;  /* 0x0000000100009824 */ /* 0x000fe200078e0a09 */
[----:B------:R-:W1:Y:S01]  /*0bb0*/  LDCU UR17, c[0x0][0x3b0] ;  /* 0x00007600ff1177ac */ /* 0x000e620008000800 */
[----:B------:R-:W-:Y:S01]  /*0bc0*/  @!P1 VIADD R2, R2, 0x1 ;  /* 0x0000000102029836 */ /* 0x000fe20000000000 */
[----:B------:R-:W-:Y:S01]  /*0bd0*/  BAR.SYNC.DEFER_BLOCKING 0x0 ;  /* 0x0000000000007b1d */ /* 0x000fe20000010000 */
[----:B------:R-:W-:-:S02]  /*0be0*/  ISETP.NE.AND P1, PT, R13, RZ, PT ;  /* 0x000000ff0d00720c */ /* 0x000fc40003f25270 */
[----:B------:R-:W-:Y:S02]  /*0bf0*/  ISETP.GE.U32.AND P0, PT, R0, R9, PT ;  /* 0x000000090000720c */ /* 0x000fe40003f06070 */
[----:B------:R-:W-:Y:S01]  /*0c00*/  LOP3.LUT R0, R14, R13, RZ, 0x3c, !PT ;  /* 0x0000000d0e007212 */ /* 0x000fe200078e3cff */
[----:B------:R-:W1:Y:S03]  /*0c10*/  LDCU UR76, c[0x0][0x3b0] ;  /* 0x00007600ff4c77ac */ /* 0x000e660008000800 */
[----:B------:R-:W-:Y:S01]  /*0c20*/  ISETP.GE.AND P2, PT, R0, RZ, PT ;  /* 0x000000ff0000720c */ /* 0x000fe20003f46270 */
[----:B--2---:R-:W-:-:S06]  /*0c30*/  VIADD R8, R7, 0xffffffe ;  /* 0x0ffffffe07087836 */ /* 0x004fcc0000000000 */
[----:B------:R-:W-:Y:S01]  /*0c40*/  @P0 VIADD R2, R2, 0x1 ;  /* 0x0000000102020836 */ /* 0x000fe20000000000 */
[----:B------:R2:W1:Y:S04]  /*0c50*/  F2I.FTZ.U32.TRUNC.NTZ R9, R8 ;  /* 0x0000000800097305 */ /* 0x000468000021f000 */
[----:B------:R-:W-:Y:S01]  /*0c60*/  MOV R198, R2 ;  /* 0x0000000200c67202 */ /* 0x000fe20000000f00 */
[----:B------:R-:W-:-:S04]  /*0c70*/  VIADD R2, R3, 0xffffffe ;  /* 0x0ffffffe03027836 */ /* 0x000fc80000000000 */
[----:B------:R-:W-:Y:S01]  /*0c80*/  @!P2 IMAD.MOV R198, RZ, RZ, -R198 ;  /* 0x000000ffffc6a224 */ /* 0x000fe200078e0ac6 */
[----:B------:R3:W4:Y:S01]  /*0c90*/  F2I.FTZ.U32.TRUNC.NTZ R3, R2 ;  /* 0x0000000200037305 */ /* 0x000722000021f000 */
[----:B------:R-:W-:Y:S01]  /*0ca0*/  @!P1 LOP3.LUT R198, RZ, R13, RZ, 0x33, !PT ;  /* 0x0000000dffc69212 */ /* 0x000fe200078e33ff */
[----:B--2---:R-:W-:-:S03]  /*0cb0*/  IMAD.MOV.U32 R8, RZ, RZ, RZ ;  /* 0x000000ffff087224 */ /* 0x004fc600078e00ff */
[C---:B------:R-:W-:Y:S01]  /*0cc0*/  IADD3 R0, PT, PT, -R198.reuse, RZ, RZ ;  /* 0x000000ffc6007210 */ /* 0x040fe20007ffe1ff */
[----:B-1----:R-:W-:Y:S02]  /*0cd0*/  IMAD.MOV R15, RZ, RZ, -R9 ;  /* 0x000000ffff0f7224 */ /* 0x002fe400078e0a09 */
[----:B------:R-:W-:Y:S02]  /*0ce0*/  IMAD.SHL.U32 R198, R198, 0x80, RZ ;  /* 0x00000080c6c67824 */ /* 0x000fe400078e00ff */
[----:B---3--:R-:W-:Y:S02]  /*0cf0*/  HFMA2 R2, -RZ, RZ, 0, 0 ;  /* 0x00000000ff027431 */ /* 0x008fe400000001ff */
[----:B------:R-:W-:Y:S02]  /*0d00*/  IMAD R0, R13, R0, R14 ;  /* 0x000000000d007224 */ /* 0x000fe400078e020e */
[C---:B------:R-:W-:Y:S01]  /*0d10*/  VIADD R22, R198.reuse, 0xc ;  /* 0x0000000cc6167836 */ /* 0x040fe20000000000 */
[----:B------:R-:W-:Y:S01]  /*0d20*/  IADD3 R18, PT, PT, R198, 0x7f, RZ ;  /* 0x0000007fc6127810 */ /* 0x000fe20007ffe0ff */
[----:B------:R-:W-:Y:S01]  /*0d30*/  IMAD.IADD R0, R12, 0x1, R0 ;  /* 0x000000010c007824 */ /* 0x000fe200078e0200 */
[----:B------:R-:W-:Y:S01]  /*0d40*/  IADD3 R14, PT, PT, R198, 0x1, RZ ;  /* 0x00000001c60e7810 */ /* 0x000fe20007ffe0ff */
[----:B----4-:R-:W-:Y:S01]  /*0d50*/  IMAD.MOV R7, RZ, RZ, -R3 ;  /* 0x000000ffff077224 */ /* 0x010fe200078e0a03 */
[----:B------:R-:W1:Y:S01]  /*0d60*/  LDS R12, [UR7] ;  /* 0x00000007ff0c7984 */ /* 0x000e620008000800 */
[----:B------:R-:W-:Y:S01]  /*0d70*/  IMAD R199, R0, 0x100, R83 ;  /* 0x0000010000c77824 */ /* 0x000fe200078e0253 */
[----:B------:R-:W-:Y:S01]  /*0d80*/  IADD3 R17, PT, PT, R198, 0x3, RZ ;  /* 0x00000003c6117810 */ /* 0x000fe20007ffe0ff */
[----:B------:R-:W-:Y:S01]  /*0d90*/  IMAD R7, R7, R10, RZ ;  /* 0x0000000a07077224 */ /* 0x000fe200078e02ff */
[----:B------:R-:W-:Y:S01]  /*0da0*/  ISETP.GE.AND P4, PT, R18, RZ, PT ;  /* 0x000000ff1200720c */ /* 0x000fe20003f86270 */
[----:B------:R-:W-:Y:S01]  /*0db0*/  VIADD R200, R199, 0x80 ;  /* 0x00000080c7c87836 */ /* 0x000fe20000000000 */
[----:B------:R-:W-:Y:S01]  /*0dc0*/  IABS R11, R199 ;  /* 0x000000c7000b7213 */ /* 0x000fe20000000000 */
[----:B------:R-:W-:Y:S01]  /*0dd0*/  IMAD.HI.U32 R2, R3, R7, R2 ;  /* 0x0000000703027227 */ /* 0x000fe200078e0002 */
[----:B------:R-:W-:-:S02]  /*0de0*/  IADD3 R20, PT, PT, R198, 0xb, RZ ;  /* 0x0000000bc6147810 */ /* 0x000fc40007ffe0ff */
[----:B------:R-:W-:Y:S01]  /*0df0*/  IABS R13, R200 ;  /* 0x000000c8000d7213 */ /* 0x000fe20000000000 */
[----:B------:R-:W-:Y:S01]  /*0e00*/  IMAD R3, R15, R6, RZ ;  /* 0x000000060f037224 */ /* 0x000fe200078e02ff */
[----:B------:R-:W-:Y:S01]  /*0e10*/  IABS R15, R18 ;  /* 0x00000012000f7213 */ /* 0x000fe20000000000 */
[C---:B------:R-:W-:Y:S01]  /*0e20*/  VIADD R18, R198.reuse, 0x9 ;  /* 0x00000009c6127836 */ /* 0x040fe20000000000 */
[----:B------:R-:W-:Y:S01]  /*0e30*/  IABS R25, R22 ;  /* 0x0000001600197213 */ /* 0x000fe20000000000 */
[----:B------:R-:W-:Y:S01]  /*0e40*/  IMAD.HI.U32 R0, R9, R3, R8 ;  /* 0x0000000309007227 */ /* 0x000fe200078e0008 */
[----:B------:R-:W-:Y:S02]  /*0e50*/  IADD3 R39, PT, PT, R198, 0x1e, RZ ;  /* 0x0000001ec6277810 */ /* 0x000fe40007ffe0ff */
[----:B------:R-:W-:Y:S01]  /*0e60*/  IABS R21, R18 ;  /* 0x0000001200157213 */ /* 0x000fe20000000000 */
[----:B------:R-:W-:Y:S01]  /*0e70*/  IMAD.HI.U32 R3, R2, R11, RZ ;  /* 0x0000000b02037227 */ /* 0x000fe200078e00ff */
[----:B------:R-:W-:-:S02]  /*0e80*/  IADD3 R45, PT, PT, R198, 0x2a, RZ ;  /* 0x0000002ac62d7810 */ /* 0x000fc40007ffe0ff */
[----:B------:R-:W-:Y:S01]  /*0e90*/  IADD3 R146, PT, PT, R198, 0x63, RZ ;  /* 0x00000063c6927810 */ /* 0x000fe20007ffe0ff */
[----:B------:R-:W-:Y:S01]  /*0ea0*/  IMAD.HI.U32 R2, R2, R13, RZ ;  /* 0x0000000d02027227 */ /* 0x000fe200078e00ff */
[C---:B------:R-:W-:Y:S02]  /*0eb0*/  IADD3 R150, PT, PT, R198.reuse, 0x6b, RZ ;  /* 0x0000006bc6967810 */ /* 0x040fe40007ffe0ff */
[C---:B------:R-:W-:Y:S01]  /*0ec0*/  IADD3 R157, PT, PT, R198.reuse, 0x6f, RZ ;  /* 0x0000006fc69d7810 */ /* 0x040fe20007ffe0ff */
[----:B------:R-:W-:Y:S01]  /*0ed0*/  IMAD.MOV R3, RZ, RZ, -R3 ;  /* 0x000000ffff037224 */ /* 0x000fe200078e0a03 */
[----:B------:R-:W-:Y:S01]  /*0ee0*/  IADD3 R55, PT, PT, R198, 0x72, RZ ;  /* 0x00000072c6377810 */ /* 0x000fe20007ffe0ff */
[----:B------:R-:W-:Y:S01]  /*0ef0*/  IMAD.HI.U32 R7, R0, R15, RZ ;  /* 0x0000000f00077227 */ /* 0x000fe200078e00ff */
[----:B------:R-:W-:Y:S02]  /*0f00*/  IABS R59, R157 ;  /* 0x0000009d003b7213 */ /* 0x000fe40000000000 */
[----:B------:R-:W-:Y:S01]  /*0f10*/  IABS R71, R55 ;  /* 0x0000003700477213 */ /* 0x000fe20000000000 */
[----:B------:R-:W-:Y:S01]  /*0f20*/  IMAD.MOV R8, RZ, RZ, -R2 ;  /* 0x000000ffff087224 */ /* 0x000fe200078e0a02 */
[----:B------:R-:W-:Y:S01]  /*0f30*/  IADD3 R79, PT, PT, R198, 0x76, RZ ;  /* 0x00000076c64f7810 */ /* 0x000fe20007ffe0ff */
[C---:B------:R-:W-:Y:S01]  /*0f40*/  IMAD R2, R10.reuse, R3, R11 ;  /* 0x000000030a027224 */ /* 0x040fe200078e020b */
[----:B------:R-:W-:Y:S01]  /*0f50*/  IABS R3, R14 ;  /* 0x0000000e00037213 */ /* 0x000fe20000000000 */
[----:B------:R-:W-:Y:S01]  /*0f60*/  IMAD.MOV R9, RZ, RZ, -R7 ;  /* 0x000000ffff097224 */ /* 0x000fe200078e0a07 */
[----:B------:R-:W-:Y:S01]  /*0f70*/  IABS R93, R79 ;  /* 0x0000004f005d7213 */ /* 0x000fe20000000000 */
[C---:B------:R-:W-:Y:S01]  /*0f80*/  IMAD R7, R10.reuse, R8, R13 ;  /* 0x000000080a077224 */ /* 0x040fe200078e020d */
[----:B------:R-:W-:Y:S01]  /*0f90*/  ISETP.GT.U32.AND P0, PT, R10, R2, PT ;  /* 0x000000020a00720c */ /* 0x000fe20003f04070 */
[----:B------:R-:W-:Y:S01]  /*0fa0*/  IMAD R15, R6, R9, R15 ;  /* 0x00000009060f7224 */ /* 0x000fe200078e020f */
[----:B------:R-:W-:Y:S01]  /*0fb0*/  SHF.R.U32.HI R8, RZ, 0x5, R16 ;  /* 0x00000005ff087819 */ /* 0x000fe20000011610 */
[----:B------:R-:W-:Y:S01]  /*0fc0*/  IMAD.MOV.U32 R9, RZ, RZ, R3 ;  /* 0x000000ffff097224 */ /* 0x000fe200078e0003 */
[----:B------:R-:W-:Y:S01]  /*0fd0*/  ISETP.GT.U32.AND P1, PT, R10, R7, PT ;  /* 0x000000070a00720c */ /* 0x000fe20003f24070 */
[----:B------:R-:W-:Y:S01]  /*0fe0*/  VIADD R16, R198, 0x2 ;  /* 0x00000002c6107836 */ /* 0x000fe20000000000 */
[----:B------:R-:W-:Y:S01]  /*0ff0*/  IABS R13, R17 ;  /* 0x00000011000d7213 */ /* 0x000fe20000000000 */
[----:B------:R-:W-:Y:S01]  /*1000*/  IMAD.HI.U32 R3, R0, R9, RZ ;  /* 0x0000000900037227 */ /* 0x000fe200078e00ff */
[----:B------:R-:W-:-:S02]  /*1010*/  ISETP.GT.U32.AND P2, PT, R6, R15, PT ;  /* 0x0000000f0600720c */ /* 0x000fc40003f44070 */
[----:B------:R-:W-:Y:S01]  /*1020*/  IABS R11, R16 ;  /* 0x00000010000b7213 */ /* 0x000fe20000000000 */
[----:B------:R-:W-:Y:S01]  /*1030*/  IMAD.MOV R3, RZ, RZ, -R3 ;  /* 0x000000ffff037224 */ /* 0x000fe200078e0a03 */
[----:B------:R-:W-:Y:S01]  /*1040*/  R2UR UR4, R8 ;  /* 0x00000000080472ca */ /* 0x000fe200000e0000 */
[--C-:B------:R-:W-:Y:S01]  /*1050*/  @!P0 IMAD.IADD R2, R2, 0x1, -R10.reuse ;  /* 0x0000000102028824 */ /* 0x100fe200078e0a0a */
[----:B-1----:R-:W-:Y:S01]  /*1060*/  R2UR UR10, R12 ;  /* 0x000000000c0a72ca */ /* 0x002fe200000e0000 */
[----:B------:R-:W-:Y:S01]  /*1070*/  IMAD R9, R6, R3, R9 ;  /* 0x0000000306097224 */ /* 0x000fe200078e0209 */
[----:B------:R-:W-:Y:S01]  /*1080*/  ISETP.GE.AND P6, PT, R16, RZ, PT ;  /* 0x000000ff1000720c */ /* 0x000fe20003fc6270 */
[----:B------:R-:W-:Y:S01]  /*1090*/  @!P1 IMAD.IADD R7, R7, 0x1, -R10 ;  /* 0x0000000107079824 */ /* 0x000fe200078e0a0a */
[----:B------:R-:W-:Y:S01]  /*10a0*/  ISETP.GT.U32.AND P3, PT, R10, R2, PT ;  /* 0x000000020a00720c */ /* 0x000fe20003f64070 */
[----:B------:R-:W-:Y:S01]  /*10b0*/  IMAD.HI.U32 R3, R0, R11, RZ ;  /* 0x0000000b00037227 */ /* 0x000fe200078e00ff */
[----:B------:R-:W-:-:S02]  /*10c0*/  ISETP.GT.U32.AND P1, PT, R6, R9, PT ;  /* 0x000000090600720c */ /* 0x000fc40003f24070 */
[----:B------:R-:W-:Y:S01]  /*10d0*/  ISETP.GT.U32.AND P5, PT, R10, R7, PT ;  /* 0x000000070a00720c */ /* 0x000fe20003fa4070 */
[----:B------:R-:W-:Y:S01]  /*10e0*/  IMAD.HI.U32 R8, R0, R13, RZ ;  /* 0x0000000d00087227 */ /* 0x000fe200078e00ff */
[----:B------:R-:W-:Y:S02]  /*10f0*/  @!P2 IADD3 R15, PT, PT, R15, -R6, RZ ;  /* 0x800000060f0fa210 */ /* 0x000fe40007ffe0ff */
[----:B------:R-:W-:Y:S01]  /*1100*/  ISETP.GE.AND P0, PT, R14, RZ, PT ;  /* 0x000000ff0e00720c */ /* 0x000fe20003f06270 */
[----:B------:R-:W-:Y:S01]  /*1110*/  IMAD.MOV R3, RZ, RZ, -R3 ;  /* 0x000000ffff037224 */ /* 0x000fe200078e0a03 */
[----:B------:R-:W-:Y:S01]  /*1120*/  ISETP.GT.U32.AND P2, PT, R6, R15, PT ;  /* 0x0000000f0600720c */ /* 0x000fe20003f44070 */
[----:B------:R-:W-:Y:S01]  /*1130*/  IMAD.MOV R12, RZ, RZ, -R8 ;  /* 0x000000ffff0c7224 */ /* 0x000fe200078e0a08 */
[----:B------:R-:W-:Y:S01]  /*1140*/  IADD3 R16, PT, PT, R198, 0x8, RZ ;  /* 0x00000008c6107810 */ /* 0x000fe20007ffe0ff */
[----:B------:R-:W-:Y:S01]  /*1150*/  @!P3 IMAD.IADD R2, R2, 0x1, -R10 ;  /* 0x000000010202b824 */ /* 0x000fe200078e0a0a */
[----:B------:R-:W-:Y:S01]  /*1160*/  ISETP.GE.AND P3, PT, R199, RZ, PT ;  /* 0x000000ffc700720c */ /* 0x000fe20003f66270 */
[C---:B------:R-:W-:Y:S01]  /*1170*/  IMAD R8, R6.reuse, R3, R11 ;  /* 0x0000000306087224 */ /* 0x040fe200078e020b */
[----:B------:R-:W-:Y:S01]  /*1180*/  LOP3.LUT R3, RZ, R4, RZ, 0x33, !PT ;  /* 0x00000004ff037212 */ /* 0x000fe200078e33ff */
[----:B------:R-:W-:Y:S01]  /*1190*/  IMAD R13, R6, R12, R13 ;  /* 0x0000000c060d7224 */ /* 0x000fe200078e020d */
[----:B------:R-:W-:Y:S01]  /*11a0*/  @!P5 IADD3 R7, PT, PT, R7, -R10, RZ ;  /* 0x8000000a0707d210 */ /* 0x000fe20007ffe0ff */
[--C-:B------:R-:W-:Y:S01]  /*11b0*/  @!P1 IMAD.IADD R9, R9, 0x1, -R6.reuse ;  /* 0x0000000109099824 */ /* 0x100fe200078e0a06 */
[----:B------:R-:W-:Y:S01]  /*11c0*/  ISETP.GE.AND P5, PT, R200, RZ, PT ;  /* 0x000000ffc800720c */ /* 0x000fe20003fa6270 */
[----:B------:R-:W-:Y:S01]  /*11d0*/  VIADD R10, R198, 0x5 ;  /* 0x00000005c60a7836 */ /* 0x000fe20000000000 */
[----:B------:R-:W-:Y:S01]  /*11e0*/  ISETP.NE.AND P1, PT, R4, RZ, PT ;  /* 0x000000ff0400720c */ /* 0x000fe20003f25270 */
[C---:B------:R-:W-:Y:S01]  /*11f0*/  VIADD R4, R198.reuse, 0x4 ;  /* 0x00000004c6047836 */ /* 0x040fe20000000000 */
[----:B------:R-:W-:Y:S01]  /*1200*/  IADD3 R101, PT, PT, R198, 0x79, RZ ;  /* 0x00000079c6657810 */ /* 0x000fe20007ffe0ff */
[----:B------:R-:W-:Y:S01]  /*1210*/  @!P2 IMAD.IADD R15, R15, 0x1, -R6 ;  /* 0x000000010f0fa824 */ /* 0x000fe200078e0a06 */
[----:B------:R-:W-:Y:S01]  /*1220*/  ISETP.GT.U32.AND P2, PT, R6, R9, PT ;  /* 0x000000090600720c */ /* 0x000fe20003f44070 */
[----:B------:R-:W-:Y:S01]  /*1230*/  VIADD R24, R198, 0xd ;  /* 0x0000000dc6187836 */ /* 0x000fe20000000000 */
[----:B------:R-:W-:Y:S01]  /*1240*/  @!P3 IADD3 R2, PT, PT, -R2, RZ, RZ ;  /* 0x000000ff0202b210 */ /* 0x000fe20007ffe1ff */
[----:B------:R-:W-:Y:S01]  /*1250*/  VIADD R26, R198, 0x12 ;  /* 0x00000012c61a7836 */ /* 0x000fe20000000000 */
[----:B------:R-:W-:Y:S01]  /*1260*/  ISETP.GT.U32.AND P3, PT, R6, R8, PT ;  /* 0x000000080600720c */ /* 0x000fe20003f64070 */
[----:B------:R-:W-:Y:S01]  /*1270*/  VIADD R28, R198, 0x13 ;  /* 0x00000013c61c7836 */ /* 0x000fe20000000000 */
[C---:B------:R-:W-:Y:S01]  /*1280*/  SEL R11, R3.reuse, R2, !P1 ;  /* 0x00000002030b7207 */ /* 0x040fe20004800000 */
[----:B------:R-:W-:Y:S01]  /*1290*/  @!P5 IMAD.MOV R7, RZ, RZ, -R7 ;  /* 0x000000ffff07d224 */ /* 0x000fe200078e0a07 */
[----:B------:R-:W-:Y:S01]  /*12a0*/  ISETP.GT.U32.AND P5, PT, R6, R13, PT ;  /* 0x0000000d0600720c */ /* 0x000fe20003fa4070 */
[C---:B------:R-:W-:Y:S01]  /*12b0*/  VIADD R30, R198.reuse, 0x14 ;  /* 0x00000014c61e7836 */ /* 0x040fe20000000000 */
[----:B------:R-:W-:Y:S01]  /*12c0*/  IABS R19, R10 ;  /* 0x0000000a00137213 */ /* 0x000fe20000000000 */
[----:B------:R-:W-:Y:S01]  /*12d0*/  VIADD R32, R198, 0x16 ;  /* 0x00000016c6207836 */ /* 0x000fe20000000000 */
[----:B------:R-:W-:Y:S01]  /*12e0*/  SEL R12, R3, R7, !P1 ;  /* 0x00000007030c7207 */ /* 0x000fe20004800000 */
[----:B------:R-:W-:Y:S01]  /*12f0*/  IMAD.MOV.U32 R7, RZ, RZ, R15 ;  /* 0x000000ffff077224 */ /* 0x000fe200078e000f */
[----:B------:R-:W-:Y:S01]  /*1300*/  ISETP.GE.AND P1, PT, R17, RZ, PT ;  /* 0x000000ff1100720c */ /* 0x000fe20003f26270 */
[----:B------:R-:W-:Y:S01]  /*1310*/  IMAD.HI.U32 R3, R0, R19, RZ ;  /* 0x0000001300037227 */ /* 0x000fe200078e00ff */
[----:B------:R-:W-:-:S02]  /*1320*/  IABS R17, R4 ;  /* 0x0000000400117213 */ /* 0x000fc40000000000 */
[----:B------:R-:W-:Y:S01]  /*1330*/  @!P3 IADD3 R8, PT, PT, R8, -R6, RZ ;  /* 0x800000060808b210 */ /* 0x000fe20007ffe0ff */
[--C-:B------:R-:W-:Y:S01]  /*1340*/  @!P2 IMAD.IADD R9, R9, 0x1, -R6.reuse ;  /* 0x000000010909a824 */ /* 0x100fe200078e0a06 */
[----:B------:R-:W-:Y:S01]  /*1350*/  ISETP.GE.AND P3, PT, R10, RZ, PT ;  /* 0x000000ff0a00720c */ /* 0x000fe20003f66270 */
[----:B------:R-:W-:Y:S01]  /*1360*/  @!P5 IMAD.IADD R13, R13, 0x1, -R6 ;  /* 0x000000010d0dd824 */ /* 0x000fe200078e0a06 */
[----:B------:R-:W-:Y:S01]  /*1370*/  ISETP.GT.U32.AND P5, PT, R6, R8, PT ;  /* 0x000000080600720c */ /* 0x000fe20003fa4070 */
[----:B------:R-:W-:Y:S01]  /*1380*/  IMAD.HI.U32 R2, R0, R17, RZ ;  /* 0x0000001100027227 */ /* 0x000fe200078e00ff */
[----:B------:R-:W-:Y:S02]  /*1390*/  ISETP.GE.AND P2, PT, R4, RZ, PT ;  /* 0x000000ff0400720c */ /* 0x000fe40003f46270 */
[----:B------:R-:W-:Y:S01]  /*13a0*/  MOV R4, R9 ;  /* 0x0000000900047202 */ /* 0x000fe20000000f00 */
[----:B------:R-:W-:Y:S01]  /*13b0*/  IMAD.MOV R2, RZ, RZ, -R2 ;  /* 0x000000ffff027224 */ /* 0x000fe200078e0a02 */
[----:B------:R-:W-:Y:S01]  /*13c0*/  IABS R27, R24 ;  /* 0x00000018001b7213 */ /* 0x000fe20000000000 */
[----:B------:R-:W-:Y:S01]  /*13d0*/  @!P4 IMAD.MOV R7, RZ, RZ, -R7 ;  /* 0x000000ffff07c224 */ /* 0x000fe200078e0a07 */
[C---:B------:R-:W-:Y:S01]  /*13e0*/  ISETP.GT.U32.AND P4, PT, R6.reuse, R13, PT ;  /* 0x0000000d0600720c */ /* 0x040fe20003f84070 */
[----:B------:R-:W-:Y:S01]  /*13f0*/  IMAD R10, R6, R2, R17 ;  /* 0x00000002060a7224 */ /* 0x000fe200078e0211 */
[----:B------:R-:W-:Y:S01]  /*1400*/  @!P0 IADD3 R4, PT, PT, -R4, RZ, RZ ;  /* 0x000000ff04048210 */ /* 0x000fe20007ffe1ff */
[----:B------:R-:W-:Y:S01]  /*1410*/  IMAD.MOV R3, RZ, RZ, -R3 ;  /* 0x000000ffff037224 */ /* 0x000fe200078e0a03 */
[----:B------:R-:W-:Y:S01]  /*1420*/  IABS R35, R26 ;  /* 0x0000001a00237213 */ /* 0x000fe20000000000 */
[--C-:B------:R-:W-:Y:S01]  /*1430*/  @!P5 IMAD.IADD R8, R8, 0x1, -R6.reuse ;  /* 0x000000010808d824 */ /* 0x100fe200078e0a06 */
[----:B------:R-:W-:Y:S01]  /*1440*/  ISETP.GT.U32.AND P5, PT, R6, R10, PT ;  /* 0x0000000a0600720c */ /* 0x000fe20003fa4070 */
[----:B------:R-:W-:Y:S01]  /*1450*/  VIADD R9, R198, 0x6 ;  /* 0x00000006c6097836 */ /* 0x000fe20000000000 */
[----:B------:R-:W-:Y:S01]  /*1460*/  IABS R103, R101 ;  /* 0x0000006500677213 */ /* 0x000fe20000000000 */
[----:B------:R-:W-:Y:S01]  /*1470*/  IMAD R3, R6, R3, R19 ;  /* 0x0000000306037224 */ /* 0x000fe200078e0213 */
[----:B------:R-:W-:Y:S01]  /*1480*/  @!P6 IADD3 R8, PT, PT, -R8, RZ, RZ ;  /* 0x000000ff0808e210 */ /* 0x000fe20007ffe1ff */
[----:B------:R-:W-:Y:S01]  /*1490*/  VIADD R2, R198, 0x7 ;  /* 0x00000007c6027836 */ /* 0x000fe20000000000 */
[----:B------:R-:W-:Y:S01]  /*14a0*/  IABS R15, R9 ;  /* 0x00000009000f7213 */ /* 0x000fe20000000000 */
[--C-:B------:R-:W-:Y:S01]  /*14b0*/  @!P4 IMAD.IADD R13, R13, 0x1, -R6.reuse ;  /* 0x000000010d0dc824 */ /* 0x100fe200078e0a06 */
[----:B------:R-:W-:Y:S01]  /*14c0*/  ISETP.GT.U32.AND P6, PT, R6, R3, PT ;  /* 0x000000030600720c */ /* 0x000fe20003fc4070 */
[----:B------:R-:W-:Y:S01]  /*14d0*/  VIADD R34, R198, 0x17 ;  /* 0x00000017c6227836 */ /* 0x000fe20000000000 */
[----:B------:R-:W-:Y:S01]  /*14e0*/  ISETP.GE.AND P4, PT, R2, RZ, PT ;  /* 0x000000ff0200720c */ /* 0x000fe20003f86270 */
[----:B------:R-:W-:Y:S01]  /*14f0*/  VIADD R37, R198, 0x1b ;  /* 0x0000001bc6257836 */ /* 0x000fe20000000000 */
[----:B------:R-:W-:Y:S01]  /*1500*/  IABS R17, R2 ;  /* 0x0000000200117213 */ /* 0x000fe20000000000 */
[----:B------:R-:W-:Y:S01]  /*1510*/  @!P5 IMAD.IADD R10, R10, 0x1, -R6 ;  /* 0x000000010a0ad824 */ /* 0x000fe200078e0a06 */
[----:B------:R-:W-:Y:S01]  /*1520*/  IABS R19, R16 ;  /* 0x0000001000137213 */ /* 0x000fe20000000000 */
[----:B------:R-:W-:Y:S01]  /*1530*/  IMAD.HI.U32 R2, R0, R15, RZ ;  /* 0x0000000f00027227 */ /* 0x000fe200078e00ff */
[----:B------:R-:W-:-:S02]  /*1540*/  ISETP.GE.AND P0, PT, R9, RZ, PT ;  /* 0x000000ff0900720c */ /* 0x000fc40003f06270 */
[----:B------:R-:W-:Y:S01]  /*1550*/  ISETP.GT.U32.AND P5, PT, R6, R10, PT ;  /* 0x0000000a0600720c */ /* 0x000fe20003fa4070 */
[----:B------:R-:W-:Y:S01]  /*1560*/  IMAD.MOV R14, RZ, RZ, -R2 ;  /* 0x000000ffff0e7224 */ /* 0x000fe200078e0a02 */
[----:B------:R-:W-:Y:S01]  /*1570*/  IADD3 R155, PT, PT, R198, 0x7c, RZ ;  /* 0x0000007cc69b7810 */ /* 0x000fe20007ffe0ff */
[----:B------:R-:W-:Y:S01]  /*1580*/  IMAD.HI.U32 R2, R0, R17, RZ ;  /* 0x0000001100027227 */ /* 0x000fe200078e00ff */
[----:B------:R-:W-:Y:S02]  /*1590*/  IADD3 R105, PT, PT, R198, 0x7e, RZ ;  /* 0x0000007ec6697810 */ /* 0x000fe40007ffe0ff */
[----:B------:R-:W-:Y:S01]  /*15a0*/  IABS R147, R155 ;  /* 0x0000009b00937213 */ /* 0x000fe20000000000 */
[----:B------:R-:W-:Y:S01]  /*15b0*/  @!P6 IMAD.IADD R3, R3, 0x1, -R6 ;  /* 0x000000010303e824 */ /* 0x000fe200078e0a06 */
[----:B------:R-:W-:Y:S01]  /*15c0*/  IABS R143, R105 ;  /* 0x00000069008f7213 */ /* 0x000fe20000000000 */
[----:B------:R-:W-:Y:S01]  /*15d0*/  IMAD.MOV R2, RZ, RZ, -R2 ;  /* 0x000000ffff027224 */ /* 0x000fe200078e0a02 */
[----:B------:R-:W-:Y:S01]  /*15e0*/  IABS R51, R198 ;  /* 0x000000c600337213 */ /* 0x000fe20000000000 */
[C---:B------:R-:W-:Y:S01]  /*15f0*/  IMAD R14, R6.reuse, R14, R15 ;  /* 0x0000000e060e7224 */ /* 0x040fe200078e020f */
[C---:B------:R-:W-:Y:S01]  /*1600*/  ISETP.GT.U32.AND P6, PT, R6.reuse, R3, PT ;  /* 0x000000030600720c */ /* 0x040fe20003fc4070 */
[----:B------:R-:W-:-:S02]  /*1610*/  IMAD R15, R6, R2, R17 ;  /* 0x00000002060f7224 */ /* 0x000fc400078e0211 */
[----:B------:R-:W-:-:S04]  /*1620*/  IMAD.HI.U32 R2, R0, R19, RZ ;  /* 0x0000001300027227 */ /* 0x000fc800078e00ff */
[----:B------:R-:W-:Y:S02]  /*1630*/  IMAD.MOV.U32 R9, RZ, RZ, R13 ;  /* 0x000000ffff097224 */ /* 0x000fe400078e000d */
[----:B------:R-:W-:-:S04]  /*1640*/  IMAD.HI.U32 R13, R0, R21, RZ ;  /* 0x00000015000d7227 */ /* 0x000fc800078e00ff */
[----:B------:R-:W-:Y:S01]  /*1650*/  @!P5 IMAD.IADD R10, R10, 0x1, -R6 ;  /* 0x000000010a0ad824 */ /* 0x000fe200078e0a06 */
[----:B------:R-:W-:Y:S01]  /*1660*/  ISETP.GT.U32.AND P5, PT, R6, R14, PT ;  /* 0x0000000e0600720c */ /* 0x000fe20003fa4070 */
[----:B------:R-:W-:Y:S01]  /*1670*/  IMAD.MOV R2, RZ, RZ, -R2 ;  /* 0x000000ffff027224 */ /* 0x000fe200078e0a02 */
[----:B------:R-:W-:Y:S01]  /*1680*/  IADD3 R13, PT, PT, -R13, RZ, RZ ;  /* 0x000000ff0d0d7210 */ /* 0x000fe20007ffe1ff */
[----:B------:R-:W-:Y:S01]  /*1690*/  @!P1 IMAD.MOV R9, RZ, RZ, -R9 ;  /* 0x000000ffff099224 */ /* 0x000fe200078e0a09 */
[----:B------:R-:W-:Y:S01]  /*16a0*/  ISETP.GE.AND P1, PT, R16, RZ, PT ;  /* 0x000000ff1000720c */ /* 0x000fe20003f26270 */
[----:B------:R-:W-:Y:S01]  /*16b0*/  IMAD R17, R6, R2, R19 ;  /* 0x0000000206117224 */ /* 0x000fe200078e0213 */
[----:B------:R-:W-:Y:S01]  /*16c0*/  IADD3 R16, PT, PT, R198, 0xa, RZ ;  /* 0x0000000ac6107810 */ /* 0x000fe20007ffe0ff */
[C---:B------:R-:W-:Y:S02]  /*16d0*/  IMAD R19, R6.reuse, R13, R21 ;  /* 0x0000000d06137224 */ /* 0x040fe400078e0215 */
[----:B------:R-:W-:Y:S01]  /*16e0*/  @!P6 IMAD.IADD R3, R3, 0x1, -R6 ;  /* 0x000000010303e824 */ /* 0x000fe200078e0a06 */
[----:B------:R-:W-:Y:S01]  /*16f0*/  IABS R23, R16 ;  /* 0x0000001000177213 */ /* 0x000fe20000000000 */
[----:B------:R-:W-:Y:S01]  /*1700*/  @!P2 IMAD.MOV R10, RZ, RZ, -R10 ;  /* 0x000000ffff0aa224 */ /* 0x000fe200078e0a0a */
[----:B------:R-:W-:Y:S01]  /*1710*/  ISETP.GT.U32.AND P6, PT, R6, R17, PT ;  /* 0x000000110600720c */ /* 0x000fe20003fc4070 */
[----:B------:R-:W-:Y:S01]  /*1720*/  @!P5 IMAD.IADD R14, R14, 0x1, -R6 ;  /* 0x000000010e0ed824 */ /* 0x000fe200078e0a06 */
[----:B------:R-:W-:Y:S01]  /*1730*/  ISETP.GT.U32.AND P5, PT, R6, R19, PT ;  /* 0x000000130600720c */ /* 0x000fe20003fa4070 */
[----:B------:R-:W-:Y:S01]  /*1740*/  IMAD.HI.U32 R2, R0, R23, RZ ;  /* 0x0000001700027227 */ /* 0x000fe200078e00ff */
[----:B------:R-:W-:-:S03]  /*1750*/  ISETP.GT.U32.AND P2, PT, R6, R15, PT ;  /* 0x0000000f0600720c */ /* 0x000fc60003f44070 */
[----:B------:R-:W-:Y:S02]  /*1760*/  IMAD.MOV R2, RZ, RZ, -R2 ;  /* 0x000000ffff027224 */ /* 0x000fe400078e0a02 */
[----:B------:R-:W-:Y:S02]  /*1770*/  IMAD.MOV.U32 R13, RZ, RZ, R3 ;  /* 0x000000ffff0d7224 */ /* 0x000fe400078e0003 */
[----:B------:R-:W-:Y:S01]  /*1780*/  IMAD R21, R6, R2, R23 ;  /* 0x0000000206157224 */ /* 0x000fe200078e0217 */
[----:B------:R-:W-:Y:S01]  /*1790*/  IABS R23, R20 ;  /* 0x0000001400177213 */ /* 0x000fe20000000000 */
[--C-:B------:R-:W-:Y:S01]  /*17a0*/  @!P6 IMAD.IADD R17, R17, 0x1, -R6.reuse ;  /* 0x000000011111e824 */ /* 0x100fe200078e0a06 */
[----:B------:R-:W-:Y:S01]  /*17b0*/  @!P3 IADD3 R13, PT, PT, -R13, RZ, RZ ;  /* 0x000000ff0d0db210 */ /* 0x000fe20007ffe1ff */
[----:B------:R-:W-:Y:S02]  /*17c0*/  @!P5 IMAD.IADD R19, R19, 0x1, -R6 ;  /* 0x000000011313d824 */ /* 0x000fe400078e0a06 */
[----:B------:R-:W-:Y:S01]  /*17d0*/  IMAD.HI.U32 R2, R0, R23, RZ ;  /* 0x0000001700027227 */ /* 0x000fe200078e00ff */
[----:B------:R-:W-:-:S02]  /*17e0*/  ISETP.GT.U32.AND P5, PT, R6, R17, PT ;  /* 0x000000110600720c */ /* 0x000fc40003fa4070 */
[----:B------:R-:W-:Y:S01]  /*17f0*/  @!P2 IADD3 R15, PT, PT, R15, -R6, RZ ;  /* 0x800000060f0fa210 */ /* 0x000fe20007ffe0ff */
[----:B------:R-:W-:Y:S01]  /*1800*/  IMAD.MOV R2, RZ, RZ, -R2 ;  /* 0x000000ffff027224 */ /* 0x000fe200078e0a02 */
[----:B------:R-:W-:Y:S01]  /*1810*/  ISETP.GT.U32.AND P2, PT, R6, R14, PT ;  /* 0x0000000e0600720c */ /* 0x000fe20003f44070 */
[----:B------:R-:W-:Y:S01]  /*1820*/  IMAD.HI.U32 R3, R0, R27, RZ ;  /* 0x0000001b00037227 */ /* 0x000fe200078e00ff */
[C---:B------:R-:W-:Y:S02]  /*1830*/  ISETP.GT.U32.AND P6, PT, R6.reuse, R15, PT ;  /* 0x0000000f0600720c */ /* 0x040fe40003fc4070 */
[C---:B------:R-:W-:Y:S01]  /*1840*/  ISETP.GT.U32.AND P3, PT, R6.reuse, R19, PT ;  /* 0x000000130600720c */ /* 0x040fe20003f64070 */
[----:B------:R-:W-:Y:S01]  /*1850*/  IMAD R23, R6, R2, R23 ;  /* 0x0000000206177224 */ /* 0x000fe200078e0217 */
[----:B------:R-:W-:Y:S01]  /*1860*/  IADD3 R3, PT, PT, -R3, RZ, RZ ;  /* 0x000000ff03037210 */ /* 0x000fe20007ffe1ff */
[----:B------:R-:W-:-:S04]  /*1870*/  IMAD.HI.U32 R2, R0, R25, RZ ;  /* 0x0000001900027227 */ /* 0x000fc800078e00ff */
[--C-:B------:R-:W-:Y:S01]  /*1880*/  @!P5 IMAD.IADD R17, R17, 0x1, -R6.reuse ;  /* 0x000000011111d824 */ /* 0x100fe200078e0a06 */
[----:B------:R-:W-:Y:S01]  /*1890*/  ISETP.GT.U32.AND P5, PT, R6, R23, PT ;  /* 0x000000170600720c */ /* 0x000fe20003fa4070 */
[--C-:B------:R-:W-:Y:S01]  /*18a0*/  @!P2 IMAD.IADD R14, R14, 0x1, -R6.reuse ;  /* 0x000000010e0ea824 */ /* 0x100fe200078e0a06 */
[----:B------:R-:W-:Y:S01]  /*18b0*/  ISETP.GT.U32.AND P2, PT, R6, R21, PT ;  /* 0x000000150600720c */ /* 0x000fe20003f44070 */
[----:B------:R-:W-:Y:S01]  /*18c0*/  @!P6 IMAD.IADD R15, R15, 0x1, -R6 ;  /* 0x000000010f0fe824 */ /* 0x000fe200078e0a06 */
[----:B------:R-:W-:Y:S01]  /*18d0*/  ISETP.GE.AND P6, PT, R18, RZ, PT ;  /* 0x000000ff1200720c */ /* 0x000fe20003fc6270 */
[----:B------:R-:W-:Y:S01]  /*18e0*/  IMAD.MOV R2, RZ, RZ, -R2 ;  /* 0x000000ffff027224 */ /* 0x000fe200078e0a02 */
[----:B------:R-:W-:Y:S01]  /*18f0*/  IADD3 R18, PT, PT, R198, 0xe, RZ ;  /* 0x0000000ec6127810 */ /* 0x000fe20007ffe0ff */
[--C-:B------:R-:W-:Y:S01]  /*1900*/  @!P3 IMAD.IADD R19, R19, 0x1, -R6.reuse ;  /* 0x000000011313b824 */ /* 0x100fe200078e0a06 */
[----:B------:R-:W-:Y:S01]  /*1910*/  @!P0 IADD3 R14, PT, PT, -R14, RZ, RZ ;  /* 0x000000ff0e0e8210 */ /* 0x000fe20007ffe1ff */
[C---:B------:R-:W-:Y:S01]  /*1920*/  IMAD R25, R6.reuse, R2, R25 ;  /* 0x0000000206197224 */ /* 0x040fe200078e0219 */
[----:B------:R-:W-:Y:S01]  /*1930*/  IABS R29, R18 ;  /* 0x00000012001d7213 */ /* 0x000fe20000000000 */
[----:B------:R-:W-:Y:S01]  /*1940*/  IMAD R27, R6, R3, R27 ;  /* 0x00000003061b7224 */ /* 0x000fe200078e021b */
[----:B------:R-:W-:Y:S01]  /*1950*/  ISETP.GE.AND P3, PT, R16, RZ, PT ;  /* 0x000000ff1000720c */ /* 0x000fe20003f66270 */
[----:B------:R-:W-:-:S02]  /*1960*/  @!P5 IMAD.IADD R23, R23, 0x1, -R6 ;  /* 0x000000011717d824 */ /* 0x000fc400078e0a06 */
[----:B------:R-:W-:Y:S02]  /*1970*/  IMAD.HI.U32 R2, R0, R29, RZ ;  /* 0x0000001d00027227 */ /* 0x000fe400078e00ff */
[----:B------:R-:W-:Y:S02]  /*1980*/  @!P6 IADD3 R19, PT, PT, -R19, RZ, RZ ;  /* 0x000000ff1313e210 */ /* 0x000fe40007ffe1ff */
[C---:B------:R-:W-:Y:S01]  /*1990*/  ISETP.GT.U32.AND P5, PT, R6.reuse, R23, PT ;  /* 0x000000170600720c */ /* 0x040fe20003fa4070 */
[----:B------:R-:W-:Y:S01]  /*19a0*/  @!P2 IMAD.IADD R21, R21, 0x1, -R6 ;  /* 0x000000011515a824 */ /* 0x000fe200078e0a06 */
[----:B------:R-:W-:Y:S01]  /*19b0*/  ISETP.GT.U32.AND P6, PT, R6, R27, PT ;  /* 0x0000001b0600720c */ /* 0x000fe20003fc4070 */
[----:B------:R-:W-:Y:S01]  /*19c0*/  IMAD.MOV R2, RZ, RZ, -R2 ;  /* 0x000000ffff027224 */ /* 0x000fe200078e0a02 */
[----:B------:R-:W-:Y:S01]  /*19d0*/  ISETP.GE.AND P2, PT, R20, RZ, PT ;  /* 0x000000ff1400720c */ /* 0x000fe20003f46270 */
[----:B------:R-:W-:Y:S01]  /*19e0*/  @!P4 IMAD.MOV R15, RZ, RZ, -R15 ;  /* 0x000000ffff0fc224 */ /* 0x000fe200078e0a0f */
[C---:B------:R-:W-:Y:S01]  /*19f0*/  ISETP.GT.U32.AND P0, PT, R6.reuse, R21, PT ;  /* 0x000000150600720c */ /* 0x040fe20003f04070 */
[C---:B------:R-:W-:Y:S01]  /*1a00*/  IMAD R29, R6.reuse, R2, R29 ;  /* 0x00000002061d7224 */ /* 0x040fe200078e021d */
[----:B------:R-:W-:Y:S01]  /*1a10*/  ISETP.GT.U32.AND P4, PT, R6, R25, PT ;  /* 0x000000190600720c */ /* 0x000fe20003f84070 */
[----:B------:R-:W-:-:S02]  /*1a20*/  VIADD R20, R198, 0xf ;  /* 0x0000000fc6147836 */ /* 0x000fc40000000000 */
[----:B------:R-:W-:Y:S01]  /*1a30*/  @!P1 IMAD.MOV R17, RZ, RZ, -R17 ;  /* 0x000000ffff119224 */ /* 0x000fe200078e0a11 */
[----:B------:R-:W-:Y:S01]  /*1a40*/  ISETP.GE.AND P1, PT, R22, RZ, PT ;  /* 0x000000ff1600720c */ /* 0x000fe20003f26270 */
[--C-:B------:R-:W-:Y:S01]  /*1a50*/  @!P5 IMAD.IADD R23, R23, 0x1, -R6.reuse ;  /* 0x000000011717d824 */ /* 0x100fe200078e0a06 */
[----:B------:R-:W-:Y:S01]  /*1a60*/  ISETP.GT.U32.AND P5, PT, R6, R29, PT ;  /* 0x0000001d0600720c */ /* 0x000fe20003fa4070 */
[--C-:B------:R-:W-:Y:S01]  /*1a70*/  @!P6 IMAD.IADD R27, R27, 0x1, -R6.reuse ;  /* 0x000000011b1be824 */ /* 0x100fe200078e0a06 */
[----:B------:R-:W-:Y:S01]  /*1a80*/  IABS R3, R20 ;  /* 0x0000001400037213 */ /* 0x000fe20000000000 */
[----:B------:R-:W-:Y:S02]  /*1a90*/  VIADD R22, R198, 0x10 ;  /* 0x00000010c6167836 */ /* 0x000fe40000000000 */
[----:B------:R-:W-:Y:S01]  /*1aa0*/  @!P0 IMAD.IADD R21, R21, 0x1, -R6 ;  /* 0x0000000115158824 */ /* 0x000fe200078e0a06 */
[----:B------:R-:W-:Y:S01]  /*1ab0*/  ISETP.GE.AND P0, PT, R24, RZ, PT ;  /* 0x000000ff1800720c */ /* 0x000fe20003f06270 */
[----:B------:R-:W-:Y:S01]  /*1ac0*/  IMAD.HI.U32 R2, R0, R3, RZ ;  /* 0x0000000300027227 */ /* 0x000fe200078e00ff */
[----:B------:R-:W-:-:S02]  /*1ad0*/  IABS R31, R22 ;  /* 0x00000016001f7213 */ /* 0x000fc40000000000 */
[----:B------:R-:W-:Y:S01]  /*1ae0*/  @!P4 IADD3 R25, PT, PT, R25, -R6, RZ ;  /* 0x800000061919c210 */ /* 0x000fe20007ffe0ff */
[----:B------:R-:W-:Y:S01]  /*1af0*/  @!P3 IMAD.MOV R21, RZ, RZ, -R21 ;  /* 0x000000ffff15b224 */ /* 0x000fe200078e0a15 */
[----:B------:R-:W-:Y:S01]  /*1b00*/  ISETP.GT.U32.AND P3, PT, R6, R27, PT ;  /* 0x0000001b0600720c */ /* 0x000fe20003f64070 */
[----:B------:R-:W-:Y:S01]  /*1b10*/  @!P5 IMAD.IADD R29, R29, 0x1, -R6 ;  /* 0x000000011d1dd824 */ /* 0x000fe200078e0a06 */
[----:B------:R-:W-:Y:S01]  /*1b20*/  IADD3 R16, PT, PT, -R2, RZ, RZ ;  /* 0x000000ff02107210 */ /* 0x000fe20007ffe1ff */
[----:B------:R-:W-:Y:S01]  /*1b30*/  IMAD.HI.U32 R2, R0, R31, RZ ;  /* 0x0000001f00027227 */ /* 0x000fe200078e00ff */
[C---:B------:R-:W-:Y:S02]  /*1b40*/  ISETP.GT.U32.AND P6, PT, R6.reuse, R25, PT ;  /* 0x000000190600720c */ /* 0x040fe40003fc4070 */
[----:B------:R-:W-:Y:S01]  /*1b50*/  ISETP.GT.U32.AND P5, PT, R6, R29, PT ;  /* 0x0000001d0600720c */ /* 0x000fe20003fa4070 */
[----:B------:R-:W-:Y:S01]  /*1b60*/  IMAD.MOV R2, RZ, RZ, -R2 ;  /* 0x000000ffff027224 */ /* 0x000fe200078e0a02 */
[----:B------:R-:W-:Y:S01]  /*1b70*/  ISETP.GE.AND P4, PT, R18, RZ, PT ;  /* 0x000000ff1200720c */ /* 0x000fe20003f86270 */
[----:B------:R-:W-:-:S02]  /*1b80*/  VIADD R18, R198, 0x11 ;  /* 0x00000011c6127836 */ /* 0x000fc40000000000 */
[----:B------:R-:W-:Y:S02]  /*1b90*/  IMAD R16, R6, R16, R3 ;  /* 0x0000001006107224 */ /* 0x000fe400078e0203 */
[--C-:B------:R-:W-:Y:S01]  /*1ba0*/  @!P3 IMAD.IADD R27, R27, 0x1, -R6.reuse ;  /* 0x000000011b1bb824 */ /* 0x100fe200078e0a06 */
[----:B------:R-:W-:Y:S01]  /*1bb0*/  ISETP.GE.AND P3, PT, R20, RZ, PT ;  /* 0x000000ff1400720c */ /* 0x000fe20003f66270 */
[----:B------:R-:W-:Y:S01]  /*1bc0*/  IMAD R20, R6, R2, R31 ;  /* 0x0000000206147224 */ /* 0x000fe200078e021f */
[----:B------:R-:W-:Y:S01]  /*1bd0*/  IABS R33, R18 ;  /* 0x0000001200217213 */ /* 0x000fe20000000000 */
[----:B------:R-:W-:Y:S01]  /*1be0*/  IMAD.HI.U32 R3, R0, R35, RZ ;  /* 0x0000002300037227 */ /* 0x000fe200078e00ff */
[----:B------:R-:W-:Y:S02]  /*1bf0*/  @!P6 IADD3 R25, PT, PT, R25, -R6, RZ ;  /* 0x800000061919e210 */ /* 0x000fe40007ffe0ff */
[C---:B------:R-:W-:Y:S01]  /*1c00*/  ISETP.GT.U32.AND P6, PT, R6.reuse, R16, PT ;  /* 0x000000100600720c */ /* 0x040fe20003fc4070 */
[----:B------:R-:W-:Y:S01]  /*1c10*/  @!P5 IMAD.IADD R29, R29, 0x1, -R6 ;  /* 0x000000011d1dd824 */ /* 0x000fe200078e0a06 */
[----:B------:R-:W-:Y:S01]  /*1c20*/  ISETP.GT.U32.AND P5, PT, R6, R20, PT ;  /* 0x000000140600720c */ /* 0x000fe20003fa4070 */
[----:B------:R-:W-:Y:S01]  /*1c30*/  IMAD.HI.U32 R2, R0, R33, RZ ;  /* 0x0000002100027227 */ /* 0x000fe200078e00ff */
[----:B------:R-:W-:-:S02]  /*1c40*/  IABS R31, R28 ;  /* 0x0000001c001f7213 */ /* 0x000fc40000000000 */
[----:B------:R-:W-:Y:S01]  /*1c50*/  @!P0 IADD3 R27, PT, PT, -R27, RZ, RZ ;  /* 0x000000ff1b1b8210 */ /* 0x000fe20007ffe1ff */
[----:B------:R-:W-:Y:S01]  /*1c60*/  @!P2 IMAD.MOV R23, RZ, RZ, -R23 ;  /* 0x000000ffff17a224 */ /* 0x000fe200078e0a17 */
[----:B------:R-:W-:Y:S01]  /*1c70*/  IADD3 R2, PT, PT, -R2, RZ, RZ ;  /* 0x000000ff02027210 */ /* 0x000fe20007ffe1ff */
[----:B------:R-:W-:Y:S01]  /*1c80*/  IMAD.MOV R3, RZ, RZ, -R3 ;  /* 0x000000ffff037224 */ /* 0x000fe200078e0a03 */
[----:B------:R-:W-:Y:S01]  /*1c90*/  ISETP.GE.AND P0, PT, R18, RZ, PT ;  /* 0x000000ff1200720c */ /* 0x000fe20003f06270 */
[----:B------:R-:W-:Y:S02]  /*1ca0*/  @!P1 IMAD.MOV R25, RZ, RZ, -R25 ;  /* 0x000000ffff199224 */ /* 0x000fe400078e0a19 */
[----:B------:R-:W-:Y:S01]  /*1cb0*/  @!P6 IMAD.IADD R16, R16, 0x1, -R6 ;  /* 0x000000011010e824 */ /* 0x000fe200078e0a06 */
[----:B------:R-:W-:Y:S01]  /*1cc0*/  ISETP.GE.AND P6, PT, R22, RZ, PT ;  /* 0x000000ff1600720c */ /* 0x000fe20003fc6270 */
[----:B------:R-:W-:Y:S01]  /*1cd0*/  IMAD R22, R6, R2, R33 ;  /* 0x0000000206167224 */ /* 0x000fe200078e0221 */
[----:B------:R-:W-:Y:S01]  /*1ce0*/  @!P5 IADD3 R20, PT, PT, R20, -R6, RZ ;  /* 0x800000061414d210 */ /* 0x000fe20007ffe0ff */
[----:B------:R-:W-:Y:S01]  /*1cf0*/  IMAD.HI.U32 R2, R0, R31, RZ ;  /* 0x0000001f00027227 */ /* 0x000fe200078e00ff */
[----:B------:R-:W-:-:S02]  /*1d00*/  ISETP.GT.U32.AND P5, PT, R6, R16, PT ;  /* 0x000000100600720c */ /* 0x000fc40003fa4070 */
[C---:B------:R-:W-:Y:S01]  /*1d10*/  ISETP.GT.U32.AND P2, PT, R6.reuse, R20, PT ;  /* 0x000000140600720c */ /* 0x040fe20003f44070 */
[C---:B------:R-:W-:Y:S01]  /*1d20*/  IMAD R24, R6.reuse, R3, R35 ;  /* 0x0000000306187224 */ /* 0x040fe200078e0223 */
[C---:B------:R-:W-:Y:S01]  /*1d30*/  ISETP.GT.U32.AND P1, PT, R6.reuse, R22, PT ;  /* 0x000000160600720c */ /* 0x040fe20003f24070 */
[----:B------:R-:W-:Y:S01]  /*1d40*/  IMAD.MOV R2, RZ, RZ, -R2 ;  /* 0x000000ffff027224 */ /* 0x000fe200078e0a02 */
[----:B------:R-:W-:Y:S01]  /*1d50*/  IABS R3, R30 ;  /* 0x0000001e00037213 */ /* 0x000fe20000000000 */
[----:B------:R-:W-:Y:S01]  /*1d60*/  @!P4 IMAD.MOV R29, RZ, RZ, -R29 ;  /* 0x000000ffff1dc224 */ /* 0x000fe200078e0a1d */
[C---:B------:R-:W-:Y:S01]  /*1d70*/  ISETP.GT.U32.AND P4, PT, R6.reuse, R24, PT ;  /* 0x000000180600720c */ /* 0x040fe20003f84070 */
[----:B------:R-:W-:Y:S01]  /*1d80*/  IMAD R18, R6, R2, R31 ;  /* 0x0000000206127224 */ /* 0x000fe200078e021f */
[----:B------:R-:W-:Y:S01]  /*1d90*/  IADD3 R35, PT, PT, R198, 0x18, RZ ;  /* 0x00000018c6237810 */ /* 0x000fe20007ffe0ff */
[----:B------:R-:W-:-:S03]  /*1da0*/  IMAD.HI.U32 R2, R0, R3, RZ ;  /* 0x0000000300027227 */ /* 0x000fc600078e00ff */
[----:B------:R-:W-:Y:S01]  /*1db0*/  IABS R33, R35 ;  /* 0x0000002300217213 */ /* 0x000fe20000000000 */
[--C-:B------:R-:W-:Y:S01]  /*1dc0*/  @!P5 IMAD.IADD R16, R16, 0x1, -R6.reuse ;  /* 0x000000011010d824 */ /* 0x100fe200078e0a06 */
[----:B------:R-:W-:Y:S01]  /*1dd0*/  @!P2 IADD3 R20, PT, PT, R20, -R6, RZ ;  /* 0x800000061414a210 */ /* 0x000fe20007ffe0ff */
[----:B------:R-:W-:Y:S01]  /*1de0*/  @!P1 IMAD.IADD R22, R22, 0x1, -R6 ;  /* 0x0000000116169824 */ /* 0x000fe200078e0a06 */
[----:B------:R-:W-:Y:S01]  /*1df0*/  ISETP.GT.U32.AND P2, PT, R6, R18, PT ;  /* 0x000000120600720c */ /* 0x000fe20003f44070 */
[----:B------:R-:W-:Y:S01]  /*1e00*/  @!P3 IMAD.MOV R16, RZ, RZ, -R16 ;  /* 0x000000ffff10b224 */ /* 0x000fe200078e0a10 */
[----:B------:R-:W-:Y:S01]  /*1e10*/  ISETP.GE.AND P5, PT, R26, RZ, PT ;  /* 0x000000ff1a00720c */ /* 0x000fe20003fa6270 */
[----:B------:R-:W-:Y:S01]  /*1e20*/  VIADD R26, R198, 0x15 ;  /* 0x00000015c61a7836 */ /* 0x000fe20000000000 */
[----:B------:R-:W-:Y:S01]  /*1e30*/  @!P4 IADD3 R24, PT, PT, R24, -R6, RZ ;  /* 0x800000061818c210 */ /* 0x000fe20007ffe0ff */
[----:B------:R-:W-:Y:S01]  /*1e40*/  IMAD.MOV R2, RZ, RZ, -R2 ;  /* 0x000000ffff027224 */ /* 0x000fe200078e0a02 */
[----:B------:R-:W-:Y:S01]  /*1e50*/  ISETP.GT.U32.AND P3, PT, R6, R22, PT ;  /* 0x000000160600720c */ /* 0x000fe20003f64070 */
[----:B------:R-:W-:Y:S01]  /*1e60*/  @!P6 IMAD.MOV R20, RZ, RZ, -R20 ;  /* 0x000000ffff14e224 */ /* 0x000fe200078e0a14 */
[----:B------:R-:W-:Y:S01]  /*1e70*/  IABS R31, R26 ;  /* 0x0000001a001f7213 */ /* 0x000fe20000000000 */
[----:B------:R-:W-:Y:S01]  /*1e80*/  VIADD R41, R198, 0x1f ;  /* 0x0000001fc6297836 */ /* 0x000fe20000000000 */
[----:B------:R-:W-:Y:S01]  /*1e90*/  ISETP.GT.U32.AND P4, PT, R6, R24, PT ;  /* 0x000000180600720c */ /* 0x000fe20003f84070 */
[----:B------:R-:W-:Y:S01]  /*1ea0*/  VIADD R43, R198, 0x29 ;  /* 0x00000029c62b7836 */ /* 0x000fe20000000000 */
[----:B------:R-:W-:Y:S01]  /*1eb0*/  ISETP.GE.AND P1, PT, R28, RZ, PT ;  /* 0x000000ff1c00720c */ /* 0x000fe20003f26270 */
[----:B------:R-:W-:Y:S01]  /*1ec0*/  @!P2 IMAD.IADD R18, R18, 0x1, -R6 ;  /* 0x000000011212a824 */ /* 0x000fe200078e0a06 */
[----:B------:R-:W-:Y:S01]  /*1ed0*/  ISETP.GE.AND P6, PT, R30, RZ, PT ;  /* 0x000000ff1e00720c */ /* 0x000fe20003fc6270 */
[----:B------:R-:W-:Y:S01]  /*1ee0*/  IMAD R28, R6, R2, R3 ;  /* 0x00000002061c7224 */ /* 0x000fe200078e0203 */
[----:B------:R-:W-:Y:S01]  /*1ef0*/  IABS R3, R32 ;  /* 0x0000002000037213 */ /* 0x000fe20000000000 */
[----:B------:R-:W-:Y:S01]  /*1f00*/  IMAD.HI.U32 R2, R0, R31, RZ ;  /* 0x0000001f00027227 */ /* 0x000fe200078e00ff */
[----:B------:R-:W-:-:S03]  /*1f10*/  ISETP.GT.U32.AND P2, PT, R6, R18, PT ;  /* 0x000000120600720c */ /* 0x000fc60003f44070 */
[--C-:B------:R-:W-:Y:S01]  /*1f20*/  @!P3 IMAD.IADD R22, R22, 0x1, -R6.reuse ;  /* 0x000000011616b824 */ /* 0x100fe200078e0a06 */
[----:B------:R-:W-:Y:S01]  /*1f30*/  IADD3 R2, PT, PT, -R2, RZ, RZ ;  /* 0x000000ff02027210 */ /* 0x000fe20007ffe1ff */
[----:B------:R-:W-:Y:S01]  /*1f40*/  @!P4 IMAD.IADD R24, R24, 0x1, -R6 ;  /* 0x000000011818c824 */ /* 0x000fe200078e0a06 */
[----:B------:R-:W-:Y:S01]  /*1f50*/  ISETP.GT.U32.AND P3, PT, R6, R28, PT ;  /* 0x0000001c0600720c */ /* 0x000fe20003f64070 */
[----:B------:R-:W-:Y:S01]  /*1f60*/  VIADD R47, R198, 0x2b ;  /* 0x0000002bc62f7836 */ /* 0x000fe20000000000 */
[----:B------:R-:W-:Y:S01]  /*1f70*/  ISETP.GE.AND P4, PT, R26, RZ, PT ;  /* 0x000000ff1a00720c */ /* 0x000fe20003f86270 */
[----:B------:R-:W-:Y:S01]  /*1f80*/  IMAD R26, R6, R2, R31 ;  /* 0x00000002061a7224 */ /* 0x000fe200078e021f */
[----:B------:R-:W-:Y:S01]  /*1f90*/  @!P0 IADD3 R22, PT, PT, -R22, RZ, RZ ;  /* 0x000000ff16168210 */ /* 0x000fe20007ffe1ff */
[----:B------:R-:W-:Y:S01]  /*1fa0*/  IMAD.HI.U32 R2, R0, R3, RZ ;  /* 0x0000000300027227 */ /* 0x000fe200078e00ff */
[----:B------:R-:W-:-:S03]  /*1fb0*/  IABS R31, R34 ;  /* 0x00000022001f7213 */ /* 0x000fc60000000000 */
[----:B------:R-:W-:Y:S01]  /*1fc0*/  @!P2 IMAD.IADD R18, R18, 0x1, -R6 ;  /* 0x000000011212a824 */ /* 0x000fe200078e0a06 */
[----:B------:R-:W-:Y:S01]  /*1fd0*/  ISETP.GT.U32.AND P2, PT, R6, R26, PT ;  /* 0x0000001a0600720c */ /* 0x000fe20003f44070 */
[----:B------:R-:W-:Y:S02]  /*1fe0*/  IMAD.MOV R2, RZ, RZ, -R2 ;  /* 0x000000ffff027224 */ /* 0x000fe400078e0a02 */
[----:B------:R-:W-:Y:S01]  /*1ff0*/  @!P3 IMAD.IADD R28, R28, 0x1, -R6 ;  /* 0x000000011c1cb824 */ /* 0x000fe200078e0a06 */
[----:B------:R-:W-:Y:S01]  /*2000*/  ISETP.GE.AND P3, PT, R32, RZ, PT ;  /* 0x000000ff2000720c */ /* 0x000fe20003f66270 */
[----:B------:R-:W-:Y:S02]  /*2010*/  IMAD R30, R6, R2, R3 ;  /* 0x00000002061e7224 */ /* 0x000fe400078e0203 */
[----:B------:R-:W-:Y:S01]  /*2020*/  IMAD.HI.U32 R3, R0, R33, RZ ;  /* 0x0000002100037227 */ /* 0x000fe200078e00ff */
[----:B------:R-:W-:-:S03]  /*2030*/  ISETP.GT.U32.AND P0, PT, R6, R28, PT ;  /* 0x0000001c0600720c */ /* 0x000fc60003f04070 */
[----:B------:R-:W-:Y:S01]  /*2040*/  @!P5 IMAD.MOV R24, RZ, RZ, -R24 ;  /* 0x000000ffff18d224 */ /* 0x000fe200078e0a18 */
[----:B------:R-:W-:Y:S01]  /*2050*/  ISETP.GT.U32.AND P5, PT, R6, R30, PT ;  /* 0x0000001e0600720c */ /* 0x000fe20003fa4070 */
[----:B------:R-:W-:Y:S02]  /*2060*/  @!P2 IMAD.IADD R26, R26, 0x1, -R6 ;  /* 0x000000011a1aa824 */ /* 0x000fe400078e0a06 */
[----:B------:R-:W-:-:S03]  /*2070*/  IMAD.HI.U32 R2, R0, R31, RZ ;  /* 0x0000001f00027227 */ /* 0x000fc600078e00ff */
[----:B------:R-:W-:Y:S01]  /*2080*/  ISETP.GT.U32.AND P2, PT, R6, R26, PT ;  /* 0x0000001a0600720c */ /* 0x000fe20003f44070 */
[----:B------:R-:W-:Y:S01]  /*2090*/  IMAD.MOV R3, RZ, RZ, -R3 ;  /* 0x000000ffff037224 */ /* 0x000fe200078e0a03 */
[----:B------:R-:W-:Y:S01]  /*20a0*/  IADD3 R2, PT, PT, -R2, RZ, RZ ;  /* 0x000000ff02027210 */ /* 0x000fe20007ffe1ff */
[--C-:B------:R-:W-:Y:S01]  /*20b0*/  @!P0 IMAD.IADD R28, R28, 0x1, -R6.reuse ;  /* 0x000000011c1c8824 */ /* 0x100fe200078e0a06 */
[----:B------:R-:W-:Y:S01]  /*20c0*/  ISETP.GE.AND P0, PT, R35, RZ, PT ;  /* 0x000000ff2300720c */ /* 0x000fe20003f06270 */
[----:B------:R-:W-:Y:S01]  /*20d0*/  IMAD R36, R6, R3, R33 ;  /* 0x0000000306247224 */ /* 0x000fe200078e0221 */
[----:B------:R-:W-:Y:S01]  /*20e0*/  IADD3 R3, PT, PT, R198, 0x1a, RZ ;  /* 0x0000001ac6037810 */ /* 0x000fe20007ffe0ff */
[----:B------:R-:W-:Y:S01]  /*20f0*/  IMAD R32, R6, R2, R31 ;  /* 0x0000000206207224 */ /* 0x000fe200078e021f */
[----:B------:R-:W-:Y:S01]  /*2100*/  @!P6 IADD3 R28, PT, PT, -R28, RZ, RZ ;  /* 0x000000ff1c1ce210 */ /* 0x000fe20007ffe1ff */
[----:B------:R-:W-:Y:S01]  /*2110*/  @!P5 IMAD.IADD R30, R30, 0x1, -R6 ;  /* 0x000000011e1ed824 */ /* 0x000fe200078e0a06 */
[----:B------:R-:W-:Y:S01]  /*2120*/  ISETP.GT.U32.AND P6, PT, R6, R36, PT ;  /* 0x000000240600720c */ /* 0x000fe20003fc4070 */
[----:B------:R-:W-:Y:S01]  /*2130*/  @!P1 IMAD.MOV R18, RZ, RZ, -R18 ;  /* 0x000000ffff129224 */ /* 0x000fe200078e0a12 */
[----:B------:R-:W-:Y:S01]  /*2140*/  ISETP.GE.AND P1, PT, R34, RZ, PT ;  /* 0x000000ff2200720c */ /* 0x000fe20003f26270 */
[----:B------:R-:W-:Y:S01]  /*2150*/  @!P2 IMAD.IADD R26, R26, 0x1, -R6 ;  /* 0x000000011a1aa824 */ /* 0x000fe200078e0a06 */
[----:B------:R-:W-:Y:S01]  /*2160*/  ISETP.GT.U32.AND P2, PT, R6, R32, PT ;  /* 0x000000200600720c */ /* 0x000fe20003f44070 */
[----:B------:R-:W-:Y:S01]  /*2170*/  VIADD R34, R198, 0x19 ;  /* 0x00000019c6227836 */ /* 0x000fe20000000000 */
[----:B------:R-:W-:Y:S01]  /*2180*/  ISETP.GT.U32.AND P5, PT, R6, R30, PT ;  /* 0x0000001e0600720c */ /* 0x000fe20003fa4070 */
[----:B------:R-:W-:Y:S01]  /*2190*/  @!P4 IMAD.MOV R26, RZ, RZ, -R26 ;  /* 0x000000ffff1ac224 */ /* 0x000fe200078e0a1a */
[----:B------:R-:W-:Y:S01]  /*21a0*/  IABS R35, R37 ;  /* 0x0000002500237213 */ /* 0x000fe20000000000 */
[C---:B------:R-:W-:Y:S01]  /*21b0*/  VIADD R48, R198.reuse, 0x62 ;  /* 0x00000062c6307836 */ /* 0x040fe20000000000 */
[----:B------:R-:W-:Y:S01]  /*21c0*/  IABS R31, R34 ;  /* 0x00000022001f7213 */ /* 0x000fe20000000000 */
[----:B------:R-:W-:Y:S01]  /*21d0*/  VIADD R165, R198, 0x65 ;  /* 0x00000065c6a57836 */ /* 0x000fe20000000000 */
[----:B------:R-:W-:Y:S01]  /*21e0*/  IABS R33, R3 ;  /* 0x0000000300217213 */ /* 0x000fe20000000000 */
[----:B------:R-:W-:Y:S01]  /*21f0*/  @!P6 IMAD.IADD R36, R36, 0x1, -R6 ;  /* 0x000000012424e824 */ /* 0x000fe200078e0a06 */
[----:B------:R-:W-:Y:S01]  /*2200*/  ISETP.GE.AND P4, PT, R34, RZ, PT ;  /* 0x000000ff2200720c */ /* 0x000fe20003f86270 */
[----:B------:R-:W-:-:S03]  /*2210*/  IMAD.HI.U32 R2, R0, R31, RZ ;  /* 0x0000001f00027227 */ /* 0x000fc600078e00ff */
[----:B------:R-:W-:Y:S01]  /*2220*/  ISETP.GT.U32.AND P6, PT, R6, R36, PT ;  /* 0x000000240600720c */ /* 0x000fe20003fc4070 */
[----:B------:R-:W-:Y:S01]  /*2230*/  @!P2 IMAD.IADD R32, R32, 0x1, -R6 ;  /* 0x000000012020a824 */ /* 0x000fe200078e0a06 */
[----:B------:R-:W-:Y:S01]  /*2240*/  @!P5 IADD3 R30, PT, PT, R30, -R6, RZ ;  /* 0x800000061e1ed210 */ /* 0x000fe20007ffe0ff */
[----:B------:R-:W-:Y:S01]  /*2250*/  IMAD.MOV R38, RZ, RZ, -R2 ;  /* 0x000000ffff267224 */ /* 0x000fe200078e0a02 */
[----:B------:R-:W-:Y:S01]  /*2260*/  ISETP.GE.AND P5, PT, R3, RZ, PT ;  /* 0x000000ff0300720c */ /* 0x000fe20003fa6270 */
[----:B------:R-:W-:Y:S01]  /*2270*/  IMAD.HI.U32 R3, R0, R35, RZ ;  /* 0x0000002300037227 */ /* 0x000fe200078e00ff */
[----:B------:R-:W-:Y:S02]  /*2280*/  ISETP.GT.U32.AND P2, PT, R6, R32, PT ;  /* 0x000000200600720c */ /* 0x000fe40003f44070 */
[----:B------:R-:W-:Y:S01]  /*2290*/  @!P3 IADD3 R30, PT, PT, -R30, RZ, RZ ;  /* 0x000000ff1e1eb210 */ /* 0x000fe20007ffe1ff */
[----:B------:R-:W-:Y:S01]  /*22a0*/  IMAD.MOV R3, RZ, RZ, -R3 ;  /* 0x000000ffff037224 */ /* 0x000fe200078e0a03 */
[----:B------:R-:W-:Y:S01]  /*22b0*/  ISETP.GE.AND P3, PT, R37, RZ, PT ;  /* 0x000000ff2500720c */ /* 0x000fe20003f66270 */
[C---:B------:R-:W-:Y:S01]  /*22c0*/  IMAD R38, R6.reuse, R38, R31 ;  /* 0x0000002606267224 */ /* 0x040fe200078e021f */
[----:B------:R-:W-:Y:S01]  /*22d0*/  IABS R37, R41 ;  /* 0x0000002900257213 */ /* 0x000fe20000000000 */
[----:B------:R-:W-:Y:S01]  /*22e0*/  IMAD R40, R6, R3, R35 ;  /* 0x0000000306287224 */ /* 0x000fe200078e0223 */
[----:B------:R-:W-:Y:S01]  /*22f0*/  IABS R35, R39 ;  /* 0x0000002700237213 */ /* 0x000fe20000000000 */
[----:B------:R-:W-:-:S02]  /*2300*/  @!P6 IMAD.IADD R36, R36, 0x1, -R6 ;  /* 0x000000012424e824 */ /* 0x000fc400078e0a06 */
[----:B------:R-:W-:-:S04]  /*2310*/  IMAD.HI.U32 R2, R0, R33, RZ ;  /* 0x0000002100027227 */ /* 0x000fc800078e00ff */
[----:B------:R-:W-:Y:S01]  /*2320*/  @!P0 IMAD.MOV R36, RZ, RZ, -R36 ;  /* 0x000000ffff248224 */ /* 0x000fe200078e0a24 */
[----:B------:R-:W-:Y:S01]  /*2330*/  ISETP.GT.U32.AND P0, PT, R6, R40, PT ;  /* 0x000000280600720c */ /* 0x000fe20003f04070 */
[----:B------:R-:W-:Y:S01]  /*2340*/  @!P2 IMAD.IADD R32, R32, 0x1, -R6 ;  /* 0x000000012020a824 */ /* 0x000fe200078e0a06 */
[----:B------:R-:W-:Y:S01]  /*2350*/  ISETP.GT.U32.AND P2, PT, R6, R38, PT ;  /* 0x000000260600720c */ /* 0x000fe20003f44070 */
[----:B------:R-:W-:Y:S02]  /*2360*/  IMAD.MOV R2, RZ, RZ, -R2 ;  /* 0x000000ffff027224 */ /* 0x000fe400078e0a02 */
[----:B------:R-:W-:Y:S02]  /*2370*/  VIADD R34, R198, 0x1d ;  /* 0x0000001dc6227836 */ /* 0x000fe40000000000 */
[----:B------:R-:W-:Y:S02]  /*2380*/  IMAD R46, R6, R2, R33 ;  /* 0x00000002062e7224 */ /* 0x000fe400078e0221 */
[----:B------:R-:W-:Y:S01]  /*2390*/  @!P1 IMAD.MOV R32, RZ, RZ, -R32 ;  /* 0x000000ffff209224 */ /* 0x000fe200078e0a20 */
[----:B------:R-:W-:Y:S01]  /*23a0*/  IABS R33, R34 ;  /* 0x0000002200217213 */ /* 0x000fe20000000000 */
[----:B------:R-:W-:Y:S01]  /*23b0*/  VIADD R2, R198, 0x1c ;  /* 0x0000001cc6027836 */ /* 0x000fe20000000000 */
[----:B------:R-:W-:Y:S01]  /*23c0*/  ISETP.GT.U32.AND P1, PT, R6, R46, PT ;  /* 0x0000002e0600720c */ /* 0x000fe20003f24070 */
[----:B------:R-:W-:Y:S01]  /*23d0*/  VIADD R166, R198, 0x64 ;  /* 0x00000064c6a67836 */ /* 0x000fe20000000000 */
[-C--:B------:R-:W-:Y:S01]  /*23e0*/  @!P0 IADD3 R40, PT, PT, R40, -R6.reuse, RZ ;  /* 0x8000000628288210 */ /* 0x080fe20007ffe0ff */
[----:B------:R-:W-:Y:S01]  /*23f0*/  IMAD.HI.U32 R3, R0, R33, RZ ;  /* 0x0000002100037227 */ /* 0x000fe200078e00ff */
[----:B------:R-:W-:-:S02]  /*2400*/  @!P2 IADD3 R38, PT, PT, R38, -R6, RZ ;  /* 0x800000062626a210 */ /* 0x000fc40007ffe0ff */
[----:B------:R-:W-:Y:S01]  /*2410*/  ISETP.GT.U32.AND P0, PT, R6, R40, PT ;  /* 0x000000280600720c */ /* 0x000fe20003f04070 */
[C---:B------:R-:W-:Y:S01]  /*2420*/  VIADD R163, R198.reuse, 0x66 ;  /* 0x00000066c6a37836 */ /* 0x040fe20000000000 */
[----:B------:R-:W-:Y:S01]  /*2430*/  IADD3 R3, PT, PT, -R3, RZ, RZ ;  /* 0x000000ff03037210 */ /* 0x000fe20007ffe1ff */
[----:B------:R-:W-:Y:S01]  /*2440*/  VIADD R149, R198, 0x67 ;  /* 0x00000067c6957836 */ /* 0x000fe20000000000 */
[----:B------:R-:W-:Y:S01]  /*2450*/  ISETP.GT.U32.AND P2, PT, R6, R38, PT ;  /* 0x000000260600720c */ /* 0x000fe20003f44070 */
[----:B------:R-:W-:Y:S01]  /*2460*/  VIADD R161, R198, 0x68 ;  /* 0x00000068c6a17836 */ /* 0x000fe20000000000 */
[----:B------:R-:W-:Y:S01]  /*2470*/  IABS R31, R2 ;  /* 0x00000002001f7213 */ /* 0x000fe20000000000 */
[----:B------:R-:W-:Y:S01]  /*2480*/  IMAD R42, R6, R3, R33 ;  /* 0x00000003062a7224 */ /* 0x000fe200078e0221 */
[----:B------:R-:W-:Y:S01]  /*2490*/  ISETP.GE.AND P6, PT, R2, RZ, PT ;  /* 0x000000ff0200720c */ /* 0x000fe20003fc6270 */
[----:B------:R-:W-:Y:S01]  /*24a0*/  @!P1 IMAD.IADD R46, R46, 0x1, -R6 ;  /* 0x000000012e2e9824 */ /* 0x000fe200078e0a06 */
[----:B------:R-:W-:Y:S01]  /*24b0*/  IADD3 R33, PT, PT, R198, 0x20, RZ ;  /* 0x00000020c6217810 */ /* 0x000fe20007ffe0ff */
[----:B------:R-:W-:-:S02]  /*24c0*/  IMAD.HI.U32 R3, R0, R37, RZ ;  /* 0x0000002500037227 */ /* 0x000fc400078e00ff */
[----:B------:R-:W-:Y:S02]  /*24d0*/  @!P0 IADD3 R40, PT, PT, R40, -R6, RZ ;  /* 0x8000000628288210 */ /* 0x000fe40007ffe0ff */
[----:B------:R-:W-:Y:S01]  /*24e0*/  IMAD.MOV R3, RZ, RZ, -R3 ;  /* 0x000000ffff037224 */ /* 0x000fe200078e0a03 */
[----:B------:R-:W-:Y:S01]  /*24f0*/  ISETP.GT.U32.AND P1, PT, R6, R46, PT ;  /* 0x0000002e0600720c */ /* 0x000fe20003f24070 */
[----:B------:R-:W-:-:S04]  /*2500*/  IMAD.HI.U32 R2, R0, R31, RZ ;  /* 0x0000001f00027227 */ /* 0x000fc800078e00ff */
[----:B------:R-:W-:Y:S01]  /*2510*/  @!P2 IMAD.IADD R38, R38, 0x1, -R6 ;  /* 0x000000012626a824 */ /* 0x000fe200078e0a06 */
[----:B------:R-:W-:Y:S01]  /*2520*/  ISETP.GE.AND P2, PT, R34, RZ, PT ;  /* 0x000000ff2200720c */ /* 0x000fe20003f46270 */
[C---:B------:R-:W-:Y:S01]  /*2530*/  IMAD R50, R6.reuse, R3, R37 ;  /* 0x0000000306327224 */ /* 0x040fe200078e0225 */
[----:B------:R-:W-:Y:S01]  /*2540*/  IABS R3, R33 ;  /* 0x0000002100037213 */ /* 0x000fe20000000000 */
[----:B------:R-:W-:Y:S01]  /*2550*/  IMAD.MOV R44, RZ, RZ, -R2 ;  /* 0x000000ffff2c7224 */ /* 0x000fe200078e0a02 */
[----:B------:R-:W-:Y:S01]  /*2560*/  IABS R37, R45 ;  /* 0x0000002d00257213 */ /* 0x000fe20000000000 */
[----:B------:R-:W-:Y:S01]  /*2570*/  @!P4 IMAD.MOV R38, RZ, RZ, -R38 ;  /* 0x000000ffff26c224 */ /* 0x000fe200078e0a26 */
[C---:B------:R-:W-:Y:S01]  /*2580*/  ISETP.GT.U32.AND P4, PT, R6.reuse, R42, PT ;  /* 0x0000002a0600720c */ /* 0x040fe20003f84070 */
[----:B------:R-:W-:Y:S01]  /*2590*/  @!P3 IMAD.MOV R40, RZ, RZ, -R40 ;  /* 0x000000ffff28b224 */ /* 0x000fe200078e0a28 */
[----:B------:R-:W-:Y:S01]  /*25a0*/  ISETP.GT.U32.AND P3, PT, R6, R50, PT ;  /* 0x000000320600720c */ /* 0x000fe20003f64070 */
[----:B------:R-:W-:-:S04]  /*25b0*/  IMAD.HI.U32 R2, R0, R35, RZ ;  /* 0x0000002300027227 */ /* 0x000fc800078e00ff */
[----:B------:R-:W-:Y:S02]  /*25c0*/  IMAD R44, R6, R44, R31 ;  /* 0x0000002c062c7224 */ /* 0x000fe400078e021f */
[----:B------:R-:W-:Y:S02]  /*25d0*/  IMAD.MOV R2, RZ, RZ, -R2 ;  /* 0x000000ffff027224 */ /* 0x000fe400078e0a02 */
[----:B------:R-:W-:Y:S01]  /*25e0*/  @!P1 IMAD.IADD R46, R46, 0x1, -R6 ;  /* 0x000000012e2e9824 */ /* 0x000fe200078e0a06 */
[C---:B------:R-:W-:Y:S01]  /*25f0*/  ISETP.GT.U32.AND P1, PT, R6.reuse, R44, PT ;  /* 0x0000002c0600720c */ /* 0x040fe20003f24070 */
[----:B------:R-:W-:Y:S02]  /*2600*/  IMAD R52, R6, R2, R35 ;  /* 0x0000000206347224 */ /* 0x000fe400078e0223 */
[----:B------:R-:W-:Y:S02]  /*2610*/  VIADD R34, R198, 0x21 ;  /* 0x00000021c6227836 */ /* 0x000fe40000000000 */
[----:B------:R-:W-:Y:S01]  /*2620*/  IMAD.HI.U32 R2, R0, R3, RZ ;  /* 0x0000000300027227 */ /* 0x000fe200078e00ff */
[----:B------:R-:W-:-:S02]  /*2630*/  ISETP.GT.U32.AND P0, PT, R6, R52, PT ;  /* 0x000000340600720c */ /* 0x000fc40003f04070 */
[----:B------:R-:W-:Y:S01]  /*2640*/  IABS R31, R34 ;  /* 0x00000022001f7213 */ /* 0x000fe20000000000 */
[--C-:B------:R-:W-:Y:S02]  /*2650*/  @!P4 IMAD.IADD R42, R42, 0x1, -R6.reuse ;  /* 0x000000012a2ac824 */ /* 0x100fe400078e0a06 */
[----:B------:R-:W-:Y:S02]  /*2660*/  @!P3 IMAD.IADD R50, R50, 0x1, -R6 ;  /* 0x000000013232b824 */ /* 0x000fe400078e0a06 */
[----:B------:R-:W-:Y:S01]  /*2670*/  IMAD.MOV R2, RZ, RZ, -R2 ;  /* 0x000000ffff027224 */ /* 0x000fe200078e0a02 */
[----:B------:R-:W-:Y:S01]  /*2680*/  ISETP.GT.U32.AND P4, PT, R6, R42, PT ;  /* 0x0000002a0600720c */ /* 0x000fe20003f84070 */
[----:B------:R-:W-:Y:S01]  /*2690*/  @!P1 IMAD.IADD R44, R44, 0x1, -R6 ;  /* 0x000000012c2c9824 */ /* 0x000fe200078e0a06 */
[C---:B------:R-:W-:Y:S01]  /*26a0*/  ISETP.GT.U32.AND P3, PT, R6.reuse, R50, PT ;  /* 0x000000320600720c */ /* 0x040fe20003f64070 */
[----:B------:R-:W-:Y:S02]  /*26b0*/  IMAD R56, R6, R2, R3 ;  /* 0x0000000206387224 */ /* 0x000fe400078e0203 */
[----:B------:R-:W-:Y:S01]  /*26c0*/  IMAD.HI.U32 R2, R0, R31, RZ ;  /* 0x0000001f00027227 */ /* 0x000fe200078e00ff */
[----:B------:R-:W-:-:S03]  /*26d0*/  ISETP.GT.U32.AND P1, PT, R6, R44, PT ;  /* 0x0000002c0600720c */ /* 0x000fc60003f24070 */
[----:B------:R-:W-:Y:S02]  /*26e0*/  IMAD.MOV R2, RZ, RZ, -R2 ;  /* 0x000000ffff027224 */ /* 0x000fe400078e0a02 */
[----:B------:R-:W-:Y:S02]  /*26f0*/  VIADD R35, R198, 0x22 ;  /* 0x00000022c6237836 */ /* 0x000fe40000000000 */
[--C-:B------:R-:W-:Y:S02]  /*2700*/  @!P0 IMAD.IADD R52, R52, 0x1, -R6.reuse ;  /* 0x0000000134348824 */ /* 0x100fe400078e0a06 */
[----:B------:R-:W-:Y:S01]  /*2710*/  IMAD R54, R6, R2, R31 ;  /* 0x0000000206367224 */ /* 0x000fe200078e021f */
[----:B------:R-:W-:Y:S01]  /*2720*/  IABS R61, R35 ;  /* 0x00000023003d7213 */ /* 0x000fe20000000000 */
[--C-:B------:R-:W-:Y:S01]  /*2730*/  @!P4 IMAD.IADD R42, R42, 0x1, -R6.reuse ;  /* 0x000000012a2ac824 */ /* 0x100fe200078e0a06 */
[----:B------:R-:W-:Y:S01]  /*2740*/  ISETP.GT.U32.AND P0, PT, R6, R52, PT ;  /* 0x000000340600720c */ /* 0x000fe20003f04070 */
[----:B------:R-:W-:Y:S01]  /*2750*/  @!P3 IMAD.IADD R50, R50, 0x1, -R6 ;  /* 0x000000013232b824 */ /* 0x000fe200078e0a06 */
[C---:B------:R-:W-:Y:S01]  /*2760*/  ISETP.GT.U32.AND P4, PT, R6.reuse, R56, PT ;  /* 0x000000380600720c */ /* 0x040fe20003f84070 */
[----:B------:R-:W-:Y:S01]  /*2770*/  @!P5 IMAD.MOV R46, RZ, RZ, -R46 ;  /* 0x000000ffff2ed224 */ /* 0x000fe200078e0a2e */
[----:B------:R-:W-:Y:S01]  /*2780*/  ISETP.GT.U32.AND P3, PT, R6, R54, PT ;  /* 0x000000360600720c */ /* 0x000fe20003f64070 */
[----:B------:R-:W-:Y:S01]  /*2790*/  IMAD.HI.U32 R3, R0, R61, RZ ;  /* 0x0000003d00037227 */ /* 0x000fe200078e00ff */
[----:B------:R-:W-:-:S02]  /*27a0*/  ISETP.GE.AND P5, PT, R39, RZ, PT ;  /* 0x000000ff2700720c */ /* 0x000fc40003fa6270 */
[-C--:B------:R-:W-:Y:S01]  /*27b0*/  @!P1 IADD3 R44, PT, PT, R44, -R6.reuse, RZ ;  /* 0x800000062c2c9210 */ /* 0x080fe20007ffe0ff */
[----:B------:R-:W-:Y:S01]  /*27c0*/  IMAD.MOV R3, RZ, RZ, -R3 ;  /* 0x000000ffff037224 */ /* 0x000fe200078e0a03 */
[----:B------:R-:W-:Y:S01]  /*27d0*/  ISETP.GE.AND P1, PT, R41, RZ, PT ;  /* 0x000000ff2900720c */ /* 0x000fe20003f26270 */
[----:B------:R-:W-:Y:S01]  /*27e0*/  VIADD R2, R198, 0x23 ;  /* 0x00000023c6027836 */ /* 0x000fe20000000000 */
[----:B------:R-:W-:Y:S01]  /*27f0*/  @!P6 IADD3 R44, PT, PT, -R44, RZ, RZ ;  /* 0x000000ff2c2ce210 */ /* 0x000fe20007ffe1ff */
[----:B------:R-:W-:Y:S01]  /*2800*/  IMAD R61, R6, R3, R61 ;  /* 0x00000003063d7224 */ /* 0x000fe200078e023d */
[----:B------:R-:W-:Y:S01]  /*2810*/  @!P0 IADD3 R52, PT, PT, R52, -R6, RZ ;  /* 0x8000000634348210 */ /* 0x000fe20007ffe0ff */
[--C-:B------:R-:W-:Y:S01]  /*2820*/  @!P4 IMAD.IADD R56, R56, 0x1, -R6.reuse ;  /* 0x000000013838c824 */ /* 0x100fe200078e0a06 */
[----:B------:R-:W-:Y:S01]  /*2830*/  IADD3 R3, PT, PT, R198, 0x24, RZ ;  /* 0x00000024c6037810 */ /* 0x000fe20007ffe0ff */
[----:B------:R-:W-:Y:S01]  /*2840*/  @!P3 IMAD.IADD R54, R54, 0x1, -R6 ;  /* 0x000000013636b824 */ /* 0x000fe200078e0a06 */
[----:B------:R-:W-:Y:S01]  /*2850*/  IABS R31, R2 ;  /* 0x00000002001f7213 */ /* 0x000fe20000000000 */
[----:B------:R-:W-:Y:S01]  /*2860*/  @!P5 IMAD.MOV R52, RZ, RZ, -R52 ;  /* 0x000000ffff34d224 */ /* 0x000fe200078e0a34 */
[----:B------:R-:W-:Y:S01]  /*2870*/  ISETP.GE.AND P6, PT, R33, RZ, PT ;  /* 0x000000ff2100720c */ /* 0x000fe20003fc6270 */
[----:B------:R-:W-:Y:S01]  /*2880*/  @!P2 IMAD.MOV R42, RZ, RZ, -R42 ;  /* 0x000000ffff2aa224 */ /* 0x000fe200078e0a2a */
[----:B------:R-:W-:Y:S01]  /*2890*/  IABS R33, R3 ;  /* 0x0000000300217213 */ /* 0x000fe20000000000 */
[----:B------:R-:W-:Y:S01]  /*28a0*/  @!P1 IMAD.MOV R50, RZ, RZ, -R50 ;  /* 0x000000ffff329224 */ /* 0x000fe200078e0a32 */
[----:B------:R-:W-:Y:S01]  /*28b0*/  ISETP.GT.U32.AND P4, PT, R6, R56, PT ;  /* 0x000000380600720c */ /* 0x000fe20003f84070 */
[----:B------:R-:W-:Y:S01]  /*28c0*/  VIADD R41, R198, 0x28 ;  /* 0x00000028c6297836 */ /* 0x000fe20000000000 */
[----:B------:R-:W-:Y:S01]  /*28d0*/  ISETP.GE.AND P5, PT, R2, RZ, PT ;  /* 0x000000ff0200720c */ /* 0x000fe20003fa6270 */
[----:B------:R-:W-:Y:S01]  /*28e0*/  IMAD.HI.U32 R2, R0, R31, RZ ;  /* 0x0000001f00027227 */ /* 0x000fe200078e00ff */
[----:B------:R-:W-:-:S02]  /*28f0*/  ISETP.GT.U32.AND P3, PT, R6, R54, PT ;  /* 0x000000360600720c */ /* 0x000fc40003f64070 */
[----:B------:R-:W-:Y:S01]  /*2900*/  ISETP.GE.AND P1, PT, R3, RZ, PT ;  /* 0x000000ff0300720c */ /* 0x000fe20003f26270 */
[----:B------:R-:W-:Y:S01]  /*2910*/  IMAD.HI.U32 R3, R0, R33, RZ ;  /* 0x0000002100037227 */ /* 0x000fe200078e00ff */
[----:B------:R-:W-:Y:S02]  /*2920*/  ISETP.GE.AND P2, PT, R34, RZ, PT ;  /* 0x000000ff2200720c */ /* 0x000fe40003f46270 */
[----:B------:R-:W-:Y:S01]  /*2930*/  ISETP.GE.AND P0, PT, R35, RZ, PT ;  /* 0x000000ff2300720c */ /* 0x000fe20003f06270 */
[----:B------:R-:W-:Y:S01]  /*2940*/  IMAD.MOV R2, RZ, RZ, -R2 ;  /* 0x000000ffff027224 */ /* 0x000fe200078e0a02 */
[----:B------:R-:W-:Y:S01]  /*2950*/  IADD3 R3, PT, PT, -R3, RZ, RZ ;  /* 0x000000ff03037210 */ /* 0x000fe20007ffe1ff */
[--C-:B------:R-:W-:Y:S01]  /*2960*/  @!P4 IMAD.IADD R56, R56, 0x1, -R6.reuse ;  /* 0x000000013838c824 */ /* 0x100fe200078e0a06 */
[----:B------:R-:W-:Y:S01]  /*2970*/  IADD3 R34, PT, PT, R198, 0x25, RZ ;  /* 0x00000025c6227810 */ /* 0x000fe20007ffe0ff */
[C---:B------:R-:W-:Y:S01]  /*2980*/  IMAD R58, R6.reuse, R2, R31 ;  /* 0x00000002063a7224 */ /* 0x040fe200078e021f */
[C---:B------:R-:W-:Y:S01]  /*2990*/  ISETP.GT.U32.AND P4, PT, R6.reuse, R61, PT ;  /* 0x0000003d0600720c */ /* 0x040fe20003f84070 */
[----:B------:R-:W-:Y:S01]  /*29a0*/  IMAD R60, R6, R3, R33 ;  /* 0x00000003063c7224 */ /* 0x000fe200078e0221 */
[----:B------:R-:W-:Y:S01]  /*29b0*/  IABS R67, R34 ;  /* 0x0000002200437213 */ /* 0x000fe20000000000 */
[----:B------:R-:W-:Y:S01]  /*29c0*/  @!P3 IMAD.IADD R54, R54, 0x1, -R6 ;  /* 0x000000013636b824 */ /* 0x000fe200078e0a06 */
[C---:B------:R-:W-:Y:S01]  /*29d0*/  ISETP.GT.U32.AND P3, PT, R6.reuse, R58, PT ;  /* 0x0000003a0600720c */ /* 0x040fe20003f64070 */
[----:B------:R-:W-:Y:S01]  /*29e0*/  @!P6 IMAD.MOV R56, RZ, RZ, -R56 ;  /* 0x000000ffff38e224 */ /* 0x000fe200078e0a38 */
[----:B------:R-:W-:Y:S01]  /*29f0*/  ISETP.GT.U32.AND P6, PT, R6, R60, PT ;  /* 0x0000003c0600720c */ /* 0x000fe20003fc4070 */
[----:B------:R-:W-:Y:S01]  /*2a00*/  VIADD R35, R198, 0x26 ;  /* 0x00000026c6237836 */ /* 0x000fe20000000000 */
[----:B------:R-:W-:Y:S01]  /*2a10*/  IABS R33, R41 ;  /* 0x0000002900217213 */ /* 0x000fe20000000000 */
[----:B------:R-:W-:Y:S01]  /*2a20*/  IMAD.HI.U32 R2, R0, R67, RZ ;  /* 0x0000004300027227 */ /* 0x000fe200078e00ff */
[----:B------:R-:W-:-:S02]  /*2a30*/  IABS R39, R47 ;  /* 0x0000002f00277213 */ /* 0x000fc40000000000 */
[----:B------:R-:W-:Y:S01]  /*2a40*/  IABS R69, R35 ;  /* 0x0000002300457213 */ /* 0x000fe20000000000 */
[----:B------:R-:W-:Y:S01]  /*2a50*/  @!P2 IMAD.MOV R54, RZ, RZ, -R54 ;  /* 0x000000ffff36a224 */ /* 0x000fe200078e0a36 */
[----:B------:R-:W-:Y:S01]  /*2a60*/  ISETP.GE.AND P2, PT, R34, RZ, PT ;  /* 0x000000ff2200720c */ /* 0x000fe20003f46270 */
[----:B------:R-:W-:Y:S01]  /*2a70*/  IMAD.MOV R2, RZ, RZ, -R2 ;  /* 0x000000ffff027224 */ /* 0x000fe200078e0a02 */
[----:B------:R-:W-:Y:S01]  /*2a80*/  IADD3 R34, PT, PT, R198, 0x27, RZ ;  /* 0x00000027c6227810 */ /* 0x000fe20007ffe0ff */
[--C-:B------:R-:W-:Y:S02]  /*2a90*/  @!P3 IMAD.IADD R58, R58, 0x1, -R6.reuse ;  /* 0x000000013a3ab824 */ /* 0x100fe400078e0a06 */
[----:B------:R-:W-:Y:S01]  /*2aa0*/  @!P6 IMAD.IADD R60, R60, 0x1, -R6 ;  /* 0x000000013c3ce824 */ /* 0x000fe200078e0a06 */
[----:B------:R-:W-:Y:S01]  /*2ab0*/  IABS R31, R34 ;  /* 0x00000022001f7213 */ /* 0x000fe20000000000 */
[----:B------:R-:W-:Y:S01]  /*2ac0*/  IMAD.HI.U32 R3, R0, R69, RZ ;  /* 0x0000004500037227 */ /* 0x000fe200078e00ff */
[----:B------:R-:W-:-:S02]  /*2ad0*/  ISETP.GT.U32.AND P3, PT, R6, R58, PT ;  /* 0x0000003a0600720c */ /* 0x000fc40003f64070 */
[C---:B------:R-:W-:Y:S01]  /*2ae0*/  ISETP.GT.U32.AND P6, PT, R6.reuse, R60, PT ;  /* 0x0000003c0600720c */ /* 0x040fe20003fc4070 */
[----:B------:R-:W-:Y:S01]  /*2af0*/  @!P4 IMAD.IADD R61, R61, 0x1, -R6 ;  /* 0x000000013d3dc824 */ /* 0x000fe200078e0a06 */
[----:B------:R-:W-:Y:S01]  /*2b00*/  IADD3 R3, PT, PT, -R3, RZ, RZ ;  /* 0x000000ff03037210 */ /* 0x000fe20007ffe1ff */
[----:B------:R-:W-:Y:S02]  /*2b10*/  IMAD R67, R6, R2, R67 ;  /* 0x0000000206437224 */ /* 0x000fe400078e0243 */
[----:B------:R-:W-:Y:S01]  /*2b20*/  IMAD.HI.U32 R2, R0, R31, RZ ;  /* 0x0000001f00027227 */ /* 0x000fe200078e00ff */
[----:B------:R-:W-:-:S03]  /*2b30*/  ISETP.GT.U32.AND P4, PT, R6, R61, PT ;  /* 0x0000003d0600720c */ /* 0x000fc60003f84070 */
[----:B------:R-:W-:Y:S01]  /*2b40*/  IMAD R69, R6, R3, R69 ;  /* 0x0000000306457224 */ /* 0x000fe200078e0245 */
[----:B------:R-:W-:Y:S01]  /*2b50*/  IADD3 R64, PT, PT, -R2, RZ, RZ ;  /* 0x000000ff02407210 */ /* 0x000fe20007ffe1ff */
[--C-:B------:R-:W-:Y:S01]  /*2b60*/  @!P3 IMAD.IADD R58, R58, 0x1, -R6.reuse ;  /* 0x000000013a3ab824 */ /* 0x100fe200078e0a06 */
[----:B------:R-:W-:Y:S01]  /*2b70*/  ISETP.GT.U32.AND P3, PT, R6, R67, PT ;  /* 0x000000430600720c */ /* 0x000fe20003f64070 */
[----:B------:R-:W-:Y:S01]  /*2b80*/  @!P6 IMAD.IADD R60, R60, 0x1, -R6 ;  /* 0x000000013c3ce824 */ /* 0x000fe200078e0a06 */
[----:B------:R-:W-:Y:S01]  /*2b90*/  ISETP.GT.U32.AND P6, PT, R6, R69, PT ;  /* 0x000000450600720c */ /* 0x000fe20003fc4070 */
[----:B------:R-:W-:-:S04]  /*2ba0*/  IMAD.HI.U32 R2, R0, R33, RZ ;  /* 0x0000002100027227 */ /* 0x000fc800078e00ff */
[C---:B------:R-:W-:Y:S02]  /*2bb0*/  IMAD R64, R6.reuse, R64, R31 ;  /* 0x0000004006407224 */ /* 0x040fe400078e021f */
[----:B------:R-:W-:Y:S02]  /*2bc0*/  IMAD.MOV R66, RZ, RZ, -R2 ;  /* 0x000000ffff427224 */ /* 0x000fe400078e0a02 */
[--C-:B------:R-:W-:Y:S01]  /*2bd0*/  @!P4 IMAD.IADD R61, R61, 0x1, -R6.reuse ;  /* 0x000000013d3dc824 */ /* 0x100fe200078e0a06 */
[----:B------:R-:W-:Y:S01]  /*2be0*/  ISETP.GE.AND P4, PT, R35, RZ, PT ;  /* 0x000000ff2300720c */ /* 0x000fe20003f86270 */
[----:B------:R-:W-:Y:S01]  /*2bf0*/  IMAD R66, R6, R66, R33 ;  /* 0x0000004206427224 */ /* 0x000fe200078e0221 */
[----:B------:R-:W-:Y:S01]  /*2c00*/  IABS R35, R43 ;  /* 0x0000002b00237213 */ /* 0x000fe20000000000 */
[----:B------:R-:W-:Y:S01]  /*2c10*/  @!P6 IMAD.IADD R69, R69, 0x1, -R6 ;  /* 0x000000014545e824 */ /* 0x000fe200078e0a06 */
[----:B------:R-:W-:Y:S01]  /*2c20*/  @!P3 IADD3 R67, PT, PT, R67, -R6, RZ ;  /* 0x800000064343b210 */ /* 0x000fe20007ffe0ff */
[----:B------:R-:W-:Y:S01]  /*2c30*/  IMAD.HI.U32 R31, R0, R37, RZ ;  /* 0x00000025001f7227 */ /* 0x000fe200078e00ff */
[----:B------:R-:W-:-:S02]  /*2c40*/  ISETP.GT.U32.AND P3, PT, R6, R64, PT ;  /* 0x000000400600720c */ /* 0x000fc40003f64070 */
[----:B------:R-:W-:Y:S01]  /*2c50*/  ISETP.GT.U32.AND P6, PT, R6, R66, PT ;  /* 0x000000420600720c */ /* 0x000fe20003fc4070 */
[----:B------:R-:W-:-:S04]  /*2c60*/  IMAD.HI.U32 R3, R0, R35, RZ ;  /* 0x0000002300037227 */ /* 0x000fc800078e00ff */
[----:B------:R-:W-:Y:S02]  /*2c70*/  IMAD.MOV R3, RZ, RZ, -R3 ;  /* 0x000000ffff037224 */ /* 0x000fe400078e0a03 */
[----:B------:R-:W-:Y:S01]  /*2c80*/  @!P0 IMAD.MOV R61, RZ, RZ, -R61 ;  /* 0x000000ffff3d8224 */ /* 0x000fe200078e0a3d */
[C---:B------:R-:W-:Y:S01]  /*2c90*/  ISETP.GT.U32.AND P0, PT, R6.reuse, R67, PT ;  /* 0x000000430600720c */ /* 0x040fe20003f04070 */
[----:B------:R-:W-:Y:S01]  /*2ca0*/  IMAD R68, R6, R3, R35 ;  /* 0x0000000306447224 */ /* 0x000fe200078e0223 */
[----:B------:R-:W-:Y:S01]  /*2cb0*/  IADD3 R35, PT, PT, R198, 0x2c, RZ ;  /* 0x0000002cc6237810 */ /* 0x000fe20007ffe0ff */
[----:B------:R-:W-:Y:S01]  /*2cc0*/  @!P3 IMAD.IADD R64, R64, 0x1, -R6 ;  /* 0x000000014040b824 */ /* 0x000fe200078e0a06 */
[C---:B------:R-:W-:Y:S01]  /*2cd0*/  ISETP.GT.U32.AND P3, PT, R6.reuse, R69, PT ;  /* 0x000000450600720c */ /* 0x040fe20003f64070 */
[----:B------:R-:W-:Y:S01]  /*2ce0*/  @!P1 IMAD.MOV R60, RZ, RZ, -R60 ;  /* 0x000000ffff3c9224 */ /* 0x000fe200078e0a3c */
[----:B------:R-:W-:Y:S01]  /*2cf0*/  ISETP.GT.U32.AND P1, PT, R6, R68, PT ;  /* 0x000000440600720c */ /* 0x000fe20003f24070 */
[----:B------:R-:W-:Y:S01]  /*2d00*/  IMAD.MOV R31, RZ, RZ, -R31 ;  /* 0x000000ffff1f7224 */ /* 0x000fe200078e0a1f */
[----:B------:R-:W-:Y:S01]  /*2d10*/  @!P6 IADD3 R66, PT, PT, R66, -R6, RZ ;  /* 0x800000064242e210 */ /* 0x000fe20007ffe0ff */
[----:B------:R-:W-:Y:S01]  /*2d20*/  IMAD.HI.U32 R2, R0, R39, RZ ;  /* 0x0000002700027227 */ /* 0x000fe200078e00ff */
[----:B------:R-:W-:-:S03]  /*2d30*/  ISETP.GT.U32.AND P6, PT, R6, R64, PT ;  /* 0x000000400600720c */ /* 0x000fc60003fc4070 */
[----:B------:R-:W-:Y:S01]  /*2d40*/  IMAD R70, R6, R31, R37 ;  /* 0x0000001f06467224 */ /* 0x000fe200078e0225 */
[----:B------:R-:W-:Y:S01]  /*2d50*/  IABS R31, R35 ;  /* 0x00000023001f7213 */ /* 0x000fe20000000000 */
[----:B------:R-:W-:Y:S02]  /*2d60*/  IMAD.MOV R2, RZ, RZ, -R2 ;  /* 0x000000ffff027224 */ /* 0x000fe400078e0a02 */
[----:B------:R-:W-:Y:S01]  /*2d70*/  VIADD R37, R198, 0x2d ;  /* 0x0000002dc6257836 */ /* 0x000fe20000000000 */
[----:B------:R-:W-:Y:S01]  /*2d80*/  @!P3 IADD3 R69, PT, PT, R69, -R6, RZ ;  /* 0x800000064545b210 */ /* 0x000fe20007ffe0ff */
[----:B------:R-:W-:Y:S01]  /*2d90*/  @!P5 IMAD.MOV R58, RZ, RZ, -R58 ;  /* 0x000000ffff3ad224 */ /* 0x000fe200078e0a3a */
[C---:B------:R-:W-:Y:S01]  /*2da0*/  ISETP.GT.U32.AND P5, PT, R6.reuse, R66, PT ;  /* 0x000000420600720c */ /* 0x040fe20003fa4070 */
[----:B------:R-:W-:Y:S01]  /*2db0*/  IMAD R72, R6, R2, R39 ;  /* 0x0000000206487224 */ /* 0x000fe200078e0227 */
[----:B------:R-:W-:Y:S01]  /*2dc0*/  IABS R33, R37 ;  /* 0x0000002500217213 */ /* 0x000fe20000000000 */
[--C-:B------:R-:W-:Y:S01]  /*2dd0*/  @!P0 IMAD.IADD R67, R67, 0x1, -R6.reuse ;  /* 0x0000000143438824 */ /* 0x100fe200078e0a06 */
[----:B------:R-:W-:Y:S01]  /*2de0*/  ISETP.GE.AND P3, PT, R34, RZ, PT ;  /* 0x000000ff2200720c */ /* 0x000fe20003f66270 */
[--C-:B------:R-:W-:Y:S01]  /*2df0*/  @!P1 IMAD.IADD R68, R68, 0x1, -R6.reuse ;  /* 0x0000000144449824 */ /* 0x100fe200078e0a06 */
[----:B------:R-:W-:Y:S01]  /*2e00*/  ISETP.GT.U32.AND P0, PT, R6, R70, PT ;  /* 0x000000460600720c */ /* 0x000fe20003f04070 */
[----:B------:R-:W-:Y:S01]  /*2e10*/  @!P6 IMAD.IADD R64, R64, 0x1, -R6 ;  /* 0x000000014040e824 */ /* 0x000fe200078e0a06 */
[----:B------:R-:W-:Y:S01]  /*2e20*/  ISETP.GT.U32.AND P6, PT, R6, R72, PT ;  /* 0x000000480600720c */ /* 0x000fe20003fc4070 */
[----:B------:R-:W-:Y:S01]  /*2e30*/  IMAD.HI.U32 R3, R0, R33, RZ ;  /* 0x0000002100037227 */ /* 0x000fe200078e00ff */
[----:B------:R-:W-:-:S03]  /*2e40*/  ISETP.GE.AND P1, PT, R43, RZ, PT ;  /* 0x000000ff2b00720c */ /* 0x000fc60003f26270 */
[----:B------:R-:W-:Y:S01]  /*2e50*/  @!P2 IMAD.MOV R67, RZ, RZ, -R67 ;  /* 0x000000ffff43a224 */ /* 0x000fe200078e0a43 */
[----:B------:R-:W-:Y:S01]  /*2e60*/  ISETP.GT.U32.AND P2, PT, R6, R68, PT ;  /* 0x000000440600720c */ /* 0x000fe20003f44070 */
[----:B------:R-:W-:Y:S01]  /*2e70*/  IMAD.HI.U32 R2, R0, R31, RZ ;  /* 0x0000001f00027227 */ /* 0x000fe200078e00ff */
[----:B------:R-:W-:Y:S02]  /*2e80*/  IADD3 R3, PT, PT, -R3, RZ, RZ ;  /* 0x000000ff03037210 */ /* 0x000fe40007ffe1ff */
[----:B------:R-:W-:Y:S01]  /*2e90*/  @!P3 IADD3 R64, PT, PT, -R64, RZ, RZ ;  /* 0x000000ff4040b210 */ /* 0x000fe20007ffe1ff */
[----:B------:R-:W-:Y:S01]  /*2ea0*/  @!P5 IMAD.IADD R66, R66, 0x1, -R6 ;  /* 0x000000014242d824 */ /* 0x000fe200078e0a06 */
[----:B------:R-:W-:Y:S01]  /*2eb0*/  ISETP.GE.AND P5, PT, R41, RZ, PT ;  /* 0x000000ff2900720c */ /* 0x000fe20003fa6270 */
[----:B------:R-:W-:Y:S01]  /*2ec0*/  IMAD.MOV R2, RZ, RZ, -R2 ;  /* 0x000000ffff027224 */ /* 0x000fe200078e0a02 */
[----:B------:R-:W-:Y:S01]  /*2ed0*/  @!P6 IADD3 R72, PT, PT, R72, -R6, RZ ;  /* 0x800000064848e210 */ /* 0x000fe20007ffe0ff */
[----:B------:R-:W-:-:S02]  /*2ee0*/  IMAD R76, R6, R3, R33 ;  /* 0x00000003064c7224 */ /* 0x000fc400078e0221 */
[----:B------:R-:W-:Y:S01]  /*2ef0*/  VIADD R3, R198, 0x2e ;  /* 0x0000002ec6037836 */ /* 0x000fe20000000000 */
[C---:B------:R-:W-:Y:S01]  /*2f00*/  ISETP.GT.U32.AND P6, PT, R6.reuse, R72, PT ;  /* 0x000000480600720c */ /* 0x040fe20003fc4070 */
[----:B------:R-:W-:Y:S02]  /*2f10*/  IMAD R74, R6, R2, R31 ;  /* 0x00000002064a7224 */ /* 0x000fe400078e021f */
[----:B------:R-:W-:Y:S01]  /*2f20*/  @!P2 IMAD.IADD R68, R68, 0x1, -R6 ;  /* 0x000000014444a824 */ /* 0x000fe200078e0a06 */
[----:B------:R-:W-:Y:S01]  /*2f30*/  ISETP.GT.U32.AND P2, PT, R6, R76, PT ;  /* 0x0000004c0600720c */ /* 0x000fe20003f44070 */
[----:B------:R-:W-:Y:S01]  /*2f40*/  VIADD R34, R198, 0x2f ;  /* 0x0000002fc6227836 */ /* 0x000fe20000000000 */
[----:B------:R-:W-:Y:S01]  /*2f50*/  IABS R31, R3 ;  /* 0x00000003001f7213 */ /* 0x000fe20000000000 */
[----:B------:R-:W-:Y:S01]  /*2f60*/  @!P5 IMAD.MOV R66, RZ, RZ, -R66 ;  /* 0x000000ffff42d224 */ /* 0x000fe200078e0a42 */
[----:B------:R-:W-:Y:S01]  /*2f70*/  ISETP.GT.U32.AND P3, PT, R6, R74, PT ;  /* 0x0000004a0600720c */ /* 0x000fe20003f64070 */
[----:B------:R-:W-:Y:S01]  /*2f80*/  @!P0 IMAD.IADD R70, R70, 0x1, -R6 ;  /* 0x0000000146468824 */ /* 0x000fe200078e0a06 */
[----:B------:R-:W-:Y:S01]  /*2f90*/  ISETP.GE.AND P5, PT, R47, RZ, PT ;  /* 0x000000ff2f00720c */ /* 0x000fe20003fa6270 */
[----:B------:R-:W-:Y:S01]  /*2fa0*/  IMAD.HI.U32 R2, R0, R31, RZ ;  /* 0x0000001f00027227 */ /* 0x000fe200078e00ff */
[----:B------:R-:W-:-:S02]  /*2fb0*/  IABS R33, R34 ;  /* 0x0000002200217213 */ /* 0x000fc40000000000 */
[----:B------:R-:W-:Y:S01]  /*2fc0*/  @!P6 IADD3 R72, PT, PT, R72, -R6, RZ ;  /* 0x800000064848e210 */ /* 0x000fe20007ffe0ff */
[----:B------:R-:W-:Y:S01]  /*2fd0*/  IMAD.MOV R2, RZ, RZ, -R2 ;  /* 0x000000ffff027224 */ /* 0x000fe200078e0a02 */
[----:B------:R-:W-:Y:S01]  /*2fe0*/  @!P1 IADD3 R68, PT, PT, -R68, RZ, RZ ;  /* 0x000000ff44449210 */ /* 0x000fe20007ffe1ff */
[--C-:B------:R-:W-:Y:S01]  /*2ff0*/  @!P2 IMAD.IADD R76, R76, 0x1, -R6.reuse ;  /* 0x000000014c4ca824 */ /* 0x100fe200078e0a06 */
[----:B------:R-:W-:Y:S01]  /*3000*/  ISETP.GE.AND P0, PT, R45, RZ, PT ;  /* 0x000000ff2d00720c */ /* 0x000fe20003f06270 */
[----:B------:R-:W-:Y:S01]  /*3010*/  IMAD R80, R6, R2, R31 ;  /* 0x0000000206507224 */ /* 0x000fe200078e021f */
[----:B------:R-:W-:Y:S01]  /*3020*/  ISETP.GE.AND P6, PT, R37, RZ, PT ;  /* 0x000000ff2500720c */ /* 0x000fe20003fc6270 */
[----:B------:R-:W-:Y:S01]  /*3030*/  @!P3 IMAD.IADD R74, R74, 0x1, -R6 ;  /* 0x000000014a4ab824 */ /* 0x000fe200078e0a06 */
[----:B------:R-:W-:Y:S01]  /*3040*/  ISETP.GE.AND P3, PT, R3, RZ, PT ;  /* 0x000000ff0300720c */ /* 0x000fe20003f66270 */
[----:B------:R-:W-:Y:S01]  /*3050*/  IMAD.HI.U32 R3, R0, R33, RZ ;  /* 0x0000002100037227 */ /* 0x000fe200078e00ff */
[----:B------:R-:W-:-:S02]  /*3060*/  ISETP.GT.U32.AND P2, PT, R6, R76, PT ;  /* 0x0000004c0600720c */ /* 0x000fc40003f44070 */
[C---:B------:R-:W-:Y:S01]  /*3070*/  ISETP.GT.U32.AND P1, PT, R6.reuse, R74, PT ;  /* 0x0000004a0600720c */ /* 0x040fe20003f24070 */
[----:B------:R-:W-:Y:S01]  /*3080*/  @!P5 IMAD.MOV R72, RZ, RZ, -R72 ;  /* 0x000000ffff48d224 */ /* 0x000fe200078e0a48 */
[C---:B------:R-:W-:Y:S01]  /*3090*/  ISETP.GT.U32.AND P5, PT, R6.reuse, R80, PT ;  /* 0x000000500600720c */ /* 0x040fe20003fa4070 */
[----:B------:R-:W-:Y:S01]  /*30a0*/  @!P4 IMAD.MOV R69, RZ, RZ, -R69 ;  /* 0x000000ffff45c224 */ /* 0x000fe200078e0a45 */
[----:B------:R-:W-:Y:S01]  /*30b0*/  ISETP.GT.U32.AND P4, PT, R6, R70, PT ;  /* 0x000000460600720c */ /* 0x000fe20003f84070 */
[----:B------:R-:W-:Y:S01]  /*30c0*/  IMAD.MOV R3, RZ, RZ, -R3 ;  /* 0x000000ffff037224 */ /* 0x000fe200078e0a03 */
[----:B------:R-:W-:Y:S01]  /*30d0*/  IABS R47, R166 ;  /* 0x000000a6002f7213 */ /* 0x000fe20000000000 */
[----:B------:R-:W-:Y:S01]  /*30e0*/  VIADD R2, R198, 0x30 ;  /* 0x00000030c6027836 */ /* 0x000fe20000000000 */
[----:B------:R-:W-:Y:S01]  /*30f0*/  IABS R45, R150 ;  /* 0x00000096002d7213 */ /* 0x000fe20000000000 */
[----:B------:R-:W-:Y:S01]  /*3100*/  IMAD R78, R6, R3, R33 ;  /* 0x00000003064e7224 */ /* 0x000fe200078e0221 */
[C---:B------:R-:W-:Y:S01]  /*3110*/  IADD3 R3, PT, PT, R198.reuse, 0x31, RZ ;  /* 0x00000031c6037810 */ /* 0x040fe20007ffe0ff */
[----:B------:R-:W-:Y:S01]  /*3120*/  VIADD R39, R198, 0x38 ;  /* 0x00000038c6277836 */ /* 0x000fe20000000000 */
[----:B------:R-:W-:Y:S01]  /*3130*/  @!P2 IADD3 R76, PT, PT, R76, -R6, RZ ;  /* 0x800000064c4ca210 */ /* 0x000fe20007ffe0ff */
[--C-:B------:R-:W-:Y:S01]  /*3140*/  @!P1 IMAD.IADD R74, R74, 0x1, -R6.reuse ;  /* 0x000000014a4a9824 */ /* 0x100fe200078e0a06 */
[----:B------:R-:W-:Y:S01]  /*3150*/  IABS R33, R2 ;  /* 0x0000000200217213 */ /* 0x000fe20000000000 */
[--C-:B------:R-:W-:Y:S01]  /*3160*/  @!P5 IMAD.IADD R80, R80, 0x1, -R6.reuse ;  /* 0x000000015050d824 */ /* 0x100fe200078e0a06 */
[----:B------:R-:W-:Y:S01]  /*3170*/  ISETP.GT.U32.AND P2, PT, R6, R78, PT ;  /* 0x0000004e0600720c */ /* 0x000fe20003f44070 */
[----:B------:R-:W-:Y:S01]  /*3180*/  @!P4 IMAD.IADD R70, R70, 0x1, -R6 ;  /* 0x000000014646c824 */ /* 0x000fe200078e0a06 */
[----:B------:R-:W-:Y:S01]  /*3190*/  ISETP.GE.AND P4, PT, R35, RZ, PT ;  /* 0x000000ff2300720c */ /* 0x000fe20003f86270 */
[----:B------:R-:W-:Y:S01]  /*31a0*/  @!P6 IMAD.MOV R76, RZ, RZ, -R76 ;  /* 0x000000ffff4ce224 */ /* 0x000fe200078e0a4c */
[----:B------:R-:W-:Y:S01]  /*31b0*/  ISETP.GE.AND P1, PT, R2, RZ, PT ;  /* 0x000000ff0200720c */ /* 0x000fe20003f26270 */
[----:B------:R-:W-:Y:S01]  /*31c0*/  IMAD.HI.U32 R2, R0, R33, RZ ;  /* 0x0000002100027227 */ /* 0x000fe200078e00ff */
[----:B------:R-:W-:-:S02]  /*31d0*/  ISETP.GT.U32.AND P5, PT, R6, R80, PT ;  /* 0x000000500600720c */ /* 0x000fc40003fa4070 */
[----:B------:R-:W-:Y:S01]  /*31e0*/  IABS R35, R3 ;  /* 0x0000000300237213 */ /* 0x000fe20000000000 */
[----:B------:R-:W-:Y:S01]  /*31f0*/  @!P0 IMAD.MOV R70, RZ, RZ, -R70 ;  /* 0x000000ffff468224 */ /* 0x000fe200078e0a46 */
[----:B------:R-:W-:Y:S01]  /*3200*/  ISETP.GE.AND P0, PT, R34, RZ, PT ;  /* 0x000000ff2200720c */ /* 0x000fe20003f06270 */
[----:B------:R-:W-:Y:S01]  /*3210*/  VIADD R34, R198, 0x32 ;  /* 0x00000032c6227836 */ /* 0x000fe20000000000 */
[----:B------:R-:W-:Y:S01]  /*3220*/  IADD3 R2, PT, PT, -R2, RZ, RZ ;  /* 0x000000ff02027210 */ /* 0x000fe20007ffe1ff */
[----:B------:R-:W-:Y:S02]  /*3230*/  @!P2 IMAD.IADD R78, R78, 0x1, -R6 ;  /* 0x000000014e4ea824 */ /* 0x000fe400078e0a06 */
[----:B------:R-:W-:Y:S01]  /*3240*/  @!P4 IMAD.MOV R74, RZ, RZ, -R74 ;  /* 0x000000ffff4ac224 */ /* 0x000fe200078e0a4a */
[----:B------:R-:W-:Y:S01]  /*3250*/  IABS R37, R34 ;  /* 0x0000002200257213 */ /* 0x000fe20000000000 */
[----:B------:R-:W-:Y:S01]  /*3260*/  IMAD R86, R6, R2, R33 ;  /* 0x0000000206567224 */ /* 0x000fe200078e0221 */
[----:B------:R-:W-:Y:S01]  /*3270*/  ISETP.GE.AND P4, PT, R3, RZ, PT ;  /* 0x000000ff0300720c */ /* 0x000fe20003f86270 */
[----:B------:R-:W-:Y:S01]  /*3280*/  IMAD.HI.U32 R3, R0, R35, RZ ;  /* 0x0000002300037227 */ /* 0x000fe200078e00ff */
[----:B------:R-:W-:-:S02]  /*3290*/  ISETP.GT.U32.AND P2, PT, R6, R78, PT ;  /* 0x0000004e0600720c */ /* 0x000fc40003f44070 */
[----:B------:R-:W-:Y:S01]  /*32a0*/  ISETP.GE.AND P6, PT, R34, RZ, PT ;  /* 0x000000ff2200720c */ /* 0x000fe20003fc6270 */
[----:B------:R-:W-:Y:S01]  /*32b0*/  @!P5 IMAD.IADD R80, R80, 0x1, -R6 ;  /* 0x000000015050d824 */ /* 0x000fe200078e0a06 */
[----:B------:R-:W-:Y:S01]  /*32c0*/  ISETP.GT.U32.AND P5, PT, R6, R86, PT ;  /* 0x000000560600720c */ /* 0x000fe20003fa4070 */
[----:B------:R-:W-:-:S04]  /*32d0*/  IMAD.HI.U32 R31, R0, R37, RZ ;  /* 0x00000025001f7227 */ /* 0x000fc800078e00ff */
[----:B------:R-:W-:Y:S02]  /*32e0*/  IMAD.MOV R3, RZ, RZ, -R3 ;  /* 0x000000ffff037224 */ /* 0x000fe400078e0a03 */
[----:B------:R-:W-:Y:S02]  /*32f0*/  IMAD.MOV R31, RZ, RZ, -R31 ;  /* 0x000000ffff1f7224 */ /* 0x000fe400078e0a1f */
[----:B------:R-:W-:Y:S01]  /*3300*/  IMAD R82, R6, R3, R35 ;  /* 0x0000000306527224 */ /* 0x000fe200078e0223 */
[----:B------:R-:W-:Y:S01]  /*3310*/  @!P2 IADD3 R78, PT, PT, R78, -R6, RZ ;  /* 0x800000064e4ea210 */ /* 0x000fe20007ffe0ff */
[----:B------:R-:W-:Y:S01]  /*3320*/  IMAD R84, R6, R31, R37 ;  /* 0x0000001f06547224 */ /* 0x000fe200078e0225 */
[----:B------:R-:W-:Y:S01]  /*3330*/  IADD3 R3, PT, PT, R198, 0x33, RZ ;  /* 0x00000033c6037810 */ /* 0x000fe20007ffe0ff */
[----:B------:R-:W-:Y:S01]  /*3340*/  @!P5 IMAD.IADD R86, R86, 0x1, -R6 ;  /* 0x000000015656d824 */ /* 0x000fe200078e0a06 */
[----:B------:R-:W-:Y:S01]  /*3350*/  ISETP.GT.U32.AND P2, PT, R6, R82, PT ;  /* 0x000000520600720c */ /* 0x000fe20003f44070 */
[----:B------:R-:W-:Y:S01]  /*3360*/  VIADD R35, R198, 0x35 ;  /* 0x00000035c6237836 */ /* 0x000fe20000000000 */
[----:B------:R-:W-:Y:S01]  /*3370*/  ISETP.GT.U32.AND P5, PT, R6, R84, PT ;  /* 0x000000540600720c */ /* 0x000fe20003fa4070 */
[C---:B------:R-:W-:Y:S01]  /*3380*/  VIADD R37, R198.reuse, 0x36 ;  /* 0x00000036c6257836 */ /* 0x040fe20000000000 */
[----:B------:R-:W-:Y:S01]  /*3390*/  IABS R85, R3 ;  /* 0x0000000300557213 */ /* 0x000fe20000000000 */
[----:B------:R-:W-:Y:S01]  /*33a0*/  @!P0 IMAD.MOV R78, RZ, RZ, -R78 ;  /* 0x000000ffff4e8224 */ /* 0x000fe200078e0a4e */
[----:B------:R-:W-:Y:S01]  /*33b0*/  IABS R89, R35 ;  /* 0x0000002300597213 */ /* 0x000fe20000000000 */
[----:B------:R-:W-:Y:S01]  /*33c0*/  @!P3 IMAD.MOV R80, RZ, RZ, -R80 ;  /* 0x000000ffff50b224 */ /* 0x000fe200078e0a50 */
[----:B------:R-:W-:Y:S01]  /*33d0*/  IABS R33, R37 ;  /* 0x0000002500217213 */ /* 0x000fe20000000000 */
[----:B------:R-:W-:Y:S01]  /*33e0*/  VIADD R34, R198, 0x34 ;  /* 0x00000034c6227836 */ /* 0x000fe20000000000 */
[----:B------:R-:W-:Y:S01]  /*33f0*/  ISETP.GE.AND P0, PT, R3, RZ, PT ;  /* 0x000000ff0300720c */ /* 0x000fe20003f06270 */
[----:B------:R-:W-:Y:S01]  /*3400*/  IMAD.HI.U32 R3, R0, R89, RZ ;  /* 0x0000005900037227 */ /* 0x000fe200078e00ff */
[----:B------:R-:W-:-:S02]  /*3410*/  ISETP.GT.U32.AND P3, PT, R6, R86, PT ;  /* 0x000000560600720c */ /* 0x000fc40003f64070 */
[-C--:B------:R-:W-:Y:S01]  /*3420*/  @!P2 IADD3 R82, PT, PT, R82, -R6.reuse, RZ ;  /* 0x800000065252a210 */ /* 0x080fe20007ffe0ff */
[----:B------:R-:W-:Y:S01]  /*3430*/  IMAD.HI.U32 R31, R0, R33, RZ ;  /* 0x00000021001f7227 */ /* 0x000fe200078e00ff */
[----:B------:R-:W-:Y:S02]  /*3440*/  @!P5 IADD3 R84, PT, PT, R84, -R6, RZ ;  /* 0x800000065454d210 */ /* 0x000fe40007ffe0ff */
[----:B------:R-:W-:Y:S01]  /*3450*/  ISETP.GT.U32.AND P2, PT, R6, R82, PT ;  /* 0x000000520600720c */ /* 0x000fe20003f44070 */
[----:B------:R-:W-:Y:S01]  /*3460*/  IMAD.HI.U32 R2, R0, R85, RZ ;  /* 0x0000005500027227 */ /* 0x000fe200078e00ff */
[----:B------:R-:W-:Y:S02]  /*3470*/  ISETP.GT.U32.AND P5, PT, R6, R84, PT ;  /* 0x000000540600720c */ /* 0x000fe40003fa4070 */
[----:B------:R-:W-:Y:S01]  /*3480*/  IABS R87, R34 ;  /* 0x0000002200577213 */ /* 0x000fe20000000000 */
[----:B------:R-:W-:Y:S01]  /*3490*/  IMAD.MOV R3, RZ, RZ, -R3 ;  /* 0x000000ffff037224 */ /* 0x000fe200078e0a03 */
[----:B------:R-:W-:Y:S01]  /*34a0*/  IADD3 R31, PT, PT, -R31, RZ, RZ ;  /* 0x000000ff1f1f7210 */ /* 0x000fe20007ffe1ff */
[----:B------:R-:W-:-:S02]  /*34b0*/  IMAD.MOV R2, RZ, RZ, -R2 ;  /* 0x000000ffff027224 */ /* 0x000fc400078e0a02 */
[C---:B------:R-:W-:Y:S02]  /*34c0*/  IMAD R89, R6.reuse, R3, R89 ;  /* 0x0000000306597224 */ /* 0x040fe400078e0259 */
[----:B------:R-:W-:Y:S02]  /*34d0*/  IMAD R85, R6, R2, R85 ;  /* 0x0000000206557224 */ /* 0x000fe400078e0255 */
[--C-:B------:R-:W-:Y:S01]  /*34e0*/  @!P2 IMAD.IADD R82, R82, 0x1, -R6.reuse ;  /* 0x000000015252a824 */ /* 0x100fe200078e0a06 */
[----:B------:R-:W-:Y:S01]  /*34f0*/  ISETP.GE.AND P2, PT, R34, RZ, PT ;  /* 0x000000ff2200720c */ /* 0x000fe20003f46270 */
[----:B------:R-:W-:Y:S01]  /*3500*/  VIADD R34, R198, 0x37 ;  /* 0x00000037c6227836 */ /* 0x000fe20000000000 */
[----:B------:R-:W-:Y:S01]  /*3510*/  @!P5 IADD3 R84, PT, PT, R84, -R6, RZ ;  /* 0x800000065454d210 */ /* 0x000fe20007ffe0ff */
[----:B------:R-:W-:Y:S01]  /*3520*/  IMAD.HI.U32 R2, R0, R87, RZ ;  /* 0x0000005700027227 */ /* 0x000fe200078e00ff */
[C---:B------:R-:W-:Y:S02]  /*3530*/  ISETP.GT.U32.AND P5, PT, R6.reuse, R89, PT ;  /* 0x000000590600720c */ /* 0x040fe40003fa4070 */
[----:B------:R-:W-:Y:S01]  /*3540*/  IABS R3, R34 ;  /* 0x0000002200037213 */ /* 0x000fe20000000000 */
[----:B------:R-:W-:Y:S01]  /*3550*/  IMAD R88, R6, R31, R33 ;  /* 0x0000001f06587224 */ /* 0x000fe200078e0221 */
[----:B------:R-:W-:Y:S01]  /*3560*/  IABS R31, R39 ;  /* 0x00000027001f7213 */ /* 0x000fe20000000000 */
[----:B------:R-:W-:Y:S01]  /*3570*/  @!P3 IMAD.IADD R86, R86, 0x1, -R6 ;  /* 0x000000015656b824 */ /* 0x000fe200078e0a06 */
[----:B------:R-:W-:Y:S01]  /*3580*/  ISETP.GT.U32.AND P3, PT, R6, R85, PT ;  /* 0x000000550600720c */ /* 0x000fe20003f64070 */
[----:B------:R-:W-:-:S02]  /*3590*/  IMAD.MOV R2, RZ, RZ, -R2 ;  /* 0x000000ffff027224 */ /* 0x000fc400078e0a02 */
[----:B------:R-:W-:Y:S01]  /*35a0*/  @!P6 IMAD.MOV R84, RZ, RZ, -R84 ;  /* 0x000000ffff54e224 */ /* 0x000fe200078e0a54 */
[C---:B------:R-:W-:Y:S01]  /*35b0*/  ISETP.GT.U32.AND P6, PT, R6.reuse, R88, PT ;  /* 0x000000580600720c */ /* 0x040fe20003fc4070 */
[----:B------:R-:W-:Y:S02]  /*35c0*/  IMAD R87, R6, R2, R87 ;  /* 0x0000000206577224 */ /* 0x000fe400078e0257 */
[----:B------:R-:W-:-:S04]  /*35d0*/  IMAD.HI.U32 R2, R0, R3, RZ ;  /* 0x0000000300027227 */ /* 0x000fc800078e00ff */
[----:B------:R-:W-:Y:S02]  /*35e0*/  IMAD.MOV R2, RZ, RZ, -R2 ;  /* 0x000000ffff027224 */ /* 0x000fe400078e0a02 */
[--C-:B------:R-:W-:Y:S02]  /*35f0*/  @!P5 IMAD.IADD R89, R89, 0x1, -R6.reuse ;  /* 0x000000015959d824 */ /* 0x100fe400078e0a06 */
[----:B------:R-:W-:Y:S02]  /*3600*/  @!P3 IMAD.IADD R85, R85, 0x1, -R6 ;  /* 0x000000015555b824 */ /* 0x000fe400078e0a06 */
[----:B------:R-:W-:Y:S01]  /*3610*/  IMAD R90, R6, R2, R3 ;  /* 0x00000002065a7224 */ /* 0x000fe200078e0203 */
[----:B------:R-:W-:Y:S01]  /*3620*/  @!P6 IADD3 R88, PT, PT, R88, -R6, RZ ;  /* 0x800000065858e210 */ /* 0x000fe20007ffe0ff */
[----:B------:R-:W-:Y:S01]  /*3630*/  IMAD.HI.U32 R2, R0, R31, RZ ;  /* 0x0000001f00027227 */ /* 0x000fe200078e00ff */
[C---:B------:R-:W-:Y:S02]  /*3640*/  ISETP.GT.U32.AND P6, PT, R6.reuse, R89, PT ;  /* 0x000000590600720c */ /* 0x040fe40003fc4070 */
[C---:B------:R-:W-:Y:S01]  /*3650*/  ISETP.GT.U32.AND P3, PT, R6.reuse, R85, PT ;  /* 0x000000550600720c */ /* 0x040fe20003f64070 */
[----:B------:R-:W-:Y:S01]  /*3660*/  @!P1 IMAD.MOV R86, RZ, RZ, -R86 ;  /* 0x000000ffff569224 */ /* 0x000fe200078e0a56 */
[----:B------:R-:W-:Y:S01]  /*3670*/  ISETP.GT.U32.AND P1, PT, R6, R87, PT ;  /* 0x000000570600720c */ /* 0x000fe20003f24070 */
[----:B------:R-:W-:Y:S01]  /*3680*/  VIADD R41, R198, 0x3a ;  /* 0x0000003ac6297836 */ /* 0x000fe20000000000 */
[----:B------:R-:W-:Y:S01]  /*3690*/  IADD3 R2, PT, PT, -R2, RZ, RZ ;  /* 0x000000ff02027210 */ /* 0x000fe20007ffe1ff */
[----:B------:R-:W-:Y:S01]  /*36a0*/  @!P4 IMAD.MOV R82, RZ, RZ, -R82 ;  /* 0x000000ffff52c224 */ /* 0x000fe200078e0a52 */
[----:B------:R-:W-:Y:S01]  /*36b0*/  ISETP.GE.AND P4, PT, R35, RZ, PT ;  /* 0x000000ff2300720c */ /* 0x000fe20003f86270 */
[----:B------:R-:W-:Y:S01]  /*36c0*/  VIADD R43, R198, 0x3b ;  /* 0x0000003bc62b7836 */ /* 0x000fe20000000000 */
[----:B------:R-:W-:Y:S01]  /*36d0*/  IABS R35, R41 ;  /* 0x0000002900237213 */ /* 0x000fe20000000000 */
[----:B------:R-:W-:-:S02]  /*36e0*/  IMAD R92, R6, R2, R31 ;  /* 0x00000002065c7224 */ /* 0x000fc400078e021f */
[--C-:B------:R-:W-:Y:S02]  /*36f0*/  @!P6 IMAD.IADD R89, R89, 0x1, -R6.reuse ;  /* 0x000000015959e824 */ /* 0x100fe400078e0a06 */
[----:B------:R-:W-:Y:S01]  /*3700*/  @!P3 IADD3 R85, PT, PT, R85, -R6, RZ ;  /* 0x800000065555b210 */ /* 0x000fe20007ffe0ff */
[----:B------:R-:W-:Y:S01]  /*3710*/  IMAD.HI.U32 R3, R0, R35, RZ ;  /* 0x0000002300037227 */ /* 0x000fe200078e00ff */
[----:B------:R-:W-:Y:S02]  /*3720*/  ISETP.GT.U32.AND P6, PT, R6, R92, PT ;  /* 0x0000005c0600720c */ /* 0x000fe40003fc4070 */
[----:B------:R-:W-:Y:S01]  /*3730*/  ISETP.GE.AND P3, PT, R37, RZ, PT ;  /* 0x000000ff2500720c */ /* 0x000fe20003f66270 */
[----:B------:R-:W-:Y:S01]  /*3740*/  @!P1 IMAD.IADD R87, R87, 0x1, -R6 ;  /* 0x0000000157579824 */ /* 0x000fe200078e0a06 */
[----:B------:R-:W-:Y:S01]  /*3750*/  ISETP.GE.AND P1, PT, R34, RZ, PT ;  /* 0x000000ff2200720c */ /* 0x000fe20003f26270 */
[----:B------:R-:W-:Y:S01]  /*3760*/  @!P0 IMAD.MOV R85, RZ, RZ, -R85 ;  /* 0x000000ffff558224 */ /* 0x000fe200078e0a55 */
[----:B------:R-:W-:Y:S01]  /*3770*/  ISETP.GT.U32.AND P0, PT, R6, R88, PT ;  /* 0x000000580600720c */ /* 0x000fe20003f04070 */
[----:B------:R-:W-:Y:S01]  /*3780*/  VIADD R34, R198, 0x39 ;  /* 0x00000039c6227836 */ /* 0x000fe20000000000 */
[C---:B------:R-:W-:Y:S01]  /*3790*/  ISETP.GT.U32.AND P5, PT, R6.reuse, R87, PT ;  /* 0x000000570600720c */ /* 0x040fe20003fa4070 */
[----:B------:R-:W-:Y:S01]  /*37a0*/  IMAD.MOV R3, RZ, RZ, -R3 ;  /* 0x000000ffff037224 */ /* 0x000fe200078e0a03 */
[----:B------:R-:W-:Y:S01]  /*37b0*/  IABS R37, R43 ;  /* 0x0000002b00257213 */ /* 0x000fe20000000000 */
[----:B------:R-:W-:Y:S01]  /*37c0*/  @!P4 IMAD.MOV R89, RZ, RZ, -R89 ;  /* 0x000000ffff59c224 */ /* 0x000fe200078e0a59 */
[----:B------:R-:W-:Y:S01]  /*37d0*/  IABS R33, R34 ;  /* 0x0000002200217213 */ /* 0x000fe20000000000 */
[----:B------:R-:W-:Y:S01]  /*37e0*/  IMAD R96, R6, R3, R35 ;  /* 0x0000000306607224 */ /* 0x000fe200078e0223 */
[----:B------:R-:W-:Y:S01]  /*37f0*/  @!P6 IADD3 R92, PT, PT, R92, -R6, RZ ;  /* 0x800000065c5ce210 */ /* 0x000fe20007ffe0ff */
[----:B------:R-:W-:-:S03]  /*3800*/  IMAD.HI.U32 R31, R0, R37, RZ ;  /* 0x00000025001f7227 */ /* 0x000fc600078e00ff */
[----:B------:R-:W-:Y:S01]  /*3810*/  ISETP.GT.U32.AND P6, PT, R6, R92, PT ;  /* 0x0000005c0600720c */ /* 0x000fe20003fc4070 */
[----:B------:R-:W-:Y:S01]  /*3820*/  IMAD.HI.U32 R2, R0, R33, RZ ;  /* 0x0000002100027227 */ /* 0x000fe200078e00ff */
[----:B------:R-:W-:Y:S02]  /*3830*/  @!P0 IADD3 R88, PT, PT, R88, -R6, RZ ;  /* 0x8000000658588210 */ /* 0x000fe40007ffe0ff */
[----:B------:R-:W-:Y:S01]  /*3840*/  ISETP.GE.AND P0, PT, R39, RZ, PT ;  /* 0x000000ff2700720c */ /* 0x000fe20003f06270 */
[----:B------:R-:W-:Y:S01]  /*3850*/  @!P5 IMAD.IADD R87, R87, 0x1, -R6 ;  /* 0x000000015757d824 */ /* 0x000fe200078e0a06 */
[C---:B------:R-:W-:Y:S01]  /*3860*/  ISETP.GT.U32.AND P5, PT, R6.reuse, R90, PT ;  /* 0x0000005a0600720c */ /* 0x040fe20003fa4070 */
[----:B------:R-:W-:Y:S02]  /*3870*/  IMAD.MOV R31, RZ, RZ, -R31 ;  /* 0x000000ffff1f7224 */ /* 0x000fe400078e0a1f */
[----:B------:R-:W-:Y:S02]  /*3880*/  IMAD.MOV R2, RZ, RZ, -R2 ;  /* 0x000000ffff027224 */ /* 0x000fe400078e0a02 */
[----:B------:R-:W-:Y:S01]  /*3890*/  IMAD R98, R6, R31, R37 ;  /* 0x0000001f06627224 */ /* 0x000fe200078e0225 */
[----:B------:R-:W-:Y:S01]  /*38a0*/  IADD3 R37, PT, PT, R198, 0x3f, RZ ;  /* 0x0000003fc6257810 */ /* 0x000fe20007ffe0ff */
[----:B------:R-:W-:Y:S01]  /*38b0*/  @!P3 IMAD.MOV R88, RZ, RZ, -R88 ;  /* 0x000000ffff58b224 */ /* 0x000fe200078e0a58 */
[C---:B------:R-:W-:Y:S01]  /*38c0*/  ISETP.GT.U32.AND P3, PT, R6.reuse, R96, PT ;  /* 0x000000600600720c */ /* 0x040fe20003f64070 */
[----:B------:R-:W-:Y:S01]  /*38d0*/  IMAD R94, R6, R2, R33 ;  /* 0x00000002065e7224 */ /* 0x000fe200078e0221 */
[----:B------:R-:W-:Y:S01]  /*38e0*/  @!P6 IADD3 R92, PT, PT, R92, -R6, RZ ;  /* 0x800000065c5ce210 */ /* 0x000fe20007ffe0ff */
[----:B------:R-:W-:Y:S01]  /*38f0*/  @!P2 IMAD.MOV R87, RZ, RZ, -R87 ;  /* 0x000000ffff57a224 */ /* 0x000fe200078e0a57 */
[----:B------:R-:W-:Y:S01]  /*3900*/  IADD3 R33, PT, PT, R198, 0x3c, RZ ;  /* 0x0000003cc6217810 */ /* 0x000fe20007ffe0ff */
[--C-:B------:R-:W-:Y:S01]  /*3910*/  @!P5 IMAD.IADD R90, R90, 0x1, -R6.reuse ;  /* 0x000000015a5ad824 */ /* 0x100fe200078e0a06 */
[----:B------:R-:W-:Y:S01]  /*3920*/  ISETP.GT.U32.AND P6, PT, R6, R98, PT ;  /* 0x000000620600720c */ /* 0x000fe20003fc4070 */
[----:B------:R-:W-:Y:S01]  /*3930*/  VIADD R35, R198, 0x3e ;  /* 0x0000003ec6237836 */ /* 0x000fe20000000000 */
[----:B------:R-:W-:Y:S01]  /*3940*/  ISETP.GE.AND P5, PT, R34, RZ, PT ;  /* 0x000000ff2200720c */ /* 0x000fe20003fa6270 */
[C---:B------:R-:W-:Y:S01]  /*3950*/  VIADD R34, R198.reuse, 0x3d ;  /* 0x0000003dc6227836 */ /* 0x040fe20000000000 */
[----:B------:R-:W-:Y:S01]  /*3960*/  IABS R3, R33 ;  /* 0x0000002100037213 */ /* 0x000fe20000000000 */
[----:B------:R-:W-:Y:S01]  /*3970*/  VIADD R39, R198, 0x40 ;  /* 0x00000040c6277836 */ /* 0x000fe20000000000 */
[----:B------:R-:W-:Y:S01]  /*3980*/  ISETP.GT.U32.AND P4, PT, R6, R94, PT ;  /* 0x0000005e0600720c */ /* 0x000fe20003f84070 */
[----:B------:R-:W-:Y:S01]  /*3990*/  @!P3 IMAD.IADD R96, R96, 0x1, -R6 ;  /* 0x000000016060b824 */ /* 0x000fe200078e0a06 */
[----:B------:R-:W-:Y:S01]  /*39a0*/  IABS R31, R34 ;  /* 0x00000022001f7213 */ /* 0x000fe20000000000 */
[----:B------:R-:W-:Y:S01]  /*39b0*/  IMAD.HI.U32 R2, R0, R3, RZ ;  /* 0x0000000300027227 */ /* 0x000fe200078e00ff */
[----:B------:R-:W-:-:S02]  /*39c0*/  ISETP.GT.U32.AND P2, PT, R6, R90, PT ;  /* 0x0000005a0600720c */ /* 0x000fc40003f44070 */
[----:B------:R-:W-:Y:S01]  /*39d0*/  IABS R107, R39 ;  /* 0x00000027006b7213 */ /* 0x000fe20000000000 */
[----:B------:R-:W-:Y:S01]  /*39e0*/  @!P6 IMAD.IADD R98, R98, 0x1, -R6 ;  /* 0x000000016262e824 */ /* 0x000fe200078e0a06 */
[----:B------:R-:W-:Y:S01]  /*39f0*/  IADD3 R100, PT, PT, -R2, RZ, RZ ;  /* 0x000000ff02647210 */ /* 0x000fe20007ffe1ff */
[----:B------:R-:W-:Y:S01]  /*3a00*/  IMAD.HI.U32 R2, R0, R31, RZ ;  /* 0x0000001f00027227 */ /* 0x000fe200078e00ff */
[----:B------:R-:W-:-:S03]  /*3a10*/  ISETP.GT.U32.AND P6, PT, R6, R96, PT ;  /* 0x000000600600720c */ /* 0x000fc60003fc4070 */
[----:B------:R-:W-:Y:S02]  /*3a20*/  IMAD.MOV R2, RZ, RZ, -R2 ;  /* 0x000000ffff027224 */ /* 0x000fe400078e0a02 */
[--C-:B------:R-:W-:Y:S01]  /*3a30*/  @!P4 IMAD.IADD R94, R94, 0x1, -R6.reuse ;  /* 0x000000015e5ec824 */ /* 0x100fe200078e0a06 */
[----:B------:R-:W-:Y:S01]  /*3a40*/  ISETP.GE.AND P4, PT, R43, RZ, PT ;  /* 0x000000ff2b00720c */ /* 0x000fe20003f86270 */
[C---:B------:R-:W-:Y:S01]  /*3a50*/  IMAD R102, R6.reuse, R2, R31 ;  /* 0x0000000206667224 */ /* 0x040fe200078e021f */
[----:B------:R-:W-:Y:S01]  /*3a60*/  IABS R31, R37 ;  /* 0x00000025001f7213 */ /* 0x000fe20000000000 */
[C---:B------:R-:W-:Y:S01]  /*3a70*/  IMAD R100, R6.reuse, R100, R3 ;  /* 0x0000006406647224 */ /* 0x040fe200078e0203 */
[----:B------:R-:W-:Y:S01]  /*3a80*/  ISETP.GT.U32.AND P3, PT, R6, R94, PT ;  /* 0x0000005e0600720c */ /* 0x000fe20003f64070 */
[--C-:B------:R-:W-:Y:S01]  /*3a90*/  @!P2 IMAD.IADD R90, R90, 0x1, -R6.reuse ;  /* 0x000000015a5aa824 */ /* 0x100fe200078e0a06 */
[----:B------:R-:W-:Y:S01]  /*3aa0*/  IABS R3, R35 ;  /* 0x0000002300037213 */ /* 0x000fe20000000000 */
[----:B------:R-:W-:Y:S01]  /*3ab0*/  @!P6 IMAD.IADD R96, R96, 0x1, -R6 ;  /* 0x000000016060e824 */ /* 0x000fe200078e0a06 */
[C---:B------:R-:W-:Y:S01]  /*3ac0*/  ISETP.GT.U32.AND P6, PT, R6.reuse, R102, PT ;  /* 0x000000660600720c */ /* 0x040fe20003fc4070 */
[----:B------:R-:W-:Y:S01]  /*3ad0*/  @!P1 IMAD.MOV R90, RZ, RZ, -R90 ;  /* 0x000000ffff5a9224 */ /* 0x000fe200078e0a5a */
[----:B------:R-:W-:Y:S01]  /*3ae0*/  ISETP.GT.U32.AND P1, PT, R6, R98, PT ;  /* 0x000000620600720c */ /* 0x000fe20003f24070 */
[----:B------:R-:W-:Y:S01]  /*3af0*/  IMAD.HI.U32 R2, R0, R3, RZ ;  /* 0x0000000300027227 */ /* 0x000fe200078e00ff */
[----:B------:R-:W-:-:S02]  /*3b00*/  ISETP.GE.AND P2, PT, R41, RZ, PT ;  /* 0x000000ff2900720c */ /* 0x000fc40003f46270 */
[----:B------:R-:W-:Y:S01]  /*3b10*/  IADD3 R41, PT, PT, R198, 0x50, RZ ;  /* 0x00000050c6297810 */ /* 0x000fe20007ffe0ff */
[----:B------:R-:W-:Y:S02]  /*3b20*/  IMAD.MOV R104, RZ, RZ, -R2 ;  /* 0x000000ffff687224 */ /* 0x000fe400078e0a02 */
[----:B------:R-:W-:Y:S01]  /*3b30*/  @!P3 IMAD.IADD R94, R94, 0x1, -R6 ;  /* 0x000000015e5eb824 */ /* 0x000fe200078e0a06 */
[----:B------:R-:W-:Y:S01]  /*3b40*/  ISETP.GT.U32.AND P3, PT, R6, R100, PT ;  /* 0x000000640600720c */ /* 0x000fe20003f64070 */
[----:B------:R-:W-:Y:S01]  /*3b50*/  IMAD.HI.U32 R2, R0, R31, RZ ;  /* 0x0000001f00027227 */ /* 0x000fe200078e00ff */
[----:B------:R-:W-:Y:S02]  /*3b60*/  IABS R123, R41 ;  /* 0x00000029007b7213 */ /* 0x000fe40000000000 */
[-C--:B------:R-:W-:Y:S01]  /*3b70*/  @!P6 IADD3 R102, PT, PT, R102, -R6.reuse, RZ ;  /* 0x800000066666e210 */ /* 0x080fe20007ffe0ff */
[----:B------:R-:W-:Y:S01]  /*3b80*/  IMAD.MOV R106, RZ, RZ, -R2 ;  /* 0x000000ffff6a7224 */ /* 0x000fe200078e0a02 */
[----:B------:R-:W-:Y:S01]  /*3b90*/  @!P1 IADD3 R98, PT, PT, R98, -R6, RZ ;  /* 0x8000000662629210 */ /* 0x000fe20007ffe0ff */
[----:B------:R-:W-:Y:S01]  /*3ba0*/  @!P0 IMAD.MOV R92, RZ, RZ, -R92 ;  /* 0x000000ffff5c8224 */ /* 0x000fe200078e0a5c */
[C---:B------:R-:W-:Y:S01]  /*3bb0*/  ISETP.GT.U32.AND P6, PT, R6.reuse, R102, PT ;  /* 0x000000660600720c */ /* 0x040fe20003fc4070 */
[----:B------:R-:W-:Y:S01]  /*3bc0*/  IMAD R106, R6, R106, R31 ;  /* 0x0000006a066a7224 */ /* 0x000fe200078e021f */
[----:B------:R-:W-:Y:S01]  /*3bd0*/  ISETP.GE.AND P1, PT, R33, RZ, PT ;  /* 0x000000ff2100720c */ /* 0x000fe20003f26270 */
[----:B------:R-:W-:Y:S01]  /*3be0*/  IMAD.HI.U32 R2, R0, R107, RZ ;  /* 0x0000006b00027227 */ /* 0x000fe200078e00ff */
[----:B------:R-:W-:-:S02]  /*3bf0*/  @!P4 IADD3 R98, PT, PT, -R98, RZ, RZ ;  /* 0x000000ff6262c210 */ /* 0x000fc40007ffe1ff */
[----:B------:R-:W-:Y:S01]  /*3c00*/  ISETP.GE.AND P4, PT, R37, RZ, PT ;  /* 0x000000ff2500720c */ /* 0x000fe20003f86270 */
[----:B------:R-:W-:Y:S01]  /*3c10*/  @!P3 IMAD.IADD R100, R100, 0x1, -R6 ;  /* 0x000000016464b824 */ /* 0x000fe200078e0a06 */
[----:B------:R-:W-:Y:S01]  /*3c20*/  ISETP.GE.AND P3, PT, R34, RZ, PT ;  /* 0x000000ff2200720c */ /* 0x000fe20003f66270 */
[----:B------:R-:W-:Y:S02]  /*3c30*/  IMAD.MOV R2, RZ, RZ, -R2 ;  /* 0x000000ffff027224 */ /* 0x000fe400078e0a02 */
[----:B------:R-:W-:Y:S01]  /*3c40*/  VIADD R31, R198, 0x41 ;  /* 0x00000041c61f7836 */ /* 0x000fe20000000000 */
[C---:B------:R-:W-:Y:S01]  /*3c50*/  ISETP.GT.U32.AND P0, PT, R6.reuse, R100, PT ;  /* 0x000000640600720c */ /* 0x040fe20003f04070 */
[----:B------:R-:W-:Y:S01]  /*3c60*/  IMAD R104, R6, R104, R3 ;  /* 0x0000006806687224 */ /* 0x000fe200078e0203 */
[----:B------:R-:W-:Y:S01]  /*3c70*/  @!P6 IADD3 R102, PT, PT, R102, -R6, RZ ;  /* 0x800000066666e210 */ /* 0x000fe20007ffe0ff */
[C---:B------:R-:W-:Y:S01]  /*3c80*/  IMAD R107, R6.reuse, R2, R107 ;  /* 0x00000002066b7224 */ /* 0x040fe200078e026b */
[----:B------:R-:W-:Y:S01]  /*3c90*/  ISETP.GT.U32.AND P6, PT, R6, R106, PT ;  /* 0x0000006a0600720c */ /* 0x000fe20003fc4070 */
[----:B------:R-:W-:Y:S01]  /*3ca0*/  @!P5 IMAD.MOV R94, RZ, RZ, -R94 ;  /* 0x000000ffff5ed224 */ /* 0x000fe200078e0a5e */
[----:B------:R-:W-:Y:S01]  /*3cb0*/  IABS R3, R31 ;  /* 0x0000001f00037213 */ /* 0x000fe20000000000 */
[----:B------:R-:W-:Y:S01]  /*3cc0*/  VIADD R33, R198, 0x42 ;  /* 0x00000042c6217836 */ /* 0x000fe20000000000 */
[----:B------:R-:W-:Y:S01]  /*3cd0*/  ISETP.GT.U32.AND P5, PT, R6, R104, PT ;  /* 0x000000680600720c */ /* 0x000fe20003fa4070 */
[----:B------:R-:W-:Y:S01]  /*3ce0*/  VIADD R34, R198, 0x43 ;  /* 0x00000043c6227836 */ /* 0x000fe20000000000 */
[----:B------:R-:W-:Y:S01]  /*3cf0*/  @!P3 IADD3 R102, PT, PT, -R102, RZ, RZ ;  /* 0x000000ff6666b210 */ /* 0x000fe20007ffe1ff */
[----:B------:R-:W-:Y:S01]  /*3d00*/  IMAD.HI.U32 R2, R0, R3, RZ ;  /* 0x0000000300027227 */ /* 0x000fe200078e00ff */
[----:B------:R-:W-:-:S02]  /*3d10*/  IABS R109, R33 ;  /* 0x00000021006d7213 */ /* 0x000fc40000000000 */
[----:B------:R-:W-:Y:S01]  /*3d20*/  ISETP.GE.AND P3, PT, R31, RZ, PT ;  /* 0x000000ff1f00720c */ /* 0x000fe20003f66270 */
[--C-:B------:R-:W-:Y:S01]  /*3d30*/  @!P0 IMAD.IADD R100, R100, 0x1, -R6.reuse ;  /* 0x0000000164648824 */ /* 0x100fe200078e0a06 */
[----:B------:R-:W-:Y:S01]  /*3d40*/  IABS R31, R34 ;  /* 0x00000022001f7213 */ /* 0x000fe20000000000 */
[----:B------:R-:W-:Y:S01]  /*3d50*/  @!P6 IMAD.IADD R106, R106, 0x1, -R6 ;  /* 0x000000016a6ae824 */ /* 0x000fe200078e0a06 */
[----:B------:R-:W-:Y:S01]  /*3d60*/  ISETP.GE.AND P0, PT, R39, RZ, PT ;  /* 0x000000ff2700720c */ /* 0x000fe20003f06270 */
[----:B------:R-:W-:Y:S01]  /*3d70*/  @!P1 IMAD.MOV R100, RZ, RZ, -R100 ;  /* 0x000000ffff649224 */ /* 0x000fe200078e0a64 */
[C---:B------:R-:W-:Y:S01]  /*3d80*/  ISETP.GT.U32.AND P1, PT, R6.reuse, R107, PT ;  /* 0x0000006b0600720c */ /* 0x040fe20003f24070 */
[----:B------:R-:W-:Y:S01]  /*3d90*/  IMAD.MOV R108, RZ, RZ, -R2 ;  /* 0x000000ffff6c7224 */ /* 0x000fe200078e0a02 */
[----:B------:R-:W-:Y:S01]  /*3da0*/  ISETP.GT.U32.AND P6, PT, R6, R106, PT ;  /* 0x0000006a0600720c */ /* 0x000fe20003fc4070 */
[----:B------:R-:W-:Y:S02]  /*3db0*/  @!P5 IMAD.IADD R104, R104, 0x1, -R6 ;  /* 0x000000016868d824 */ /* 0x000fe400078e0a06 */
[----:B------:R-:W-:-:S02]  /*3dc0*/  IMAD R108, R6, R108, R3 ;  /* 0x0000006c066c7224 */ /* 0x000fc400078e0203 */
[----:B------:R-:W-:Y:S01]  /*3dd0*/  IMAD.HI.U32 R2, R0, R109, RZ ;  /* 0x0000006d00027227 */ /* 0x000fe200078e00ff */
[----:B------:R-:W-:-:S03]  /*3de0*/  ISETP.GT.U32.AND P5, PT, R6, R104, PT ;  /* 0x000000680600720c */ /* 0x000fc60003fa4070 */
[----:B------:R-:W-:Y:S02]  /*3df0*/  IMAD.MOV R3, RZ, RZ, -R2 ;  /* 0x000000ffff037224 */ /* 0x000fe400078e0a02 */
[----:B------:R-:W-:Y:S02]  /*3e00*/  @!P1 IMAD.IADD R107, R107, 0x1, -R6 ;  /* 0x000000016b6b9824 */ /* 0x000fe400078e0a06 */
[----:B------:R-:W-:Y:S01]  /*3e10*/  @!P6 IADD3 R106, PT, PT, R106, -R6, RZ ;  /* 0x800000066a6ae210 */ /* 0x000fe20007ffe0ff */
[----:B------:R-:W-:Y:S01]  /*3e20*/  IMAD.HI.U32 R2, R0, R31, RZ ;  /* 0x0000001f00027227 */ /* 0x000fe200078e00ff */
[C---:B------:R-:W-:Y:S02]  /*3e30*/  ISETP.GT.U32.AND P6, PT, R6.reuse, R108, PT ;  /* 0x0000006c0600720c */ /* 0x040fe40003fc4070 */
[----:B------:R-:W-:Y:S01]  /*3e40*/  ISETP.GT.U32.AND P1, PT, R6, R107, PT ;  /* 0x0000006b0600720c */ /* 0x000fe20003f24070 */
[----:B------:R-:W-:Y:S01]  /*3e50*/  IMAD.MOV R2, RZ, RZ, -R2 ;  /* 0x000000ffff027224 */ /* 0x000fe200078e0a02 */
[----:B------:R-:W-:Y:S01]  /*3e60*/  @!P5 IADD3 R104, PT, PT, R104, -R6, RZ ;  /* 0x800000066868d210 */ /* 0x000fe20007ffe0ff */
[----:B------:R-:W-:Y:S01]  /*3e70*/  @!P2 IMAD.MOV R96, RZ, RZ, -R96 ;  /* 0x000000ffff60a224 */ /* 0x000fe200078e0a60 */
[----:B------:R-:W-:Y:S01]  /*3e80*/  ISETP.GE.AND P2, PT, R35, RZ, PT ;  /* 0x000000ff2300720c */ /* 0x000fe20003f46270 */
[----:B------:R-:W-:Y:S01]  /*3e90*/  IMAD R110, R6, R2, R31 ;  /* 0x00000002066e7224 */ /* 0x000fe200078e021f */
[----:B------:R-:W-:Y:S01]  /*3ea0*/  ISETP.GE.AND P5, PT, R33, RZ, PT ;  /* 0x000000ff2100720c */ /* 0x000fe20003fa6270 */
[C---:B------:R-:W-:Y:S01]  /*3eb0*/  VIADD R33, R198.reuse, 0x45 ;  /* 0x00000045c6217836 */ /* 0x040fe20000000000 */
[----:B------:R-:W-:Y:S01]  /*3ec0*/  IADD3 R35, PT, PT, R198, 0x47, RZ ;  /* 0x00000047c6237810 */ /* 0x000fe20007ffe0ff */
[----:B------:R-:W-:Y:S01]  /*3ed0*/  IMAD R109, R6, R3, R109 ;  /* 0x00000003066d7224 */ /* 0x000fe200078e026d */
[----:B------:R-:W-:Y:S01]  /*3ee0*/  @!P4 IADD3 R106, PT, PT, -R106, RZ, RZ ;  /* 0x000000ff6a6ac210 */ /* 0x000fe20007ffe1ff */
[--C-:B------:R-:W-:Y:S01]  /*3ef0*/  @!P6 IMAD.IADD R108, R108, 0x1, -R6.reuse ;  /* 0x000000016c6ce824 */ /* 0x100fe200078e0a06 */
[----:B------:R-:W-:Y:S01]  /*3f00*/  IABS R31, R33 ;  /* 0x00000021001f7213 */ /* 0x000fe20000000000 */
[----:B------:R-:W-:Y:S01]  /*3f10*/  @!P1 IMAD.IADD R107, R107, 0x1, -R6 ;  /* 0x000000016b6b9824 */ /* 0x000fe200078e0a06 */
[----:B------:R-:W-:Y:S01]  /*3f20*/  ISETP.GT.U32.AND P4, PT, R6, R109, PT ;  /* 0x0000006d0600720c */ /* 0x000fe20003f84070 */
[----:B------:R-:W-:Y:S01]  /*3f30*/  VIADD R3, R198, 0x44 ;  /* 0x00000044c6037836 */ /* 0x000fe20000000000 */
[C---:B------:R-:W-:Y:S01]  /*3f40*/  ISETP.GT.U32.AND P6, PT, R6.reuse, R108, PT ;  /* 0x0000006c0600720c */ /* 0x040fe20003fc4070 */
[----:B------:R-:W-:Y:S01]  /*3f50*/  @!P0 IMAD.MOV R107, RZ, RZ, -R107 ;  /* 0x000000ffff6b8224 */ /* 0x000fe200078e0a6b */
[----:B------:R-:W-:Y:S01]  /*3f60*/  ISETP.GT.U32.AND P0, PT, R6, R110, PT ;  /* 0x0000006e0600720c */ /* 0x000fe20003f04070 */
[----:B------:R-:W-:Y:S01]  /*3f70*/  @!P2 IMAD.MOV R104, RZ, RZ, -R104 ;  /* 0x000000ffff68a224 */ /* 0x000fe200078e0a68 */
[----:B------:R-:W-:Y:S01]  /*3f80*/  ISETP.GE.AND P1, PT, R3, RZ, PT ;  /* 0x000000ff0300720c */ /* 0x000fe20003f26270 */
[----:B------:R-:W-:Y:S01]  /*3f90*/  VIADD R37, R198, 0x48 ;  /* 0x00000048c6257836 */ /* 0x000fe20000000000 */
[----:B------:R-:W-:Y:S01]  /*3fa0*/  IABS R111, R3 ;  /* 0x00000003006f7213 */ /* 0x000fe20000000000 */
[----:B------:R-:W-:Y:S01]  /*3fb0*/  IMAD.HI.U32 R3, R0, R31, RZ ;  /* 0x0000001f00037227 */ /* 0x000fe200078e00ff */
[----:B------:R-:W-:-:S02]  /*3fc0*/  ISETP.GE.AND P2, PT, R34, RZ, PT ;  /* 0x000000ff2200720c */ /* 0x000fc40003f46270 */
[----:B------:R-:W-:Y:S01]  /*3fd0*/  IABS R115, R37 ;  /* 0x0000002500737213 */ /* 0x000fe20000000000 */
[----:B------:R-:W-:Y:S01]  /*3fe0*/  VIADD R34, R198, 0x46 ;  /* 0x00000046c6227836 */ /* 0x000fe20000000000 */
[----:B------:R-:W-:Y:S01]  /*3ff0*/  IADD3 R3, PT, PT, -R3, RZ, RZ ;  /* 0x000000ff03037210 */ /* 0x000fe20007ffe1ff */
[--C-:B------:R-:W-:Y:S01]  /*4000*/  @!P6 IMAD.IADD R108, R108, 0x1, -R6.reuse ;  /* 0x000000016c6ce824 */ /* 0x100fe200078e0a06 */
[----:B------:R-:W-:Y:S01]  /*4010*/  ISETP.GE.AND P6, PT, R33, RZ, PT ;  /* 0x000000ff2100720c */ /* 0x000fe20003fc6270 */
[----:B------:R-:W-:Y:S01]  /*4020*/  IMAD.HI.U32 R2, R0, R111, RZ ;  /* 0x0000006f00027227 */ /* 0x000fe200078e00ff */
[----:B------:R-:W-:Y:S02]  /*4030*/  IABS R33, R35 ;  /* 0x0000002300217213 */ /* 0x000fe40000000000 */
[----:B------:R-:W-:Y:S01]  /*4040*/  IABS R113, R34 ;  /* 0x0000002200717213 */ /* 0x000fe20000000000 */
[----:B------:R-:W-:Y:S02]  /*4050*/  @!P0 IMAD.IADD R110, R110, 0x1, -R6 ;  /* 0x000000016e6e8824 */ /* 0x000fe400078e0a06 */
[----:B------:R-:W-:-:S02]  /*4060*/  IMAD.MOV R2, RZ, RZ, -R2 ;  /* 0x000000ffff027224 */ /* 0x000fc400078e0a02 */
[C---:B------:R-:W-:Y:S01]  /*4070*/  IMAD R112, R6.reuse, R3, R31 ;  /* 0x0000000306707224 */ /* 0x040fe200078e021f */
[C---:B------:R-:W-:Y:S01]  /*4080*/  ISETP.GT.U32.AND P0, PT, R6.reuse, R110, PT ;  /* 0x0000006e0600720c */ /* 0x040fe20003f04070 */
[----:B------:R-:W-:Y:S02]  /*4090*/  IMAD.MOV.U32 R31, RZ, RZ, R33 ;  /* 0x000000ffff1f7224 */ /* 0x000fe400078e0021 */
[----:B------:R-:W-:Y:S02]  /*40a0*/  IMAD R111, R6, R2, R111 ;  /* 0x00000002066f7224 */ /* 0x000fe400078e026f */
[----:B------:R-:W-:-:S04]  /*40b0*/  IMAD.HI.U32 R2, R0, R113, RZ ;  /* 0x0000007100027227 */ /* 0x000fc800078e00ff */
[----:B------:R-:W-:-:S04]  /*40c0*/  IMAD.HI.U32 R3, R0, R31, RZ ;  /* 0x0000001f00037227 */ /* 0x000fc800078e00ff */
[----:B------:R-:W-:Y:S01]  /*40d0*/  IMAD.MOV R2, RZ, RZ, -R2 ;  /* 0x000000ffff027224 */ /* 0x000fe200078e0a02 */
[----:B------:R-:W-:Y:S01]  /*40e0*/  IADD3 R3, PT, PT, -R3, RZ, RZ ;  /* 0x000000ff03037210 */ /* 0x000fe20007ffe1ff */
[----:B------:R-:W-:Y:S01]  /*40f0*/  @!P3 IMAD.MOV R108, RZ, RZ, -R108 ;  /* 0x000000ffff6cb224 */ /* 0x000fe200078e0a6c */
[----:B------:R-:W-:Y:S01]  /*4100*/  @!P0 IADD3 R110, PT, PT, R110, -R6, RZ ;  /* 0x800000066e6e8210 */ /* 0x000fe20007ffe0ff */
[C---:B------:R-:W-:Y:S01]  /*4110*/  IMAD R113, R6.reuse, R2, R113 ;  /* 0x0000000206717224 */ /* 0x040fe200078e0271 */
[C---:B------:R-:W-:Y:S01]  /*4120*/  ISETP.GT.U32.AND P3, PT, R6.reuse, R112, PT ;  /* 0x000000700600720c */ /* 0x040fe20003f64070 */
[----:B------:R-:W-:Y:S01]  /*4130*/  IMAD R114, R6, R3, R31 ;  /* 0x0000000306727224 */ /* 0x000fe200078e021f */
[----:B------:R-:W-:Y:S01]  /*4140*/  @!P2 IADD3 R110, PT, PT, -R110, RZ, RZ ;  /* 0x000000ff6e6ea210 */ /* 0x000fe20007ffe1ff */
[----:B------:R-:W-:Y:S01]  /*4150*/  @!P4 IMAD.IADD R109, R109, 0x1, -R6 ;  /* 0x000000016d6dc824 */ /* 0x000fe200078e0a06 */
[----:B------:R-:W-:Y:S01]  /*4160*/  ISETP.GT.U32.AND P0, PT, R6, R113, PT ;  /* 0x000000710600720c */ /* 0x000fe20003f04070 */
[----:B------:R-:W-:Y:S01]  /*4170*/  VIADD R31, R198, 0x49 ;  /* 0x00000049c61f7836 */ /* 0x000fe20000000000 */
[----:B------:R-:W-:Y:S01]  /*4180*/  ISETP.GT.U32.AND P2, PT, R6, R114, PT ;  /* 0x000000720600720c */ /* 0x000fe20003f44070 */
[----:B------:R-:W-:Y:S01]  /*4190*/  IMAD.HI.U32 R2, R0, R115, RZ ;  /* 0x0000007300027227 */ /* 0x000fe200078e00ff */
[----:B------:R-:W-:-:S02]  /*41a0*/  ISETP.GT.U32.AND P4, PT, R6, R109, PT ;  /* 0x0000006d0600720c */ /* 0x000fc40003f84070 */
[----:B------:R-:W-:Y:S01]  /*41b0*/  IABS R3, R31 ;  /* 0x0000001f00037213 */ /* 0x000fe20000000000 */
[----:B------:R-:W-:Y:S02]  /*41c0*/  IMAD.MOV R2, RZ, RZ, -R2 ;  /* 0x000000ffff027224 */ /* 0x000fe400078e0a02 */
[----:B------:R-:W-:Y:S02]  /*41d0*/  VIADD R33, R198, 0x4a ;  /* 0x0000004ac6217836 */ /* 0x000fe40000000000 */
[--C-:B------:R-:W-:Y:S02]  /*41e0*/  @!P3 IMAD.IADD R112, R112, 0x1, -R6.reuse ;  /* 0x000000017070b824 */ /* 0x100fe400078e0a06 */
[----:B------:R-:W-:Y:S01]  /*41f0*/  @!P0 IMAD.IADD R113, R113, 0x1, -R6 ;  /* 0x0000000171718824 */ /* 0x000fe200078e0a06 */
[----:B------:R-:W-:Y:S01]  /*4200*/  IABS R117, R33 ;  /* 0x0000002100757213 */ /* 0x000fe20000000000 */
[C---:B------:R-:W-:Y:S01]  /*4210*/  IMAD R115, R6.reuse, R2, R115 ;  /* 0x0000000206737224 */ /* 0x040fe200078e0273 */
[----:B------:R-:W-:Y:S01]  /*4220*/  ISETP.GT.U32.AND P3, PT, R6, R112, PT ;  /* 0x000000700600720c */ /* 0x000fe20003f64070 */
[----:B------:R-:W-:Y:S01]  /*4230*/  IMAD.HI.U32 R2, R0, R3, RZ ;  /* 0x0000000300027227 */ /* 0x000fe200078e00ff */
[----:B------:R-:W-:-:S02]  /*4240*/  ISETP.GT.U32.AND P0, PT, R6, R113, PT ;  /* 0x000000710600720c */ /* 0x000fc40003f04070 */
[----:B------:R-:W-:Y:S01]  /*4250*/  @!P4 IADD3 R109, PT, PT, R109, -R6, RZ ;  /* 0x800000066d6dc210 */ /* 0x000fe20007ffe0ff */
[----:B------:R-:W-:Y:S01]  /*4260*/  @!P2 IMAD.IADD R114, R114, 0x1, -R6 ;  /* 0x000000017272a824 */ /* 0x000fe200078e0a06 */
[----:B------:R-:W-:Y:S01]  /*4270*/  IADD3 R116, PT, PT, -R2, RZ, RZ ;  /* 0x000000ff02747210 */ /* 0x000fe20007ffe1ff */
[----:B------:R-:W-:Y:S01]  /*4280*/  IMAD.HI.U32 R2, R0, R117, RZ ;  /* 0x0000007500027227 */ /* 0x000fe200078e00ff */
[C---:B------:R-:W-:Y:S02]  /*4290*/  ISETP.GT.U32.AND P4, PT, R6.reuse, R111, PT ;  /* 0x0000006f0600720c */ /* 0x040fe40003f84070 */
[C---:B------:R-:W-:Y:S01]  /*42a0*/  ISETP.GT.U32.AND P2, PT, R6.reuse, R114, PT ;  /* 0x000000720600720c */ /* 0x040fe20003f44070 */
[----:B------:R-:W-:Y:S02]  /*42b0*/  IMAD.MOV R2, RZ, RZ, -R2 ;  /* 0x000000ffff027224 */ /* 0x000fe400078e0a02 */
[C---:B------:R-:W-:Y:S02]  /*42c0*/  IMAD R116, R6.reuse, R116, R3 ;  /* 0x0000007406747224 */ /* 0x040fe400078e0203 */
[----:B------:R-:W-:Y:S01]  /*42d0*/  IMAD R117, R6, R2, R117 ;  /* 0x0000000206757224 */ /* 0x000fe200078e0275 */
[----:B------:R-:W-:Y:S01]  /*42e0*/  @!P0 IADD3 R113, PT, PT, R113, -R6, RZ ;  /* 0x8000000671718210 */ /* 0x000fe20007ffe0ff */
[--C-:B------:R-:W-:Y:S01]  /*42f0*/  @!P3 IMAD.IADD R112, R112, 0x1, -R6.reuse ;  /* 0x000000017070b824 */ /* 0x100fe200078e0a06 */
[C---:B------:R-:W-:Y:S01]  /*4300*/  ISETP.GT.U32.AND P0, PT, R6.reuse, R116, PT ;  /* 0x000000740600720c */ /* 0x040fe20003f04070 */
[----:B------:R-:W-:Y:S01]  /*4310*/  @!P5 IMAD.MOV R109, RZ, RZ, -R109 ;  /* 0x000000ffff6dd224 */ /* 0x000fe200078e0a6d */
[----:B------:R-:W-:Y:S01]  /*4320*/  ISETP.GT.U32.AND P3, PT, R6, R115, PT ;  /* 0x000000730600720c */ /* 0x000fe20003f64070 */
[--C-:B------:R-:W-:Y:S01]  /*4330*/  @!P4 IMAD.IADD R111, R111, 0x1, -R6.reuse ;  /* 0x000000016f6fc824 */ /* 0x100fe200078e0a06 */
[----:B------:R-:W-:Y:S01]  /*4340*/  ISETP.GE.AND P5, PT, R34, RZ, PT ;  /* 0x000000ff2200720c */ /* 0x000fe20003fa6270 */
[----:B------:R-:W-:Y:S01]  /*4350*/  @!P2 IMAD.IADD R114, R114, 0x1, -R6 ;  /* 0x000000017272a824 */ /* 0x000fe200078e0a06 */
[----:B------:R-:W-:Y:S01]  /*4360*/  ISETP.GT.U32.AND P2, PT, R6, R117, PT ;  /* 0x000000750600720c */ /* 0x000fe20003f44070 */
[----:B------:R-:W-:Y:S01]  /*4370*/  @!P6 IMAD.MOV R112, RZ, RZ, -R112 ;  /* 0x000000ffff70e224 */ /* 0x000fe200078e0a70 */
[----:B------:R-:W-:Y:S01]  /*4380*/  ISETP.GE.AND P6, PT, R31, RZ, PT ;  /* 0x000000ff1f00720c */ /* 0x000fe20003fc6270 */
[----:B------:R-:W-:Y:S01]  /*4390*/  VIADD R31, R198, 0x4b ;  /* 0x0000004bc61f7836 */ /* 0x000fe20000000000 */
[----:B------:R-:W-:Y:S01]  /*43a0*/  ISETP.GT.U32.AND P4, PT, R6, R111, PT ;  /* 0x0000006f0600720c */ /* 0x000fe20003f84070 */
[C---:B------:R-:W-:Y:S01]  /*43b0*/  VIADD R39, R198.reuse, 0x4f ;  /* 0x0000004fc6277836 */ /* 0x040fe20000000000 */
[----:B------:R-:W-:Y:S01]  /*43c0*/  IADD3 R34, PT, PT, R198, 0x4c, RZ ;  /* 0x0000004cc6227810 */ /* 0x000fe20007ffe0ff */
[--C-:B------:R-:W-:Y:S01]  /*43d0*/  @!P0 IMAD.IADD R116, R116, 0x1, -R6.reuse ;  /* 0x0000000174748824 */ /* 0x100fe200078e0a06 */
[----:B------:R-:W-:Y:S01]  /*43e0*/  IABS R3, R31 ;  /* 0x0000001f00037213 */ /* 0x000fe20000000000 */
[--C-:B------:R-:W-:Y:S01]  /*43f0*/  @!P3 IMAD.IADD R115, R115, 0x1, -R6.reuse ;  /* 0x000000017373b824 */ /* 0x100fe200078e0a06 */
[----:B------:R-:W-:Y:S01]  /*4400*/  IABS R119, R34 ;  /* 0x0000002200777213 */ /* 0x000fe20000000000 */
[----:B------:R-:W-:Y:S01]  /*4410*/  @!P5 IMAD.MOV R113, RZ, RZ, -R113 ;  /* 0x000000ffff71d224 */ /* 0x000fe200078e0a71 */
[C---:B------:R-:W-:Y:S01]  /*4420*/  ISETP.GT.U32.AND P0, PT, R6.reuse, R116, PT ;  /* 0x000000740600720c */ /* 0x040fe20003f04070 */
[----:B------:R-:W-:Y:S01]  /*4430*/  @!P2 IMAD.IADD R117, R117, 0x1, -R6 ;  /* 0x000000017575a824 */ /* 0x000fe200078e0a06 */
[----:B------:R-:W-:Y:S01]  /*4440*/  ISETP.GT.U32.AND P3, PT, R6, R115, PT ;  /* 0x000000730600720c */ /* 0x000fe20003f64070 */
[----:B------:R-:W-:Y:S01]  /*4450*/  IMAD.HI.U32 R2, R0, R3, RZ ;  /* 0x0000000300027227 */ /* 0x000fe200078e00ff */
[----:B------:R-:W-:-:S02]  /*4460*/  ISETP.GE.AND P5, PT, R33, RZ, PT ;  /* 0x000000ff2100720c */ /* 0x000fc40003fa6270 */
[----:B------:R-:W-:Y:S01]  /*4470*/  ISETP.GT.U32.AND P2, PT, R6, R117, PT ;  /* 0x000000750600720c */ /* 0x000fe20003f44070 */
[----:B------:R-:W-:Y:S01]  /*4480*/  IMAD.MOV R118, RZ, RZ, -R2 ;  /* 0x000000ffff767224 */ /* 0x000fe200078e0a02 */
[----:B------:R-:W-:Y:S01]  /*4490*/  IABS R33, R39 ;  /* 0x0000002700217213 */ /* 0x000fe20000000000 */
[----:B------:R-:W-:Y:S01]  /*44a0*/  @!P4 IMAD.IADD R111, R111, 0x1, -R6 ;  /* 0x000000016f6fc824 */ /* 0x000fe200078e0a06 */
[----:B------:R-:W-:Y:S01]  /*44b0*/  ISETP.GE.AND P4, PT, R35, RZ, PT ;  /* 0x000000ff2300720c */ /* 0x000fe20003f86270 */
[----:B------:R-:W-:-:S04]  /*44c0*/  IMAD.HI.U32 R2, R0, R119, RZ ;  /* 0x0000007700027227 */ /* 0x000fc800078e00ff */
[----:B------:R-:W-:Y:S01]  /*44d0*/  @!P1 IMAD.MOV R111, RZ, RZ, -R111 ;  /* 0x000000ffff6f9224 */ /* 0x000fe200078e0a6f */
[----:B------:R-:W-:Y:S01]  /*44e0*/  ISETP.GE.AND P1, PT, R37, RZ, PT ;  /* 0x000000ff2500720c */ /* 0x000fe20003f26270 */
[----:B------:R-:W-:Y:S01]  /*44f0*/  IMAD.MOV R2, RZ, RZ, -R2 ;  /* 0x000000ffff027224 */ /* 0x000fe200078e0a02 */
[----:B------:R-:W-:Y:S01]  /*4500*/  IADD3 R37, PT, PT, R198, 0x4e, RZ ;  /* 0x0000004ec6257810 */ /* 0x000fe20007ffe0ff */
[C---:B------:R-:W-:Y:S01]  /*4510*/  IMAD R118, R6.reuse, R118, R3 ;  /* 0x0000007606767224 */ /* 0x040fe200078e0203 */
[----:B------:R-:W-:Y:S01]  /*4520*/  @!P3 IADD3 R115, PT, PT, R115, -R6, RZ ;  /* 0x800000067373b210 */ /* 0x000fe20007ffe0ff */
[----:B------:R-:W-:Y:S01]  /*4530*/  IMAD R119, R6, R2, R119 ;  /* 0x0000000206777224 */ /* 0x000fe200078e0277 */
[----:B------:R-:W-:Y:S01]  /*4540*/  IABS R121, R37 ;  /* 0x0000002500797213 */ /* 0x000fe20000000000 */
[--C-:B------:R-:W-:Y:S01]  /*4550*/  @!P0 IMAD.IADD R116, R116, 0x1, -R6.reuse ;  /* 0x0000000174748824 */ /* 0x100fe200078e0a06 */
[----:B------:R-:W-:Y:S01]  /*4560*/  ISETP.GT.U32.AND P0, PT, R6, R118, PT ;  /* 0x000000760600720c */ /* 0x000fe20003f04070 */
[----:B------:R-:W-:Y:S01]  /*4570*/  VIADD R35, R198, 0x4d ;  /* 0x0000004dc6237836 */ /* 0x000fe20000000000 */
[----:B------:R-:W-:Y:S01]  /*4580*/  ISETP.GE.AND P3, PT, R31, RZ, PT ;  /* 0x000000ff1f00720c */ /* 0x000fe20003f66270 */
[----:B------:R-:W-:Y:S01]  /*4590*/  @!P2 IMAD.IADD R117, R117, 0x1, -R6 ;  /* 0x000000017575a824 */ /* 0x000fe200078e0a06 */
[----:B------:R-:W-:Y:S01]  /*45a0*/  ISETP.GT.U32.AND P2, PT, R6, R119, PT ;  /* 0x000000770600720c */ /* 0x000fe20003f44070 */
[----:B------:R-:W-:Y:S01]  /*45b0*/  IMAD.HI.U32 R3, R0, R121, RZ ;  /* 0x0000007900037227 */ /* 0x000fe200078e00ff */
[----:B------:R-:W-:-:S02]  /*45c0*/  IABS R31, R35 ;  /* 0x00000023001f7213 */ /* 0x000fc40000000000 */
[----:B------:R-:W-:Y:S01]  /*45d0*/  @!P1 IADD3 R115, PT, PT, -R115, RZ, RZ ;  /* 0x000000ff73739210 */ /* 0x000fe20007ffe1ff */
[----:B------:R-:W-:Y:S02]  /*45e0*/  IMAD.MOV R3, RZ, RZ, -R3 ;  /* 0x000000ffff037224 */ /* 0x000fe400078e0a03 */
[----:B------:R-:W-:Y:S02]  /*45f0*/  IMAD.HI.U32 R2, R0, R31, RZ ;  /* 0x0000001f00027227 */ /* 0x000fe400078e00ff */
[----:B------:R-:W-:Y:S02]  /*4600*/  @!P0 IADD3 R118, PT, PT, R118, -R6, RZ ;  /* 0x8000000676768210 */ /* 0x000fe40007ffe0ff */
[----:B------:R-:W-:Y:S01]  /*4610*/  IMAD R121, R6, R3, R121 ;  /* 0x0000000306797224 */ /* 0x000fe200078e0279 */
[----:B------:R-:W-:Y:S01]  /*4620*/  ISETP.GE.AND P0, PT, R34, RZ, PT ;  /* 0x000000ff2200720c */ /* 0x000fe20003f06270 */
[----:B------:R-:W-:Y:S02]  /*4630*/  IMAD.MOV R2, RZ, RZ, -R2 ;  /* 0x000000ffff027224 */ /* 0x000fe400078e0a02 */
[----:B------:R-:W-:Y:S01]  /*4640*/  @!P2 IMAD.IADD R119, R119, 0x1, -R6 ;  /* 0x000000017777a824 */ /* 0x000fe200078e0a06 */
[C---:B------:R-:W-:Y:S01]  /*4650*/  ISETP.GT.U32.AND P2, PT, R6.reuse, R118, PT ;  /* 0x000000760600720c */ /* 0x040fe20003f44070 */
[----:B------:R-:W-:Y:S01]  /*4660*/  @!P5 IMAD.MOV R117, RZ, RZ, -R117 ;  /* 0x000000ffff75d224 */ /* 0x000fe200078e0a75 */
[C---:B------:R-:W-:Y:S01]  /*4670*/  ISETP.GT.U32.AND P5, PT, R6.reuse, R121, PT ;  /* 0x000000790600720c */ /* 0x040fe20003fa4070 */
[----:B------:R-:W-:Y:S01]  /*4680*/  IMAD R120, R6, R2, R31 ;  /* 0x0000000206787224 */ /* 0x000fe200078e021f */
[----:B------:R-:W-:Y:S01]  /*4690*/  IADD3 R31, PT, PT, R198, 0x51, RZ ;  /* 0x00000051c61f7810 */ /* 0x000fe20007ffe0ff */
[----:B------:R-:W-:Y:S01]  /*46a0*/  IMAD.HI.U32 R2, R0, R33, RZ ;  /* 0x0000002100027227 */ /* 0x000fe200078e00ff */
[----:B------:R-:W-:-:S02]  /*46b0*/  ISETP.GT.U32.AND P1, PT, R6, R119, PT ;  /* 0x000000770600720c */ /* 0x000fc40003f24070 */
[----:B------:R-:W-:Y:S01]  /*46c0*/  IABS R3, R31 ;  /* 0x0000001f00037213 */ /* 0x000fe20000000000 */
[----:B------:R-:W-:Y:S02]  /*46d0*/  IMAD.MOV R2, RZ, RZ, -R2 ;  /* 0x000000ffff027224 */ /* 0x000fe400078e0a02 */
[----:B------:R-:W-:Y:S01]  /*46e0*/  @!P4 IMAD.MOV R114, RZ, RZ, -R114 ;  /* 0x000000ffff72c224 */ /* 0x000fe200078e0a72 */
[C---:B------:R-:W-:Y:S01]  /*46f0*/  ISETP.GT.U32.AND P4, PT, R6.reuse, R120, PT ;  /* 0x000000780600720c */ /* 0x040fe20003f84070 */
[----:B------:R-:W-:Y:S01]  /*4700*/  IMAD R122, R6, R2, R33 ;  /* 0x00000002067a7224 */ /* 0x000fe200078e0221 */
[----:B------:R-:W-:Y:S01]  /*4710*/  IADD3 R33, PT, PT, R198, 0x52, RZ ;  /* 0x00000052c6217810 */ /* 0x000fe20007ffe0ff */
[----:B------:R-:W-:-:S03]  /*4720*/  IMAD.HI.U32 R2, R0, R123, RZ ;  /* 0x0000007b00027227 */ /* 0x000fc600078e00ff */
[----:B------:R-:W-:Y:S01]  /*4730*/  IABS R125, R33 ;  /* 0x00000021007d7213 */ /* 0x000fe20000000000 */
[--C-:B------:R-:W-:Y:S01]  /*4740*/  @!P2 IMAD.IADD R118, R118, 0x1, -R6.reuse ;  /* 0x000000017676a824 */ /* 0x100fe200078e0a06 */
[----:B------:R-:W-:Y:S01]  /*4750*/  ISETP.GE.AND P2, PT, R37, RZ, PT ;  /* 0x000000ff2500720c */ /* 0x000fe20003f46270 */
[----:B------:R-:W-:Y:S02]  /*4760*/  @!P5 IMAD.IADD R121, R121, 0x1, -R6 ;  /* 0x000000017979d824 */ /* 0x000fe400078e0a06 */
[----:B------:R-:W-:Y:S01]  /*4770*/  IMAD.MOV R2, RZ, RZ, -R2 ;  /* 0x000000ffff027224 */ /* 0x000fe200078e0a02 */
[----:B------:R-:W-:Y:S01]  /*4780*/  @!P3 IADD3 R118, PT, PT, -R118, RZ, RZ ;  /* 0x000000ff7676b210 */ /* 0x000fe20007ffe1ff */
[----:B------:R-:W-:Y:S01]  /*4790*/  @!P1 IMAD.IADD R119, R119, 0x1, -R6 ;  /* 0x0000000177779824 */ /* 0x000fe200078e0a06 */
[C---:B------:R-:W-:Y:S01]  /*47a0*/  ISETP.GT.U32.AND P3, PT, R6.reuse, R121, PT ;  /* 0x000000790600720c */ /* 0x040fe20003f64070 */
[C---:B------:R-:W-:Y:S01]  /*47b0*/  IMAD R123, R6.reuse, R2, R123 ;  /* 0x00000002067b7224 */ /* 0x040fe200078e027b */
[----:B------:R-:W-:Y:S01]  /*47c0*/  ISETP.GT.U32.AND P1, PT, R6, R122, PT ;  /* 0x0000007a0600720c */ /* 0x000fe20003f24070 */
[----:B------:R-:W-:-:S04]  /*47d0*/  IMAD.HI.U32 R2, R0, R3, RZ ;  /* 0x0000000300027227 */ /* 0x000fc800078e00ff */
[----:B------:R-:W-:Y:S02]  /*47e0*/  IMAD.MOV R2, RZ, RZ, -R2 ;  /* 0x000000ffff027224 */ /* 0x000fe400078e0a02 */
[----:B------:R-:W-:Y:S01]  /*47f0*/  @!P0 IMAD.MOV R119, RZ, RZ, -R119 ;  /* 0x000000ffff778224 */ /* 0x000fe200078e0a77 */
[C---:B------:R-:W-:Y:S01]  /*4800*/  ISETP.GT.U32.AND P0, PT, R6.reuse, R123, PT ;  /* 0x0000007b0600720c */ /* 0x040fe20003f04070 */
[----:B------:R-:W-:Y:S02]  /*4810*/  IMAD R124, R6, R2, R3 ;  /* 0x00000002067c7224 */ /* 0x000fe400078e0203 */
[--C-:B------:R-:W-:Y:S01]  /*4820*/  @!P4 IMAD.IADD R120, R120, 0x1, -R6.reuse ;  /* 0x000000017878c824 */ /* 0x100fe200078e0a06 */
[----:B------:R-:W-:Y:S01]  /*4830*/  ISETP.GE.AND P4, PT, R39, RZ, PT ;  /* 0x000000ff2700720c */ /* 0x000fe20003f86270 */
[----:B------:R-:W-:Y:S01]  /*4840*/  @!P3 IMAD.IADD R121, R121, 0x1, -R6 ;  /* 0x000000017979b824 */ /* 0x000fe200078e0a06 */
[----:B------:R-:W-:Y:S01]  /*4850*/  ISETP.GT.U32.AND P3, PT, R6, R124, PT ;  /* 0x0000007c0600720c */ /* 0x000fe20003f64070 */
[----:B------:R-:W-:Y:S01]  /*4860*/  VIADD R34, R198, 0x53 ;  /* 0x00000053c6227836 */ /* 0x000fe20000000000 */
[----:B------:R-:W-:Y:S01]  /*4870*/  ISETP.GT.U32.AND P5, PT, R6, R120, PT ;  /* 0x000000780600720c */ /* 0x000fe20003fa4070 */
[----:B------:R-:W-:-:S03]  /*4880*/  IMAD.HI.U32 R2, R0, R125, RZ ;  /* 0x0000007d00027227 */ /* 0x000fc600078e00ff */
[----:B------:R-:W-:Y:S01]  /*4890*/  IABS R3, R34 ;  /* 0x0000002200037213 */ /* 0x000fe20000000000 */
[----:B------:R-:W-:Y:S01]  /*48a0*/  @!P6 IMAD.MOV R116, RZ, RZ, -R116 ;  /* 0x000000ffff74e224 */ /* 0x000fe200078e0a74 */
[----:B------:R-:W-:Y:S01]  /*48b0*/  ISETP.GE.AND P6, PT, R35, RZ, PT ;  /* 0x000000ff2300720c */ /* 0x000fe20003fc6270 */
[----:B------:R-:W-:Y:S01]  /*48c0*/  IMAD.MOV R2, RZ, RZ, -R2 ;  /* 0x000000ffff027224 */ /* 0x000fe200078e0a02 */
[----:B------:R-:W-:Y:S01]  /*48d0*/  IADD3 R35, PT, PT, R198, 0x54, RZ ;  /* 0x00000054c6237810 */ /* 0x000fe20007ffe0ff */
[----:B------:R-:W-:Y:S01]  /*48e0*/  @!P1 IMAD.IADD R122, R122, 0x1, -R6 ;  /* 0x000000017a7a9824 */ /* 0x000fe200078e0a06 */
[----:B------:R-:W-:Y:S01]  /*48f0*/  @!P0 IADD3 R123, PT, PT, R123, -R6, RZ ;  /* 0x800000067b7b8210 */ /* 0x000fe20007ffe0ff */
[----:B------:R-:W-:Y:S01]  /*4900*/  IMAD R125, R6, R2, R125 ;  /* 0x00000002067d7224 */ /* 0x000fe200078e027d */
[----:B------:R-:W-:Y:S01]  /*4910*/  IABS R127, R35 ;  /* 0x00000023007f7213 */ /* 0x000fe20000000000 */
[----:B------:R-:W-:Y:S01]  /*4920*/  IMAD.HI.U32 R2, R0, R3, RZ ;  /* 0x0000000300027227 */ /* 0x000fe200078e00ff */
[----:B------:R-:W-:-:S02]  /*4930*/  ISETP.GT.U32.AND P1, PT, R6, R122, PT ;  /* 0x0000007a0600720c */ /* 0x000fc40003f24070 */
[----:B------:R-:W-:Y:S01]  /*4940*/  ISETP.GE.AND P0, PT, R33, RZ, PT ;  /* 0x000000ff2100720c */ /* 0x000fe20003f06270 */
[--C-:B------:R-:W-:Y:S01]  /*4950*/  @!P3 IMAD.IADD R124, R124, 0x1, -R6.reuse ;  /* 0x000000017c7cb824 */ /* 0x100fe200078e0a06 */
[----:B------:R-:W-:Y:S01]  /*4960*/  ISETP.GT.U32.AND P3, PT, R6, R123, PT ;  /* 0x0000007b0600720c */ /* 0x000fe20003f64070 */
[----:B------:R-:W-:Y:S01]  /*4970*/  @!P5 IMAD.IADD R120, R120, 0x1, -R6 ;  /* 0x000000017878d824 */ /* 0x000fe200078e0a06 */
[----:B------:R-:W-:Y:S01]  /*4980*/  ISETP.GE.AND P5, PT, R41, RZ, PT ;  /* 0x000000ff2900720c */ /* 0x000fe20003fa6270 */
[----:B------:R-:W-:Y:S01]  /*4990*/  @!P2 IMAD.MOV R121, RZ, RZ, -R121 ;  /* 0x000000ffff79a224 */ /* 0x000fe200078e0a79 */
[----:B------:R-:W-:Y:S01]  /*49a0*/  IADD3 R126, PT, PT, -R2, RZ, RZ ;  /* 0x000000ff027e7210 */ /* 0x000fe20007ffe1ff */
[----:B------:R-:W-:Y:S01]  /*49b0*/  IMAD.HI.U32 R2, R0, R127, RZ ;  /* 0x0000007f00027227 */ /* 0x000fe200078e00ff */
[----:B------:R-:W-:Y:S02]  /*49c0*/  ISETP.GT.U32.AND P2, PT, R6, R125, PT ;  /* 0x0000007d0600720c */ /* 0x000fe40003f44070 */
[----:B------:R-:W-:Y:S01]  /*49d0*/  IABS R41, R165 ;  /* 0x000000a500297213 */ /* 0x000fe20000000000 */
[----:B------:R-:W-:-:S02]  /*49e0*/  IMAD.MOV R2, RZ, RZ, -R2 ;  /* 0x000000ffff027224 */ /* 0x000fc400078e0a02 */
[----:B------:R-:W-:Y:S01]  /*49f0*/  @!P1 IMAD.IADD R122, R122, 0x1, -R6 ;  /* 0x000000017a7a9824 */ /* 0x000fe200078e0a06 */
[----:B------:R-:W-:Y:S01]  /*4a00*/  ISETP.GE.AND P1, PT, R31, RZ, PT ;  /* 0x000000ff1f00720c */ /* 0x000fe20003f26270 */
[C---:B------:R-:W-:Y:S01]  /*4a10*/  IMAD R127, R6.reuse, R2, R127 ;  /* 0x00000002067f7224 */ /* 0x040fe200078e027f */
[----:B------:R-:W-:Y:S01]  /*4a20*/  @!P3 IADD3 R123, PT, PT, R123, -R6, RZ ;  /* 0x800000067b7bb210 */ /* 0x000fe20007ffe0ff */
[----:B------:R-:W-:Y:S01]  /*4a30*/  @!P6 IMAD.MOV R120, RZ, RZ, -R120 ;  /* 0x000000ffff78e224 */ /* 0x000fe200078e0a78 */
[----:B------:R-:W-:Y:S01]  /*4a40*/  ISETP.GT.U32.AND P6, PT, R6, R124, PT ;  /* 0x0000007c0600720c */ /* 0x000fe20003fc4070 */
[----:B------:R-:W-:Y:S01]  /*4a50*/  VIADD R31, R198, 0x55 ;  /* 0x00000055c61f7836 */ /* 0x000fe20000000000 */
[----:B------:R-:W-:Y:S01]  /*4a60*/  @!P5 IADD3 R123, PT, PT, -R123, RZ, RZ ;  /* 0x000000ff7b7bd210 */ /* 0x000fe20007ffe1ff */
[C---:B------:R-:W-:Y:S01]  /*4a70*/  IMAD R126, R6.reuse, R126, R3 ;  /* 0x0000007e067e7224 */ /* 0x040fe200078e0203 */
[----:B------:R-:W-:Y:S01]  /*4a80*/  ISETP.GT.U32.AND P5, PT, R6, R127, PT ;  /* 0x0000007f0600720c */ /* 0x000fe20003fa4070 */
[----:B------:R-:W-:Y:S01]  /*4a90*/  VIADD R33, R198, 0x56 ;  /* 0x00000056c6217836 */ /* 0x000fe20000000000 */
[----:B------:R-:W-:Y:S01]  /*4aa0*/  IABS R3, R31 ;  /* 0x0000001f00037213 */ /* 0x000fe20000000000 */
[----:B------:R-:W-:Y:S01]  /*4ab0*/  @!P4 IMAD.MOV R122, RZ, RZ, -R122 ;  /* 0x000000ffff7ac224 */ /* 0x000fe200078e0a7a */
[----:B------:R-:W-:Y:S01]  /*4ac0*/  ISETP.GT.U32.AND P3, PT, R6, R126, PT ;  /* 0x0000007e0600720c */ /* 0x000fe20003f64070 */
[----:B------:R-:W-:Y:S01]  /*4ad0*/  @!P2 IMAD.IADD R125, R125, 0x1, -R6 ;  /* 0x000000017d7da824 */ /* 0x000fe200078e0a06 */
[----:B------:R-:W-:Y:S01]  /*4ae0*/  IABS R129, R33 ;  /* 0x0000002100817213 */ /* 0x000fe20000000000 */
[----:B------:R-:W-:Y:S01]  /*4af0*/  IMAD.HI.U32 R2, R0, R3, RZ ;  /* 0x0000000300027227 */ /* 0x000fe200078e00ff */
[----:B------:R-:W-:-:S02]  /*4b00*/  ISETP.GE.AND P4, PT, R34, RZ, PT ;  /* 0x000000ff2200720c */ /* 0x000fc40003f86270 */
[----:B------:R-:W-:Y:S01]  /*4b10*/  ISETP.GT.U32.AND P2, PT, R6, R125, PT ;  /* 0x0000007d0600720c */ /* 0x000fe20003f44070 */
[--C-:B------:R-:W-:Y:S01]  /*4b20*/  @!P6 IMAD.IADD R124, R124, 0x1, -R6.reuse ;  /* 0x000000017c7ce824 */ /* 0x100fe200078e0a06 */
[----:B------:R-:W-:Y:S01]  /*4b30*/  IADD3 R128, PT, PT, -R2, RZ, RZ ;  /* 0x000000ff02807210 */ /* 0x000fe20007ffe1ff */
[----:B------:R-:W-:Y:S01]  /*4b40*/  @!P5 IMAD.IADD R127, R127, 0x1, -R6 ;  /* 0x000000017f7fd824 */ /* 0x000fe200078e0a06 */
[----:B------:R-:W-:Y:S01]  /*4b50*/  ISETP.GE.AND P6, PT, R35, RZ, PT ;  /* 0x000000ff2300720c */ /* 0x000fe20003fc6270 */
[----:B------:R-:W-:Y:S02]  /*4b60*/  VIADD R34, R198, 0x57 ;  /* 0x00000057c6227836 */ /* 0x000fe40000000000 */
[----:B------:R-:W-:Y:S01]  /*4b70*/  @!P1 IMAD.MOV R124, RZ, RZ, -R124 ;  /* 0x000000ffff7c9224 */ /* 0x000fe200078e0a7c */
[----:B------:R-:W-:Y:S01]  /*4b80*/  ISETP.GT.U32.AND P5, PT, R6, R127, PT ;  /* 0x0000007f0600720c */ /* 0x000fe20003fa4070 */
[----:B------:R-:W-:Y:S01]  /*4b90*/  IMAD.HI.U32 R2, R0, R129, RZ ;  /* 0x0000008100027227 */ /* 0x000fe200078e00ff */
[----:B------:R-:W-:-:S02]  /*4ba0*/  ISETP.GE.AND P1, PT, R31, RZ, PT ;  /* 0x000000ff1f00720c */ /* 0x000fc40003f26270 */
[----:B------:R-:W-:Y:S01]  /*4bb0*/  IABS R31, R34 ;  /* 0x00000022001f7213 */ /* 0x000fe20000000000 */
[----:B------:R-:W-:Y:S02]  /*4bc0*/  IMAD R128, R6, R128, R3 ;  /* 0x0000008006807224 */ /* 0x000fe400078e0203 */
[----:B------:R-:W-:Y:S02]  /*4bd0*/  @!P3 IMAD.IADD R126, R126, 0x1, -R6 ;  /* 0x000000017e7eb824 */ /* 0x000fe400078e0a06 */
[----:B------:R-:W-:Y:S02]  /*4be0*/  IMAD.MOV R3, RZ, RZ, -R2 ;  /* 0x000000ffff037224 */ /* 0x000fe400078e0a02 */
[----:B------:R-:W-:Y:S01]  /*4bf0*/  IMAD.HI.U32 R2, R0, R31, RZ ;  /* 0x0000001f00027227 */ /* 0x000fe200078e00ff */
[----:B------:R-:W-:-:S03]  /*4c00*/  ISETP.GT.U32.AND P3, PT, R6, R126, PT ;  /* 0x0000007e0600720c */ /* 0x000fc60003f64070 */
[C---:B------:R-:W-:Y:S02]  /*4c10*/  IMAD R129, R6.reuse, R3, R129 ;  /* 0x0000000306817224 */ /* 0x040fe400078e0281 */
[----:B------:R-:W-:Y:S02]  /*4c20*/  IMAD.MOV R2, RZ, RZ, -R2 ;  /* 0x000000ffff027224 */ /* 0x000fe400078e0a02 */
[--C-:B------:R-:W-:Y:S01]  /*4c30*/  @!P5 IMAD.IADD R127, R127, 0x1, -R6.reuse ;  /* 0x000000017f7fd824 */ /* 0x100fe200078e0a06 */
[C---:B------:R-:W-:Y:S01]  /*4c40*/  ISETP.GT.U32.AND P5, PT, R6.reuse, R129, PT ;  /* 0x000000810600720c */ /* 0x040fe20003fa4070 */
[----:B------:R-:W-:Y:S02]  /*4c50*/  IMAD R130, R6, R2, R31 ;  /* 0x0000000206827224 */ /* 0x000fe400078e021f */
[--C-:B------:R-:W-:Y:S01]  /*4c60*/  @!P2 IMAD.IADD R125, R125, 0x1, -R6.reuse ;  /* 0x000000017d7da824 */ /* 0x100fe200078e0a06 */
[----:B------:R-:W-:Y:S01]  /*4c70*/  ISETP.GE.AND P2, PT, R33, RZ, PT ;  /* 0x000000ff2100720c */ /* 0x000fe20003f46270 */
[----:B------:R-:W-:Y:S01]  /*4c80*/  VIADD R33, R198, 0x58 ;  /* 0x00000058c6217836 */ /* 0x000fe20000000000 */
[----:B------:R-:W-:Y:S01]  /*4c90*/  @!P3 IADD3 R126, PT, PT, R126, -R6, RZ ;  /* 0x800000067e7eb210 */ /* 0x000fe20007ffe0ff */
[----:B------:R-:W-:Y:S01]  /*4ca0*/  @!P6 IMAD.MOV R127, RZ, RZ, -R127 ;  /* 0x000000ffff7fe224 */ /* 0x000fe200078e0a7f */
[----:B------:R-:W-:Y:S01]  /*4cb0*/  ISETP.GT.U32.AND P6, PT, R6, R130, PT ;  /* 0x000000820600720c */ /* 0x000fe20003fc4070 */
[----:B------:R-:W-:Y:S01]  /*4cc0*/  @!P0 IMAD.MOV R125, RZ, RZ, -R125 ;  /* 0x000000ffff7d8224 */ /* 0x000fe200078e0a7d */
[----:B------:R-:W-:Y:S01]  /*4cd0*/  IABS R131, R33 ;  /* 0x0000002100837213 */ /* 0x000fe20000000000 */
[----:B------:R-:W-:Y:S01]  /*4ce0*/  VIADD R162, R198, 0x69 ;  /* 0x00000069c6a27836 */ /* 0x000fe20000000000 */
[----:B------:R-:W-:Y:S01]  /*4cf0*/  ISETP.GE.AND P3, PT, R34, RZ, PT ;  /* 0x000000ff2200720c */ /* 0x000fe20003f66270 */
[----:B------:R-:W-:Y:S01]  /*4d00*/  VIADD R34, R198, 0x59 ;  /* 0x00000059c6227836 */ /* 0x000fe20000000000 */
[----:B------:R-:W-:Y:S01]  /*4d10*/  @!P4 IADD3 R126, PT, PT, -R126, RZ, RZ ;  /* 0x000000ff7e7ec210 */ /* 0x000fe20007ffe1ff */
[----:B------:R-:W-:Y:S01]  /*4d20*/  @!P5 IMAD.IADD R129, R129, 0x1, -R6 ;  /* 0x000000018181d824 */ /* 0x000fe200078e0a06 */
[----:B------:R-:W-:Y:S01]  /*4d30*/  ISETP.GE.AND P4, PT, R33, RZ, PT ;  /* 0x000000ff2100720c */ /* 0x000fe20003f86270 */
[----:B------:R-:W-:Y:S01]  /*4d40*/  IMAD.HI.U32 R2, R0, R131, RZ ;  /* 0x0000008300027227 */ /* 0x000fe200078e00ff */
[----:B------:R-:W-:-:S02]  /*4d50*/  IADD3 R33, PT, PT, R198, 0x5a, RZ ;  /* 0x0000005ac6217810 */ /* 0x000fc40007ffe0ff */
[----:B------:R-:W-:Y:S01]  /*4d60*/  IABS R31, R34 ;  /* 0x00000022001f7213 */ /* 0x000fe20000000000 */
[----:B------:R-:W-:Y:S01]  /*4d70*/  IMAD.MOV R2, RZ, RZ, -R2 ;  /* 0x000000ffff027224 */ /* 0x000fe200078e0a02 */
[----:B------:R-:W-:Y:S01]  /*4d80*/  ISETP.GT.U32.AND P5, PT, R6, R129, PT ;  /* 0x000000810600720c */ /* 0x000fe20003fa4070 */
[----:B------:R-:W-:Y:S01]  /*4d90*/  @!P6 IMAD.IADD R130, R130, 0x1, -R6 ;  /* 0x000000018282e824 */ /* 0x000fe200078e0a06 */
[----:B------:R-:W-:Y:S01]  /*4da0*/  IABS R133, R33 ;  /* 0x0000002100857213 */ /* 0x000fe20000000000 */
[----:B------:R-:W-:Y:S01]  /*4db0*/  IMAD.HI.U32 R3, R0, R31, RZ ;  /* 0x0000001f00037227 */ /* 0x000fe200078e00ff */
[C---:B------:R-:W-:Y:S02]  /*4dc0*/  ISETP.GT.U32.AND P0, PT, R6.reuse, R128, PT ;  /* 0x000000800600720c */ /* 0x040fe40003f04070 */
[C---:B------:R-:W-:Y:S01]  /*4dd0*/  ISETP.GT.U32.AND P6, PT, R6.reuse, R130, PT ;  /* 0x000000820600720c */ /* 0x040fe20003fc4070 */
[----:B------:R-:W-:Y:S01]  /*4de0*/  IMAD R131, R6, R2, R131 ;  /* 0x0000000206837224 */ /* 0x000fe200078e0283 */
[----:B------:R-:W-:Y:S01]  /*4df0*/  IABS R39, R162 ;  /* 0x000000a200277213 */ /* 0x000fe20000000000 */
[----:B------:R-:W-:-:S04]  /*4e00*/  IMAD.HI.U32 R2, R0, R133, RZ ;  /* 0x0000008500027227 */ /* 0x000fc800078e00ff */
[----:B------:R-:W-:Y:S01]  /*4e10*/  IMAD.MOV R3, RZ, RZ, -R3 ;  /* 0x000000ffff037224 */ /* 0x000fe200078e0a03 */
[----:B------:R-:W-:Y:S01]  /*4e20*/  IADD3 R2, PT, PT, -R2, RZ, RZ ;  /* 0x000000ff02027210 */ /* 0x000fe20007ffe1ff */
[--C-:B------:R-:W-:Y:S01]  /*4e30*/  @!P5 IMAD.IADD R129, R129, 0x1, -R6.reuse ;  /* 0x000000018181d824 */ /* 0x100fe200078e0a06 */
[C---:B------:R-:W-:Y:S01]  /*4e40*/  ISETP.GT.U32.AND P5, PT, R6.reuse, R131, PT ;  /* 0x000000830600720c */ /* 0x040fe20003fa4070 */
[C---:B------:R-:W-:Y:S02]  /*4e50*/  IMAD R132, R6.reuse, R3, R31 ;  /* 0x0000000306847224 */ /* 0x040fe400078e021f */
[C---:B------:R-:W-:Y:S02]  /*4e60*/  IMAD R133, R6.reuse, R2, R133 ;  /* 0x0000000206857224 */ /* 0x040fe400078e0285 */
[----:B------:R-:W-:Y:S01]  /*4e70*/  @!P2 IMAD.MOV R129, RZ, RZ, -R129 ;  /* 0x000000ffff81a224 */ /* 0x000fe200078e0a81 */
[----:B------:R-:W-:Y:S01]  /*4e80*/  ISETP.GT.U32.AND P2, PT, R6, R132, PT ;  /* 0x000000840600720c */ /* 0x000fe20003f44070 */
[----:B------:R-:W-:Y:S01]  /*4e90*/  @!P6 IMAD.IADD R130, R130, 0x1, -R6 ;  /* 0x000000018282e824 */ /* 0x000fe200078e0a06 */
[----:B------:R-:W-:Y:S01]  /*4ea0*/  ISETP.GT.U32.AND P6, PT, R6, R133, PT ;  /* 0x000000850600720c */ /* 0x000fe20003fc4070 */
[----:B------:R-:W-:-:S02]  /*4eb0*/  VIADD R2, R198, 0x5b ;  /* 0x0000005bc6027836 */ /* 0x000fc40000000000 */
[--C-:B------:R-:W-:Y:S02]  /*4ec0*/  @!P0 IMAD.IADD R128, R128, 0x1, -R6.reuse ;  /* 0x0000000180808824 */ /* 0x100fe400078e0a06 */
[----:B------:R-:W-:Y:S01]  /*4ed0*/  @!P5 IMAD.IADD R131, R131, 0x1, -R6 ;  /* 0x000000018383d824 */ /* 0x000fe200078e0a06 */
[----:B------:R-:W-:Y:S01]  /*4ee0*/  IABS R3, R2 ;  /* 0x0000000200037213 */ /* 0x000fe20000000000 */
[----:B------:R-:W-:Y:S01]  /*4ef0*/  @!P3 IMAD.MOV R130, RZ, RZ, -R130 ;  /* 0x000000ffff82b224 */ /* 0x000fe200078e0a82 */
[----:B------:R-:W-:Y:S01]  /*4f00*/  ISETP.GE.AND P5, PT, R2, RZ, PT ;  /* 0x000000ff0200720c */ /* 0x000fe20003fa6270 */
[----:B------:R-:W-:Y:S01]  /*4f10*/  VIADD R164, R198, 0x6a ;  /* 0x0000006ac6a47836 */ /* 0x000fe20000000000 */
[----:B------:R-:W-:Y:S01]  /*4f20*/  ISETP.GT.U32.AND P0, PT, R6, R128, PT ;  /* 0x000000800600720c */ /* 0x000fe20003f04070 */
[----:B------:R-:W-:Y:S01]  /*4f30*/  IMAD.HI.U32 R2, R0, R3, RZ ;  /* 0x0000000300027227 */ /* 0x000fe200078e00ff */
[----:B------:R-:W-:Y:S02]  /*4f40*/  @!P2 IADD3 R132, PT, PT, R132, -R6, RZ ;  /* 0x800000068484a210 */ /* 0x000fe40007ffe0ff */
[C---:B------:R-:W-:Y:S01]  /*4f50*/  ISETP.GT.U32.AND P2, PT, R6.reuse, R131, PT ;  /* 0x000000830600720c */ /* 0x040fe20003f44070 */
[----:B------:R-:W-:Y:S01]  /*4f60*/  @!P6 IMAD.IADD R133, R133, 0x1, -R6 ;  /* 0x000000018585e824 */ /* 0x000fe200078e0a06 */
[----:B------:R-:W-:Y:S01]  /*4f70*/  ISETP.GT.U32.AND P6, PT, R6, R132, PT ;  /* 0x000000840600720c */ /* 0x000fe20003fc4070 */
[----:B------:R-:W-:Y:S01]  /*4f80*/  IMAD.MOV R134, RZ, RZ, -R2 ;  /* 0x000000ffff867224 */ /* 0x000fe200078e0a02 */
[----:B------:R-:W-:Y:S01]  /*4f90*/  IABS R43, R164 ;  /* 0x000000a4002b7213 */ /* 0x000fe20000000000 */
[----:B------:R-:W-:Y:S01]  /*4fa0*/  VIADD R62, R198, 0x6c ;  /* 0x0000006cc63e7836 */ /* 0x000fe20000000000 */
[C---:B------:R-:W-:Y:S01]  /*4fb0*/  ISETP.GT.U32.AND P3, PT, R6.reuse, R133, PT ;  /* 0x000000850600720c */ /* 0x040fe20003f64070 */
[----:B------:R-:W-:-:S02]  /*4fc0*/  IMAD R134, R6, R134, R3 ;  /* 0x0000008606867224 */ /* 0x000fc400078e0203 */
[-C--:B------:R-:W-:Y:S01]  /*4fd0*/  @!P0 IADD3 R128, PT, PT, R128, -R6.reuse, RZ ;  /* 0x8000000680808210 */ /* 0x080fe20007ffe0ff */
[----:B------:R-:W-:Y:S01]  /*4fe0*/  VIADD R156, R198, 0x6d ;  /* 0x0000006dc69c7836 */ /* 0x000fe20000000000 */
[----:B------:R-:W-:Y:S01]  /*4ff0*/  ISETP.GE.AND P0, PT, R34, RZ, PT ;  /* 0x000000ff2200720c */ /* 0x000fe20003f06270 */
[----:B------:R-:W-:Y:S01]  /*5000*/  VIADD R34, R198, 0x5d ;  /* 0x0000005dc6227836 */ /* 0x000fe20000000000 */
[----:B------:R-:W-:Y:S01]  /*5010*/  @!P2 IADD3 R131, PT, PT, R131, -R6, RZ ;  /* 0x800000068383a210 */ /* 0x000fe20007ffe0ff */
[----:B------:R-:W-:Y:S01]  /*5020*/  @!P1 IMAD.MOV R128, RZ, RZ, -R128 ;  /* 0x000000ffff809224 */ /* 0x000fe200078e0a80 */
[----:B------:R-:W-:Y:S01]  /*5030*/  ISETP.GE.AND P1, PT, R33, RZ, PT ;  /* 0x000000ff2100720c */ /* 0x000fe20003f26270 */
[----:B------:R-:W-:Y:S01]  /*5040*/  @!P6 IMAD.IADD R132, R132, 0x1, -R6 ;  /* 0x000000018484e824 */ /* 0x000fe200078e0a06 */
[----:B------:R-:W-:Y:S01]  /*5050*/  ISETP.GT.U32.AND P6, PT, R6, R134, PT ;  /* 0x000000860600720c */ /* 0x000fe20003fc4070 */
[----:B------:R-:W-:Y:S01]  /*5060*/  @!P4 IMAD.MOV R131, RZ, RZ, -R131 ;  /* 0x000000ffff83c224 */ /* 0x000fe200078e0a83 */
[C---:B------:R-:W-:Y:S01]  /*5070*/  IADD3 R33, PT, PT, R198.reuse, 0x5c, RZ ;  /* 0x0000005cc6217810 */ /* 0x040fe20007ffe0ff */
[C---:B------:R-:W-:Y:S01]  /*5080*/  VIADD R151, R198.reuse, 0x6e ;  /* 0x0000006ec6977836 */ /* 0x040fe20000000000 */
[----:B------:R-:W-:Y:S01]  /*5090*/  IABS R31, R34 ;  /* 0x00000022001f7213 */ /* 0x000fe20000000000 */
[----:B------:R-:W-:Y:S01]  /*50a0*/  VIADD R152, R198, 0x70 ;  /* 0x00000070c6987836 */ /* 0x000fe20000000000 */
[----:B------:R-:W-:Y:S01]  /*50b0*/  IABS R135, R33 ;  /* 0x0000002100877213 */ /* 0x000fe20000000000 */
[----:B------:R-:W-:Y:S01]  /*50c0*/  @!P0 IMAD.MOV R132, RZ, RZ, -R132 ;  /* 0x000000ffff848224 */ /* 0x000fe200078e0a84 */
[----:B------:R-:W-:Y:S01]  /*50d0*/  ISETP.GE.AND P2, PT, R33, RZ, PT ;  /* 0x000000ff2100720c */ /* 0x000fe20003f46270 */
[----:B------:R-:W-:Y:S01]  /*50e0*/  IMAD.HI.U32 R3, R0, R31, RZ ;  /* 0x0000001f00037227 */ /* 0x000fe200078e00ff */
[----:B------:R-:W-:-:S02]  /*50f0*/  @!P3 IADD3 R133, PT, PT, R133, -R6, RZ ;  /* 0x800000068585b210 */ /* 0x000fc40007ffe0ff */
[----:B------:R-:W-:Y:S01]  /*5100*/  ISETP.GE.AND P3, PT, R34, RZ, PT ;  /* 0x000000ff2200720c */ /* 0x000fe20003f66270 */
[----:B------:R-:W-:Y:S01]  /*5110*/  @!P6 IMAD.IADD R134, R134, 0x1, -R6 ;  /* 0x000000018686e824 */ /* 0x000fe200078e0a06 */
[----:B------:R-:W-:Y:S01]  /*5120*/  IADD3 R34, PT, PT, R198, 0x61, RZ ;  /* 0x00000061c6227810 */ /* 0x000fe20007ffe0ff */
[----:B------:R-:W-:Y:S01]  /*5130*/  IMAD.HI.U32 R2, R0, R135, RZ ;  /* 0x0000008700027227 */ /* 0x000fe200078e00ff */
[----:B------:R-:W-:Y:S02]  /*5140*/  @!P1 IADD3 R133, PT, PT, -R133, RZ, RZ ;  /* 0x000000ff85859210 */ /* 0x000fe40007ffe1ff */
[C---:B------:R-:W-:Y:S01]  /*5150*/  ISETP.GT.U32.AND P6, PT, R6.reuse, R134, PT ;  /* 0x000000860600720c */ /* 0x040fe20003fc4070 */
[----:B------:R-:W-:Y:S01]  /*5160*/  IMAD.MOV R2, RZ, RZ, -R2 ;  /* 0x000000ffff027224 */ /* 0x000fe200078e0a02 */
[----:B------:R-:W-:Y:S01]  /*5170*/  IABS R37, R34 ;  /* 0x0000002200257213 */ /* 0x000fe20000000000 */
[----:B------:R-:W-:Y:S01]  /*5180*/  IMAD.MOV R3, RZ, RZ, -R3 ;  /* 0x000000ffff037224 */ /* 0x000fe200078e0a03 */
[----:B------:R-:W-:Y:S01]  /*5190*/  IABS R49, R62 ;  /* 0x0000003e00317213 */ /* 0x000fe20000000000 */
[C---:B------:R-:W-:Y:S01]  /*51a0*/  IMAD R135, R6.reuse, R2, R135 ;  /* 0x0000000206877224 */ /* 0x040fe200078e0287 */
[----:B------:R-:W-:Y:S01]  /*51b0*/  IABS R53, R156 ;  /* 0x0000009c00357213 */ /* 0x000fe20000000000 */
[----:B------:R-:W-:Y:S01]  /*51c0*/  IMAD R136, R6, R3, R31 ;  /* 0x0000000306887224 */ /* 0x000fe200078e021f */
[----:B------:R-:W-:Y:S01]  /*51d0*/  IABS R57, R151 ;  /* 0x0000009700397213 */ /* 0x000fe20000000000 */
[C---:B------:R-:W-:Y:S01]  /*51e0*/  VIADD R3, R198.reuse, 0x5f ;  /* 0x0000005fc6037836 */ /* 0x040fe20000000000 */
[----:B------:R-:W-:Y:S01]  /*51f0*/  IABS R63, R152 ;  /* 0x00000098003f7213 */ /* 0x000fe20000000000 */
[----:B------:R-:W-:-:S02]  /*5200*/  VIADD R2, R198, 0x5e ;  /* 0x0000005ec6027836 */ /* 0x000fc40000000000 */
[----:B------:R-:W-:Y:S01]  /*5210*/  @!P6 IMAD.IADD R134, R134, 0x1, -R6 ;  /* 0x000000018686e824 */ /* 0x000fe200078e0a06 */
[----:B------:R-:W-:Y:S01]  /*5220*/  ISETP.GT.U32.AND P6, PT, R6, R135, PT ;  /* 0x000000870600720c */ /* 0x000fe20003fc4070 */
[C---:B------:R-:W-:Y:S01]  /*5230*/  VIADD R31, R198.reuse, 0x60 ;  /* 0x00000060c61f7836 */ /* 0x040fe20000000000 */
[----:B------:R-:W-:Y:S01]  /*5240*/  IABS R33, R3 ;  /* 0x0000000300217213 */ /* 0x000fe20000000000 */
[----:B------:R-:W-:Y:S01]  /*5250*/  @!P5 IMAD.MOV R134, RZ, RZ, -R134 ;  /* 0x000000ffff86d224 */ /* 0x000fe200078e0a86 */
[----:B------:R-:W-:Y:S01]  /*5260*/  ISETP.GE.AND P0, PT, R3, RZ, PT ;  /* 0x000000ff0300720c */ /* 0x000fe20003f06270 */
[----:B------:R-:W-:Y:S01]  /*5270*/  VIADD R65, R198, 0x71 ;  /* 0x00000071c6417836 */ /* 0x000fe20000000000 */
[----:B------:R-:W-:Y:S01]  /*5280*/  IABS R137, R2 ;  /* 0x0000000200897213 */ /* 0x000fe20000000000 */
[----:B------:R-:W-:Y:S01]  /*5290*/  IMAD.HI.U32 R3, R0, R33, RZ ;  /* 0x0000002100037227 */ /* 0x000fe200078e00ff */
[----:B------:R-:W-:Y:S02]  /*52a0*/  ISETP.GE.AND P4, PT, R2, RZ, PT ;  /* 0x000000ff0200720c */ /* 0x000fe40003f86270 */
[----:B------:R-:W-:Y:S01]  /*52b0*/  IABS R35, R31 ;  /* 0x0000001f00237213 */ /* 0x000fe20000000000 */
[----:B------:R-:W-:Y:S01]  /*52c0*/  IMAD.MOV R3, RZ, RZ, -R3 ;  /* 0x000000ffff037224 */ /* 0x000fe200078e0a03 */
[----:B------:R-:W-:Y:S01]  /*52d0*/  ISETP.GE.AND P1, PT, R31, RZ, PT ;  /* 0x000000ff1f00720c */ /* 0x000fe20003f26270 */
[----:B------:R-:W-:Y:S01]  /*52e0*/  @!P6 IMAD.IADD R135, R135, 0x1, -R6 ;  /* 0x000000018787e824 */ /* 0x000fe200078e0a06 */
[C---:B------:R-:W-:Y:S01]  /*52f0*/  ISETP.GT.U32.AND P5, PT, R6.reuse, R136, PT ;  /* 0x000000880600720c */ /* 0x040fe20003fa4070 */
[----:B------:R-:W-:Y:S01]  /*5300*/  IMAD R138, R6, R3, R33 ;  /* 0x00000003068a7224 */ /* 0x000fe200078e0221 */
[----:B------:R-:W-:Y:S01]  /*5310*/  IABS R33, R163 ;  /* 0x000000a300217213 */ /* 0x000fe20000000000 */
[----:B------:R-:W-:Y:S01]  /*5320*/  IMAD.HI.U32 R2, R0, R137, RZ ;  /* 0x0000008900027227 */ /* 0x000fe200078e00ff */
[----:B------:R-:W-:-:S02]  /*5330*/  ISETP.GT.U32.AND P6, PT, R6, R135, PT ;  /* 0x000000870600720c */ /* 0x000fc40003fc4070 */
[----:B------:R-:W-:Y:S01]  /*5340*/  IABS R75, R65 ;  /* 0x00000041004b7213 */ /* 0x000fe20000000000 */
[----:B------:R-:W-:Y:S02]  /*5350*/  IMAD.MOV R31, RZ, RZ, -R2 ;  /* 0x000000ffff1f7224 */ /* 0x000fe400078e0a02 */
[----:B------:R-:W-:-:S04]  /*5360*/  IMAD.HI.U32 R2, R0, R35, RZ ;  /* 0x0000002300027227 */ /* 0x000fc800078e00ff */
[----:B------:R-:W-:Y:S01]  /*5370*/  IMAD R137, R6, R31, R137 ;  /* 0x0000001f06897224 */ /* 0x000fe200078e0289 */
[----:B------:R-:W-:Y:S01]  /*5380*/  IADD3 R140, PT, PT, -R2, RZ, RZ ;  /* 0x000000ff028c7210 */ /* 0x000fe20007ffe1ff */
[----:B------:R-:W-:Y:S01]  /*5390*/  IMAD.HI.U32 R2, R0, R37, RZ ;  /* 0x0000002500027227 */ /* 0x000fe200078e00ff */
[----:B------:R-:W-:-:S03]  /*53a0*/  IABS R31, R48 ;  /* 0x00000030001f7213 */ /* 0x000fc60000000000 */
[----:B------:R-:W-:Y:S01]  /*53b0*/  @!P6 IMAD.IADD R135, R135, 0x1, -R6 ;  /* 0x000000018787e824 */ /* 0x000fe200078e0a06 */
[C---:B------:R-:W-:Y:S01]  /*53c0*/  ISETP.GT.U32.AND P6, PT, R6.reuse, R137, PT ;  /* 0x000000890600720c */ /* 0x040fe20003fc4070 */
[----:B------:R-:W-:Y:S02]  /*53d0*/  IMAD.MOV R2, RZ, RZ, -R2 ;  /* 0x000000ffff027224 */ /* 0x000fe400078e0a02 */
[----:B------:R-:W-:Y:S01]  /*53e0*/  @!P2 IMAD.MOV R135, RZ, RZ, -R135 ;  /* 0x000000ffff87a224 */ /* 0x000fe200078e0a87 */
[C---:B------:R-:W-:Y:S01]  /*53f0*/  ISETP.GT.U32.AND P2, PT, R6.reuse, R138, PT ;  /* 0x0000008a0600720c */ /* 0x040fe20003f44070 */
[----:B------:R-:W-:Y:S01]  /*5400*/  IMAD R142, R6, R2, R37 ;  /* 0x00000002068e7224 */ /* 0x000fe200078e0225 */
[----:B------:R-:W-:Y:S01]  /*5410*/  IABS R37, R146 ;  /* 0x0000009200257213 */ /* 0x000fe20000000000 */
[----:B------:R-:W-:-:S04]  /*5420*/  IMAD.HI.U32 R2, R0, R31, RZ ;  /* 0x0000001f00027227 */ /* 0x000fc800078e00ff */
[----:B------:R-:W-:Y:S02]  /*5430*/  IMAD.MOV R2, RZ, RZ, -R2 ;  /* 0x000000ffff027224 */ /* 0x000fe400078e0a02 */
[----:B------:R-:W-:Y:S01]  /*5440*/  @!P6 IADD3 R137, PT, PT, R137, -R6, RZ ;  /* 0x800000068989e210 */ /* 0x000fe20007ffe0ff */
[----:B------:R-:W-:-:S03]  /*5450*/  IMAD.HI.U32 R3, R0, R37, RZ ;  /* 0x0000002500037227 */ /* 0x000fc600078e00ff */
[----:B------:R-:W-:Y:S01]  /*5460*/  ISETP.GT.U32.AND P6, PT, R6, R137, PT ;  /* 0x000000890600720c */ /* 0x000fe20003fc4070 */
[----:B------:R-:W-:Y:S01]  /*5470*/  @!P2 IMAD.IADD R138, R138, 0x1, -R6 ;  /* 0x000000018a8aa824 */ /* 0x000fe200078e0a06 */
[----:B------:R-:W-:Y:S01]  /*5480*/  IADD3 R3, PT, PT, -R3, RZ, RZ ;  /* 0x000000ff03037210 */ /* 0x000fe20007ffe1ff */
[----:B------:R-:W-:Y:S01]  /*5490*/  IMAD R144, R6, R2, R31 ;  /* 0x0000000206907224 */ /* 0x000fe200078e021f */
[----:B------:R-:W-:Y:S01]  /*54a0*/  IABS R31, R149 ;  /* 0x00000095001f7213 */ /* 0x000fe20000000000 */
[----:B------:R-:W-:Y:S01]  /*54b0*/  IMAD.HI.U32 R2, R0, R47, RZ ;  /* 0x0000002f00027227 */ /* 0x000fe200078e00ff */
[----:B------:R-:W-:-:S03]  /*54c0*/  ISETP.GT.U32.AND P2, PT, R6, R138, PT ;  /* 0x0000008a0600720c */ /* 0x000fc60003f44070 */
[----:B------:R-:W-:Y:S02]  /*54d0*/  IMAD R37, R6, R3, R37 ;  /* 0x0000000306257224 */ /* 0x000fe400078e0225 */
[----:B------:R-:W-:-:S04]  /*54e0*/  IMAD.HI.U32 R3, R0, R41, RZ ;  /* 0x0000002900037227 */ /* 0x000fc800078e00ff */
[----:B------:R-:W-:Y:S01]  /*54f0*/  @!P6 IMAD.IADD R137, R137, 0x1, -R6 ;  /* 0x000000018989e824 */ /* 0x000fe200078e0a06 */
[----:B------:R-:W-:Y:S01]  /*5500*/  ISETP.GT.U32.AND P6, PT, R6, R142, PT ;  /* 0x0000008e0600720c */ /* 0x000fe20003fc4070 */
[----:B------:R-:W-:Y:S02]  /*5510*/  IMAD.MOV R3, RZ, RZ, -R3 ;  /* 0x000000ffff037224 */ /* 0x000fe400078e0a03 */
[----:B------:R-:W-:Y:S01]  /*5520*/  @!P2 IADD3 R138, PT, PT, R138, -R6, RZ ;  /* 0x800000068a8aa210 */ /* 0x000fe20007ffe0ff */
[----:B------:R-:W-:Y:S01]  /*5530*/  IMAD.MOV R2, RZ, RZ, -R2 ;  /* 0x000000ffff027224 */ /* 0x000fe200078e0a02 */
[C---:B------:R-:W-:Y:S01]  /*5540*/  ISETP.GT.U32.AND P2, PT, R6.reuse, R144, PT ;  /* 0x000000900600720c */ /* 0x040fe20003f44070 */
[C---:B------:R-:W-:Y:S02]  /*5550*/  IMAD R41, R6.reuse, R3, R41 ;  /* 0x0000000306297224 */ /* 0x040fe400078e0229 */
[----:B------:R-:W-:Y:S02]  /*5560*/  IMAD R47, R6, R2, R47 ;  /* 0x00000002062f7224 */ /* 0x000fe400078e022f */
[----:B------:R-:W-:-:S04]  /*5570*/  IMAD.HI.U32 R2, R0, R33, RZ ;  /* 0x0000002100027227 */ /* 0x000fc800078e00ff */
[--C-:B------:R-:W-:Y:S01]  /*5580*/  @!P6 IMAD.IADD R142, R142, 0x1, -R6.reuse ;  /* 0x000000018e8ee824 */ /* 0x100fe200078e0a06 */
[----:B------:R-:W-:Y:S01]  /*5590*/  IADD3 R2, PT, PT, -R2, RZ, RZ ;  /* 0x000000ff02027210 */ /* 0x000fe20007ffe1ff */
[----:B------:R-:W-:Y:S01]  /*55a0*/  IMAD R140, R6, R140, R35 ;  /* 0x0000008c068c7224 */ /* 0x000fe200078e0223 */
[----:B------:R-:W-:Y:S01]  /*55b0*/  IABS R35, R161 ;  /* 0x000000a100237213 */ /* 0x000fe20000000000 */
[----:B------:R-:W-:Y:S01]  /*55c0*/  @!P2 IMAD.IADD R144, R144, 0x1, -R6 ;  /* 0x000000019090a824 */ /* 0x000fe200078e0a06 */
[C---:B------:R-:W-:Y:S01]  /*55d0*/  ISETP.GT.U32.AND P6, PT, R6.reuse, R142, PT ;  /* 0x0000008e0600720c */ /* 0x040fe20003fc4070 */
[----:B------:R-:W-:Y:S02]  /*55e0*/  IMAD R33, R6, R2, R33 ;  /* 0x0000000206217224 */ /* 0x000fe400078e0221 */
[----:B------:R-:W-:Y:S01]  /*55f0*/  IMAD.HI.U32 R2, R0, R31, RZ ;  /* 0x0000001f00027227 */ /* 0x000fe200078e00ff */
[----:B------:R-:W-:-:S03]  /*5600*/  ISETP.GT.U32.AND P2, PT, R6, R144, PT ;  /* 0x000000900600720c */ /* 0x000fc60003f44070 */
[----:B------:R-:W-:Y:S02]  /*5610*/  IMAD.MOV R2, RZ, RZ, -R2 ;  /* 0x000000ffff027224 */ /* 0x000fe400078e0a02 */
[--C-:B------:R-:W-:Y:S02]  /*5620*/  @!P5 IMAD.IADD R136, R136, 0x1, -R6.reuse ;  /* 0x000000018888d824 */ /* 0x100fe400078e0a06 */
[----:B------:R-:W-:Y:S02]  /*5630*/  IMAD R31, R6, R2, R31 ;  /* 0x00000002061f7224 */ /* 0x000fe400078e021f */
[----:B------:R-:W-:Y:S01]  /*5640*/  @!P6 IADD3 R142, PT, PT, R142, -R6, RZ ;  /* 0x800000068e8ee210 */ /* 0x000fe20007ffe0ff */
[----:B------:R-:W-:Y:S01]  /*5650*/  IMAD.HI.U32 R2, R0, R35, RZ ;  /* 0x0000002300027227 */ /* 0x000fe200078e00ff */
[C---:B------:R-:W-:Y:S02]  /*5660*/  ISETP.GT.U32.AND P6, PT, R6.reuse, R47, PT ;  /* 0x0000002f0600720c */ /* 0x040fe40003fc4070 */
[----:B------:R-:W-:Y:S01]  /*5670*/  ISETP.GT.U32.AND P5, PT, R6, R136, PT ;  /* 0x000000880600720c */ /* 0x000fe20003fa4070 */
[----:B------:R-:W-:Y:S01]  /*5680*/  @!P2 IMAD.IADD R144, R144, 0x1, -R6 ;  /* 0x000000019090a824 */ /* 0x000fe200078e0a06 */
[----:B------:R-:W-:Y:S01]  /*5690*/  ISETP.GT.U32.AND P2, PT, R6, R41, PT ;  /* 0x000000290600720c */ /* 0x000fe20003f44070 */
[----:B------:R-:W-:-:S02]  /*56a0*/  IMAD.MOV R3, RZ, RZ, -R2 ;  /* 0x000000ffff037224 */ /* 0x000fc400078e0a02 */
[----:B------:R-:W-:-:S04]  /*56b0*/  IMAD.HI.U32 R2, R0, R39, RZ ;  /* 0x0000002700027227 */ /* 0x000fc800078e00ff */
[----:B------:R-:W-:Y:S01]  /*56c0*/  IMAD R35, R6, R3, R35 ;  /* 0x0000000306237224 */ /* 0x000fe200078e0223 */
[----:B------:R-:W-:Y:S01]  /*56d0*/  IADD3 R2, PT, PT, -R2, RZ, RZ ;  /* 0x000000ff02027210 */ /* 0x000fe20007ffe1ff */
[--C-:B------:R-:W-:Y:S02]  /*56e0*/  @!P6 IMAD.IADD R47, R47, 0x1, -R6.reuse ;  /* 0x000000012f2fe824 */ /* 0x100fe400078e0a06 */
[----:B------:R-:W-:Y:S01]  /*56f0*/  @!P5 IADD3 R136, PT, PT, R136, -R6, RZ ;  /* 0x800000068888d210 */ /* 0x000fe20007ffe0ff */
[----:B------:R-:W-:Y:S01]  /*5700*/  VIADD R158, R198, 0x73 ;  /* 0x00000073c69e7836 */ /* 0x000fe20000000000 */
[C---:B------:R-:W-:Y:S01]  /*5710*/  ISETP.GT.U32.AND P5, PT, R6.reuse, R140, PT ;  /* 0x0000008c0600720c */ /* 0x040fe20003fa4070 */
[----:B------:R-:W-:Y:S01]  /*5720*/  @!P2 IMAD.IADD R41, R41, 0x1, -R6 ;  /* 0x000000012929a824 */ /* 0x000fe200078e0a06 */
[C---:B------:R-:W-:Y:S01]  /*5730*/  ISETP.GT.U32.AND P6, PT, R6.reuse, R47, PT ;  /* 0x0000002f0600720c */ /* 0x040fe20003fc4070 */
[----:B------:R-:W-:Y:S01]  /*5740*/  IMAD R39, R6, R2, R39 ;  /* 0x0000000206277224 */ /* 0x000fe200078e0227 */
[----:B------:R-:W-:Y:S01]  /*5750*/  IABS R73, R158 ;  /* 0x0000009e00497213 */ /* 0x000fe20000000000 */
[----:B------:R-:W-:Y:S01]  /*5760*/  IMAD.HI.U32 R2, R0, R43, RZ ;  /* 0x0000002b00027227 */ /* 0x000fe200078e00ff */
[----:B------:R-:W-:-:S03]  /*5770*/  ISETP.GT.U32.AND P2, PT, R6, R41, PT ;  /* 0x000000290600720c */ /* 0x000fc60003f44070 */
[----:B------:R-:W-:Y:S02]  /*5780*/  IMAD.MOV R3, RZ, RZ, -R2 ;  /* 0x000000ffff037224 */ /* 0x000fe400078e0a02 */
[----:B------:R-:W-:-:S04]  /*5790*/  IMAD.HI.U32 R2, R0, R45, RZ ;  /* 0x0000002d00027227 */ /* 0x000fc800078e00ff */
[----:B------:R-:W-:Y:S01]  /*57a0*/  @!P6 IMAD.IADD R47, R47, 0x1, -R6 ;  /* 0x000000012f2fe824 */ /* 0x000fe200078e0a06 */
[C---:B------:R-:W-:Y:S01]  /*57b0*/  ISETP.GT.U32.AND P6, PT, R6.reuse, R31, PT ;  /* 0x0000001f0600720c */ /* 0x040fe20003fc4070 */
[----:B------:R-:W-:Y:S02]  /*57c0*/  IMAD.MOV R2, RZ, RZ, -R2 ;  /* 0x000000ffff027224 */ /* 0x000fe400078e0a02 */
[--C-:B------:R-:W-:Y:S01]  /*57d0*/  @!P2 IMAD.IADD R41, R41, 0x1, -R6.reuse ;  /* 0x000000012929a824 */ /* 0x100fe200078e0a06 */
[----:B------:R-:W-:Y:S01]  /*57e0*/  ISETP.GT.U32.AND P2, PT, R6, R35, PT ;  /* 0x000000230600720c */ /* 0x000fe20003f44070 */
[----:B------:R-:W-:Y:S02]  /*57f0*/  @!P5 IMAD.IADD R140, R140, 0x1, -R6 ;  /* 0x000000018c8cd824 */ /* 0x000fe400078e0a06 */
[C---:B------:R-:W-:Y:S02]  /*5800*/  IMAD R45, R6.reuse, R2, R45 ;  /* 0x00000002062d7224 */ /* 0x040fe400078e022d */
[C---:B------:R-:W-:Y:S01]  /*5810*/  IMAD R43, R6.reuse, R3, R43 ;  /* 0x00000003062b7224 */ /* 0x040fe200078e022b */
[----:B------:R-:W-:Y:S01]  /*5820*/  ISETP.GT.U32.AND P5, PT, R6, R140, PT ;  /* 0x0000008c0600720c */ /* 0x000fe20003fa4070 */
[----:B------:R-:W-:-:S02]  /*5830*/  IMAD.HI.U32 R3, R0, R49, RZ ;  /* 0x0000003100037227 */ /* 0x000fc400078e00ff */
[----:B------:R-:W-:Y:S02]  /*5840*/  @!P6 IADD3 R31, PT, PT, R31, -R6, RZ ;  /* 0x800000061f1fe210 */ /* 0x000fe40007ffe0ff */
[----:B------:R-:W-:Y:S02]  /*5850*/  @!P3 IMAD.MOV R136, RZ, RZ, -R136 ;  /* 0x000000ffff88b224 */ /* 0x000fe400078e0a88 */
[----:B------:R-:W-:Y:S01]  /*5860*/  @!P2 IMAD.IADD R35, R35, 0x1, -R6 ;  /* 0x000000012323a824 */ /* 0x000fe200078e0a06 */
[----:B------:R-:W-:Y:S01]  /*5870*/  ISETP.GT.U32.AND P6, PT, R6, R31, PT ;  /* 0x0000001f0600720c */ /* 0x000fe20003fc4070 */
[----:B------:R-:W-:Y:S02]  /*5880*/  IMAD.MOV R3, RZ, RZ, -R3 ;  /* 0x000000ffff037224 */ /* 0x000fe400078e0a03 */
[----:B------:R-:W-:Y:S01]  /*5890*/  IMAD.HI.U32 R2, R0, R53, RZ ;  /* 0x0000003500027227 */ /* 0x000fe200078e00ff */
[----:B------:R-:W-:-:S03]  /*58a0*/  ISETP.GT.U32.AND P2, PT, R6, R35, PT ;  /* 0x000000230600720c */ /* 0x000fc60003f44070 */
[----:B------:R-:W-:Y:S01]  /*58b0*/  @!P5 IMAD.IADD R140, R140, 0x1, -R6 ;  /* 0x000000018c8cd824 */ /* 0x000fe200078e0a06 */
[C---:B------:R-:W-:Y:S01]  /*58c0*/  ISETP.GT.U32.AND P5, PT, R6.reuse, R37, PT ;  /* 0x000000250600720c */ /* 0x040fe20003fa4070 */
[C---:B------:R-:W-:Y:S02]  /*58d0*/  IMAD R49, R6.reuse, R3, R49 ;  /* 0x0000000306317224 */ /* 0x040fe400078e0231 */
[----:B------:R-:W-:Y:S02]  /*58e0*/  IMAD.MOV R2, RZ, RZ, -R2 ;  /* 0x000000ffff027224 */ /* 0x000fe400078e0a02 */
[----:B------:R-:W-:Y:S01]  /*58f0*/  @!P6 IMAD.IADD R31, R31, 0x1, -R6 ;  /* 0x000000011f1fe824 */ /* 0x000fe200078e0a06 */
[C---:B------:R-:W-:Y:S01]  /*5900*/  ISETP.GT.U32.AND P6, PT, R6.reuse, R43, PT ;  /* 0x0000002b0600720c */ /* 0x040fe20003fc4070 */
[----:B------:R-:W-:Y:S02]  /*5910*/  IMAD R53, R6, R2, R53 ;  /* 0x0000000206357224 */ /* 0x000fe400078e0235 */
[----:B------:R-:W-:Y:S01]  /*5920*/  @!P2 IADD3 R35, PT, PT, R35, -R6, RZ ;  /* 0x800000062323a210 */ /* 0x000fe20007ffe0ff */
[----:B------:R-:W-:Y:S01]  /*5930*/  IMAD.HI.U32 R3, R0, R57, RZ ;  /* 0x0000003900037227 */ /* 0x000fe200078e00ff */
[----:B------:R-:W-:-:S02]  /*5940*/  ISETP.GT.U32.AND P2, PT, R6, R45, PT ;  /* 0x0000002d0600720c */ /* 0x000fc40003f44070 */
[----:B------:R-:W-:Y:S01]  /*5950*/  @!P5 IADD3 R37, PT, PT, R37, -R6, RZ ;  /* 0x800000062525d210 */ /* 0x000fe20007ffe0ff */
[----:B------:R-:W-:Y:S02]  /*5960*/  IMAD.MOV R3, RZ, RZ, -R3 ;  /* 0x000000ffff037224 */ /* 0x000fe400078e0a03 */
[----:B------:R-:W-:Y:S01]  /*5970*/  IMAD.HI.U32 R2, R0, R59, RZ ;  /* 0x0000003b00027227 */ /* 0x000fe200078e00ff */
[----:B------:R-:W-:-:S03]  /*5980*/  ISETP.GT.U32.AND P5, PT, R6, R37, PT ;  /* 0x000000250600720c */ /* 0x000fc60003fa4070 */
[--C-:B------:R-:W-:Y:S01]  /*5990*/  @!P6 IMAD.IADD R43, R43, 0x1, -R6.reuse ;  /* 0x000000012b2be824 */ /* 0x100fe200078e0a06 */
[C---:B------:R-:W-:Y:S01]  /*59a0*/  ISETP.GT.U32.AND P6, PT, R6.reuse, R49, PT ;  /* 0x000000310600720c */ /* 0x040fe20003fc4070 */
[----:B------:R-:W-:Y:S02]  /*59b0*/  IMAD R57, R6, R3, R57 ;  /* 0x0000000306397224 */ /* 0x000fe400078e0239 */
[-C--:B------:R-:W-:Y:S01]  /*59c0*/  @!P2 IADD3 R45, PT, PT, R45, -R6.reuse, RZ ;  /* 0x800000062d2da210 */ /* 0x080fe20007ffe0ff */
[----:B------:R-:W-:Y:S01]  /*59d0*/  IMAD.HI.U32 R3, R0, R75, RZ ;  /* 0x0000004b00037227 */ /* 0x000fe200078e00ff */
[C---:B------:R-:W-:Y:S02]  /*59e0*/  ISETP.GT.U32.AND P2, PT, R6.reuse, R43, PT ;  /* 0x0000002b0600720c */ /* 0x040fe40003f44070 */
[C---:B------:R-:W-:Y:S01]  /*59f0*/  ISETP.GT.U32.AND P3, PT, R6.reuse, R45, PT ;  /* 0x0000002d0600720c */ /* 0x040fe20003f64070 */
[----:B------:R-:W-:Y:S02]  /*5a00*/  IMAD.MOV R3, RZ, RZ, -R3 ;  /* 0x000000ffff037224 */ /* 0x000fe400078e0a03 */
[----:B------:R-:W-:Y:S01]  /*5a10*/  @!P5 IMAD.IADD R37, R37, 0x1, -R6 ;  /* 0x000000012525d824 */ /* 0x000fe200078e0a06 */
[C---:B------:R-:W-:Y:S01]  /*5a20*/  ISETP.GT.U32.AND P5, PT, R6.reuse, R33, PT ;  /* 0x000000210600720c */ /* 0x040fe20003fa4070 */
[----:B------:R-:W-:Y:S01]  /*5a30*/  IMAD R75, R6, R3, R75 ;  /* 0x00000003064b7224 */ /* 0x000fe200078e024b */
[----:B------:R-:W-:Y:S01]  /*5a40*/  @!P6 IADD3 R49, PT, PT, R49, -R6, RZ ;  /* 0x800000063131e210 */ /* 0x000fe20007ffe0ff */
[----:B------:R-:W-:-:S02]  /*5a50*/  VIADD R97, R198, 0x75 ;  /* 0x00000075c6617836 */ /* 0x000fc40000000000 */
[----:B------:R-:W-:Y:S01]  /*5a60*/  VIADD R153, R198, 0x74 ;  /* 0x00000074c6997836 */ /* 0x000fe20000000000 */
[----:B------:R-:W-:Y:S01]  /*5a70*/  ISETP.GT.U32.AND P6, PT, R6, R49, PT ;  /* 0x000000310600720c */ /* 0x000fe20003fc4070 */
[--C-:B------:R-:W-:Y:S01]  /*5a80*/  @!P2 IMAD.IADD R43, R43, 0x1, -R6.reuse ;  /* 0x000000012b2ba824 */ /* 0x100fe200078e0a06 */
[----:B------:R-:W-:Y:S01]  /*5a90*/  ISETP.GE.AND P2, PT, R48, RZ, PT ;  /* 0x000000ff3000720c */ /* 0x000fe20003f46270 */
[----:B------:R-:W-:Y:S01]  /*5aa0*/  @!P3 IMAD.IADD R45, R45, 0x1, -R6 ;  /* 0x000000012d2db824 */ /* 0x000fe200078e0a06 */
[C---:B------:R-:W-:Y:S01]  /*5ab0*/  ISETP.GT.U32.AND P3, PT, R6.reuse, R53, PT ;  /* 0x000000350600720c */ /* 0x040fe20003f64070 */
[----:B------:R-:W-:Y:S01]  /*5ac0*/  IMAD.MOV R48, RZ, RZ, -R2 ;  /* 0x000000ffff307224 */ /* 0x000fe200078e0a02 */
[----:B------:R-:W-:Y:S01]  /*5ad0*/  IABS R81, R97 ;  /* 0x0000006100517213 */ /* 0x000fe20000000000 */
[----:B------:R-:W-:Y:S01]  /*5ae0*/  @!P5 IMAD.IADD R33, R33, 0x1, -R6 ;  /* 0x000000012121d824 */ /* 0x000fe200078e0a06 */
[----:B------:R-:W-:Y:S01]  /*5af0*/  IABS R77, R153 ;  /* 0x00000099004d7213 */ /* 0x000fe20000000000 */
[----:B------:R-:W-:-:S02]  /*5b00*/  IMAD R59, R6, R48, R59 ;  /* 0x00000030063b7224 */ /* 0x000fc400078e023b */
[----:B------:R-:W-:Y:S01]  /*5b10*/  IMAD.HI.U32 R2, R0, R63, RZ ;  /* 0x0000003f00027227 */ /* 0x000fe200078e00ff */
[----:B------:R-:W-:-:S03]  /*5b20*/  ISETP.GT.U32.AND P5, PT, R6, R33, PT ;  /* 0x000000210600720c */ /* 0x000fc60003fa4070 */
[--C-:B------:R-:W-:Y:S01]  /*5b30*/  @!P6 IMAD.IADD R49, R49, 0x1, -R6.reuse ;  /* 0x000000013131e824 */ /* 0x100fe200078e0a06 */
[----:B------:R-:W-:Y:S01]  /*5b40*/  ISETP.GT.U32.AND P6, PT, R6, R57, PT ;  /* 0x000000390600720c */ /* 0x000fe20003fc4070 */
[----:B------:R-:W-:Y:S01]  /*5b50*/  @!P3 IMAD.IADD R53, R53, 0x1, -R6 ;  /* 0x000000013535b824 */ /* 0x000fe200078e0a06 */
[----:B------:R-:W-:Y:S01]  /*5b60*/  IADD3 R2, PT, PT, -R2, RZ, RZ ;  /* 0x000000ff02027210 */ /* 0x000fe20007ffe1ff */
[----:B------:R-:W-:-:S03]  /*5b70*/  IMAD.HI.U32 R3, R0, R77, RZ ;  /* 0x0000004d00037227 */ /* 0x000fc600078e00ff */
[C---:B------:R-:W-:Y:S01]  /*5b80*/  ISETP.GT.U32.AND P3, PT, R6.reuse, R53, PT ;  /* 0x000000350600720c */ /* 0x040fe20003f64070 */
[----:B------:R-:W-:Y:S02]  /*5b90*/  IMAD R63, R6, R2, R63 ;  /* 0x00000002063f7224 */ /* 0x000fe400078e023f */
[----:B------:R-:W-:Y:S01]  /*5ba0*/  @!P5 IADD3 R33, PT, PT, R33, -R6, RZ ;  /* 0x800000062121d210 */ /* 0x000fe20007ffe0ff */
[----:B------:R-:W-:Y:S01]  /*5bb0*/  IMAD.HI.U32 R2, R0, R73, RZ ;  /* 0x0000004900027227 */ /* 0x000fe200078e00ff */
[----:B------:R-:W-:-:S03]  /*5bc0*/  ISETP.GT.U32.AND P5, PT, R6, R39, PT ;  /* 0x000000270600720c */ /* 0x000fc60003fa4070 */
[----:B------:R-:W-:Y:S02]  /*5bd0*/  @!P6 IMAD.IADD R57, R57, 0x1, -R6 ;  /* 0x000000013939e824 */ /* 0x000fe400078e0a06 */
[----:B------:R-:W-:Y:S02]  /*5be0*/  IMAD.MOV R48, RZ, RZ, -R2 ;  /* 0x000000ffff307224 */ /* 0x000fe400078e0a02 */
[----:B------:R-:W-:Y:S01]  /*5bf0*/  IMAD.HI.U32 R2, R0, R81, RZ ;  /* 0x0000005100027227 */ /* 0x000fe200078e00ff */
[----:B------:R-:W-:-:S03]  /*5c00*/  ISETP.GT.U32.AND P6, PT, R6, R57, PT ;  /* 0x000000390600720c */ /* 0x000fc60003fc4070 */
[--C-:B------:R-:W-:Y:S01]  /*5c10*/  @!P3 IMAD.IADD R53, R53, 0x1, -R6.reuse ;  /* 0x000000013535b824 */ /* 0x100fe200078e0a06 */
[C---:B------:R-:W-:Y:S01]  /*5c20*/  ISETP.GT.U32.AND P3, PT, R6.reuse, R59, PT ;  /* 0x0000003b0600720c */ /* 0x040fe20003f64070 */
[----:B------:R-:W-:Y:S02]  /*5c30*/  @!P5 IMAD.IADD R39, R39, 0x1, -R6 ;  /* 0x000000012727d824 */ /* 0x000fe400078e0a06 */
[C---:B------:R-:W-:Y:S02]  /*5c40*/  IMAD R73, R6.reuse, R48, R73 ;  /* 0x0000003006497224 */ /* 0x040fe400078e0249 */
[----:B------:R-:W-:Y:S01]  /*5c50*/  IMAD.MOV R2, RZ, RZ, -R2 ;  /* 0x000000ffff027224 */ /* 0x000fe200078e0a02 */
[C---:B------:R-:W-:Y:S01]  /*5c60*/  ISETP.GT.U32.AND P5, PT, R6.reuse, R39, PT ;  /* 0x000000270600720c */ /* 0x040fe20003fa4070 */
[----:B------:R-:W-:Y:S02]  /*5c70*/  IMAD.MOV R3, RZ, RZ, -R3 ;  /* 0x000000ffff037224 */ /* 0x000fe400078e0a03 */
[----:B------:R-:W-:Y:S01]  /*5c80*/  @!P6 IADD3 R57, PT, PT, R57, -R6, RZ ;  /* 0x800000063939e210 */ /* 0x000fe20007ffe0ff */
[C---:B------:R-:W-:Y:S01]  /*5c90*/  IMAD R81, R6.reuse, R2, R81 ;  /* 0x0000000206517224 */ /* 0x040fe200078e0251 */
[C---:B------:R-:W-:Y:S01]  /*5ca0*/  ISETP.GT.U32.AND P6, PT, R6.reuse, R63, PT ;  /* 0x0000003f0600720c */ /* 0x040fe20003fc4070 */
[----:B------:R-:W-:-:S02]  /*5cb0*/  IMAD R77, R6, R3, R77 ;  /* 0x00000003064d7224 */ /* 0x000fc400078e024d */
[--C-:B------:R-:W-:Y:S02]  /*5cc0*/  @!P3 IMAD.IADD R59, R59, 0x1, -R6.reuse ;  /* 0x000000013b3bb824 */ /* 0x100fe400078e0a06 */
[C---:B------:R-:W-:Y:S02]  /*5cd0*/  VIADD R154, R198.reuse, 0x78 ;  /* 0x00000078c69a7836 */ /* 0x040fe40000000000 */
[----:B------:R-:W-:Y:S01]  /*5ce0*/  VIADD R159, R198, 0x77 ;  /* 0x00000077c69f7836 */ /* 0x000fe20000000000 */
[----:B------:R-:W-:Y:S01]  /*5cf0*/  ISETP.GT.U32.AND P3, PT, R6, R59, PT ;  /* 0x0000003b0600720c */ /* 0x000fe20003f64070 */
[--C-:B------:R-:W-:Y:S01]  /*5d00*/  @!P5 IMAD.IADD R39, R39, 0x1, -R6.reuse ;  /* 0x000000012727d824 */ /* 0x100fe200078e0a06 */
[----:B------:R-:W-:Y:S01]  /*5d10*/  ISETP.GE.AND P5, PT, R34, RZ, PT ;  /* 0x000000ff2200720c */ /* 0x000fe20003fa6270 */
[----:B------:R-:W-:Y:S01]  /*5d20*/  IMAD.HI.U32 R34, R0, R71, RZ ;  /* 0x0000004700227227 */ /* 0x000fe200078e00ff */
[----:B------:R-:W-:Y:S02]  /*5d30*/  IABS R99, R154 ;  /* 0x0000009a00637213 */ /* 0x000fe40000000000 */
[----:B------:R-:W-:Y:S01]  /*5d40*/  IABS R95, R159 ;  /* 0x0000009f005f7213 */ /* 0x000fe20000000000 */
[----:B------:R-:W-:-:S02]  /*5d50*/  @!P6 IMAD.IADD R63, R63, 0x1, -R6 ;  /* 0x000000013f3fe824 */ /* 0x000fc400078e0a06 */
[----:B------:R-:W-:Y:S02]  /*5d60*/  IMAD.MOV R34, RZ, RZ, -R34 ;  /* 0x000000ffff227224 */ /* 0x000fe400078e0a22 */
[----:B------:R-:W-:Y:S01]  /*5d70*/  IMAD.HI.U32 R3, R0, R99, RZ ;  /* 0x0000006300037227 */ /* 0x000fe200078e00ff */
[C---:B------:R-:W-:Y:S02]  /*5d80*/  ISETP.GT.U32.AND P6, PT, R6.reuse, R63, PT ;  /* 0x0000003f0600720c */ /* 0x040fe40003fc4070 */
[----:B------:R-:W-:Y:S01]  /*5d90*/  @!P3 IADD3 R59, PT, PT, R59, -R6, RZ ;  /* 0x800000063b3bb210 */ /* 0x000fe20007ffe0ff */
[C---:B------:R-:W-:Y:S01]  /*5da0*/  IMAD R71, R6.reuse, R34, R71 ;  /* 0x0000002206477224 */ /* 0x040fe200078e0247 */
[----:B------:R-:W-:Y:S01]  /*5db0*/  ISETP.GT.U32.AND P3, PT, R6, R75, PT ;  /* 0x0000004b0600720c */ /* 0x000fe20003f64070 */
[----:B------:R-:W-:Y:S02]  /*5dc0*/  IMAD.MOV R3, RZ, RZ, -R3 ;  /* 0x000000ffff037224 */ /* 0x000fe400078e0a03 */
[----:B------:R-:W-:-:S04]  /*5dd0*/  IMAD.HI.U32 R34, R0, R93, RZ ;  /* 0x0000005d00227227 */ /* 0x000fc800078e00ff */
[----:B------:R-:W-:Y:S02]  /*5de0*/  IMAD R99, R6, R3, R99 ;  /* 0x0000000306637224 */ /* 0x000fe400078e0263 */
[----:B------:R-:W-:Y:S01]  /*5df0*/  @!P6 IADD3 R63, PT, PT, R63, -R6, RZ ;  /* 0x800000063f3fe210 */ /* 0x000fe20007ffe0ff */
[----:B------:R-:W-:Y:S01]  /*5e00*/  IMAD.HI.U32 R2, R0, R95, RZ ;  /* 0x0000005f00027227 */ /* 0x000fe200078e00ff */
[----:B------:R-:W-:-:S03]  /*5e10*/  ISETP.GT.U32.AND P6, PT, R6, R71, PT ;  /* 0x000000470600720c */ /* 0x000fc60003fc4070 */
[----:B------:R-:W-:Y:S01]  /*5e20*/  @!P3 IMAD.IADD R75, R75, 0x1, -R6 ;  /* 0x000000014b4bb824 */ /* 0x000fe200078e0a06 */
[----:B------:R-:W-:Y:S01]  /*5e30*/  IADD3 R48, PT, PT, -R2, RZ, RZ ;  /* 0x000000ff02307210 */ /* 0x000fe20007ffe1ff */
[----:B------:R-:W-:Y:S02]  /*5e40*/  @!P4 IMAD.MOV R137, RZ, RZ, -R137 ;  /* 0x000000ffff89c224 */ /* 0x000fe400078e0a89 */
[----:B------:R-:W-:Y:S01]  /*5e50*/  IMAD.MOV R34, RZ, RZ, -R34 ;  /* 0x000000ffff227224 */ /* 0x000fe200078e0a22 */
[----:B------:R-:W-:Y:S01]  /*5e60*/  ISETP.GT.U32.AND P3, PT, R6, R75, PT ;  /* 0x0000004b0600720c */ /* 0x000fe20003f64070 */
[----:B------:R-:W-:Y:S02]  /*5e70*/  VIADD R160, R198, 0x7b ;  /* 0x0000007bc6a07836 */ /* 0x000fe40000000000 */
[----:B------:R-:W-:Y:S02]  /*5e80*/  IMAD R93, R6, R34, R93 ;  /* 0x00000022065d7224 */ /* 0x000fe400078e025d */
[----:B------:R-:W-:Y:S01]  /*5e90*/  @!P6 IMAD.IADD R71, R71, 0x1, -R6 ;  /* 0x000000014747e824 */ /* 0x000fe200078e0a06 */
[----:B------:R-:W-:Y:S01]  /*5ea0*/  IABS R141, R160 ;  /* 0x000000a0008d7213 */ /* 0x000fe20000000000 */
[----:B------:R-:W-:-:S03]  /*5eb0*/  IMAD.HI.U32 R2, R0, R103, RZ ;  /* 0x0000006700027227 */ /* 0x000fc600078e00ff */
[C---:B------:R-:W-:Y:S01]  /*5ec0*/  ISETP.GT.U32.AND P6, PT, R6.reuse, R71, PT ;  /* 0x000000470600720c */ /* 0x040fe20003fc4070 */
[C---:B------:R-:W-:Y:S02]  /*5ed0*/  IMAD R95, R6.reuse, R48, R95 ;  /* 0x00000030065f7224 */ /* 0x040fe400078e025f */
[----:B------:R-:W-:Y:S01]  /*5ee0*/  @!P3 IMAD.IADD R75, R75, 0x1, -R6 ;  /* 0x000000014b4bb824 */ /* 0x000fe200078e0a06 */
[----:B------:R-:W-:Y:S01]  /*5ef0*/  ISETP.GT.U32.AND P3, PT, R6, R73, PT ;  /* 0x000000490600720c */ /* 0x000fe20003f64070 */
[----:B------:R-:W-:Y:S02]  /*5f00*/  IMAD.MOV R2, RZ, RZ, -R2 ;  /* 0x000000ffff027224 */ /* 0x000fe400078e0a02 */
[----:B------:R-:W-:Y:S02]  /*5f10*/  VIADD R91, R198, 0x7a ;  /* 0x0000007ac65b7836 */ /* 0x000fe40000000000 */
[----:B------:R-:W-:Y:S02]  /*5f20*/  IMAD R103, R6, R2, R103 ;  /* 0x0000000206677224 */ /* 0x000fe400078e0267 */
[----:B------:R-:W-:Y:S01]  /*5f30*/  IMAD.HI.U32 R2, R0, R141, RZ ;  /* 0x0000008d00027227 */ /* 0x000fe200078e00ff */
[----:B------:R-:W-:-:S03]  /*5f40*/  IABS R139, R91 ;  /* 0x0000005b008b7213 */ /* 0x000fc60000000000 */
[--C-:B------:R-:W-:Y:S01]  /*5f50*/  @!P6 IMAD.IADD R71, R71, 0x1, -R6.reuse ;  /* 0x000000014747e824 */ /* 0x100fe200078e0a06 */
[C---:B------:R-:W-:Y:S01]  /*5f60*/  ISETP.GT.U32.AND P6, PT, R6.reuse, R77, PT ;  /* 0x0000004d0600720c */ /* 0x040fe20003fc4070 */
[----:B------:R-:W-:Y:S01]  /*5f70*/  @!P3 IMAD.IADD R73, R73, 0x1, -R6 ;  /* 0x000000014949b824 */ /* 0x000fe200078e0a06 */
[----:B------:R-:W-:Y:S01]  /*5f80*/  ISETP.GT.U32.AND P3, PT, R6, R81, PT ;  /* 0x000000510600720c */ /* 0x000fe20003f64070 */
[----:B------:R-:W-:Y:S02]  /*5f90*/  @!P0 IMAD.MOV R138, RZ, RZ, -R138 ;  /* 0x000000ffff8a8224 */ /* 0x000fe400078e0a8a */
[----:B------:R-:W-:Y:S02]  /*5fa0*/  IMAD.MOV R3, RZ, RZ, -R2 ;  /* 0x000000ffff037224 */ /* 0x000fe400078e0a02 */
[----:B------:R-:W-:-:S04]  /*5fb0*/  IMAD.HI.U32 R2, R0, R147, RZ ;  /* 0x0000009300027227 */ /* 0x000fc800078e00ff */
[----:B------:R-:W-:Y:S02]  /*5fc0*/  IMAD.MOV R2, RZ, RZ, -R2 ;  /* 0x000000ffff027224 */ /* 0x000fe400078e0a02 */
[--C-:B------:R-:W-:Y:S01]  /*5fd0*/  @!P6 IMAD.IADD R77, R77, 0x1, -R6.reuse ;  /* 0x000000014d4de824 */ /* 0x100fe200078e0a06 */
[----:B------:R-:W-:Y:S01]  /*5fe0*/  ISETP.GT.U32.AND P6, PT, R6, R73, PT ;  /* 0x000000490600720c */ /* 0x000fe20003fc4070 */
[----:B------:R-:W-:Y:S02]  /*5ff0*/  @!P3 IMAD.IADD R81, R81, 0x1, -R6 ;  /* 0x000000015151b824 */ /* 0x000fe400078e0a06 */
[----:B------:R-:W-:Y:S01]  /*6000*/  IMAD.HI.U32 R34, R0, R139, RZ ;  /* 0x0000008b00227227 */ /* 0x000fe200078e00ff */
[C---:B------:R-:W-:Y:S02]  /*6010*/  ISETP.GT.U32.AND P4, PT, R6.reuse, R77, PT ;  /* 0x0000004d0600720c */ /* 0x040fe40003f84070 */
[C---:B------:R-:W-:Y:S01]  /*6020*/  ISETP.GT.U32.AND P3, PT, R6.reuse, R81, PT ;  /* 0x000000510600720c */ /* 0x040fe20003f64070 */
[----:B------:R-:W-:Y:S01]  /*6030*/  IMAD R147, R6, R2, R147 ;  /* 0x0000000206937224 */ /* 0x000fe200078e0293 */
[----:B------:R-:W-:Y:S01]  /*6040*/  IADD3 R34, PT, PT, -R34, RZ, RZ ;  /* 0x000000ff22227210 */ /* 0x000fe20007ffe1ff */
[----:B------:R-:W-:-:S02]  /*6050*/  VIADD R148, R198, 0x7d ;  /* 0x0000007dc6947836 */ /* 0x000fc40000000000 */
[----:B------:R-:W-:-:S03]  /*6060*/  IMAD.HI.U32 R2, R0, R143, RZ ;  /* 0x0000008f00027227 */ /* 0x000fc600078e00ff */
[----:B------:R-:W-:Y:S01]  /*6070*/  IABS R145, R148 ;  /* 0x0000009400917213 */ /* 0x000fe20000000000 */
[--C-:B------:R-:W-:Y:S01]  /*6080*/  @!P6 IMAD.IADD R73, R73, 0x1, -R6.reuse ;  /* 0x000000014949e824 */ /* 0x100fe200078e0a06 */
[C---:B------:R-:W-:Y:S01]  /*6090*/  ISETP.GT.U32.AND P6, PT, R6.reuse, R93, PT ;  /* 0x0000005d0600720c */ /* 0x040fe20003fc4070 */
[----:B------:R-:W-:Y:S01]  /*60a0*/  @!P4 IMAD.IADD R77, R77, 0x1, -R6 ;  /* 0x000000014d4dc824 */ /* 0x000fe200078e0a06 */
[C---:B------:R-:W-:Y:S01]  /*60b0*/  ISETP.GT.U32.AND P4, PT, R6.reuse, R95, PT ;  /* 0x0000005f0600720c */ /* 0x040fe20003f84070 */
[C---:B------:R-:W-:Y:S01]  /*60c0*/  IMAD R139, R6.reuse, R34, R139 ;  /* 0x00000022068b7224 */ /* 0x040fe200078e028b */
[----:B------:R-:W-:Y:S01]  /*60d0*/  @!P3 IADD3 R81, PT, PT, R81, -R6, RZ ;  /* 0x800000065151b210 */ /* 0x000fe20007ffe0ff */
[C---:B------:R-:W-:Y:S01]  /*60e0*/  IMAD R141, R6.reuse, R3, R141 ;  /* 0x00000003068d7224 */ /* 0x040fe200078e028d */
[----:B------:R-:W-:Y:S01]  /*60f0*/  ISETP.GT.U32.AND P3, PT, R6, R99, PT ;  /* 0x000000630600720c */ /* 0x000fe20003f64070 */
[----:B------:R-:W-:Y:S02]  /*6100*/  IMAD.MOV R2, RZ, RZ, -R2 ;  /* 0x000000ffff027224 */ /* 0x000fe400078e0a02 */
[----:B------:R-:W-:-:S04]  /*6110*/  IMAD.HI.U32 R3, R0, R145, RZ ;  /* 0x0000009100037227 */ /* 0x000fc800078e00ff */
[--C-:B------:R-:W-:Y:S01]  /*6120*/  @!P6 IMAD.IADD R93, R93, 0x1, -R6.reuse ;  /* 0x000000015d5de824 */ /* 0x100fe200078e0a06 */
[C---:B------:R-:W-:Y:S01]  /*6130*/  ISETP.GT.U32.AND P6, PT, R6.reuse, R103, PT ;  /* 0x000000670600720c */ /* 0x040fe20003fc4070 */
[--C-:B------:R-:W-:Y:S01]  /*6140*/  @!P4 IMAD.IADD R95, R95, 0x1, -R6.reuse ;  /* 0x000000015f5fc824 */ /* 0x100fe200078e0a06 */
[----:B------:R-:W-:Y:S01]  /*6150*/  IADD3 R3, PT, PT, -R3, RZ, RZ ;  /* 0x000000ff03037210 */ /* 0x000fe20007ffe1ff */
[C---:B------:R-:W-:Y:S01]  /*6160*/  IMAD R143, R6.reuse, R2, R143 ;  /* 0x00000002068f7224 */ /* 0x040fe200078e028f */
[C---:B------:R-:W-:Y:S01]  /*6170*/  ISETP.GT.U32.AND P4, PT, R6.reuse, R93, PT ;  /* 0x0000005d0600720c */ /* 0x040fe20003f84070 */
[----:B------:R-:W-:Y:S01]  /*6180*/  @!P3 IMAD.IADD R99, R99, 0x1, -R6 ;  /* 0x000000016363b824 */ /* 0x000fe200078e0a06 */
[----:B------:R-:W-:Y:S01]  /*6190*/  ISETP.GT.U32.AND P3, PT, R6, R95, PT ;  /* 0x0000005f0600720c */ /* 0x000fe20003f64070 */
[----:B------:R-:W-:-:S03]  /*61a0*/  IMAD.HI.U32 R0, R0, R51, RZ ;  /* 0x0000003300007227 */ /* 0x000fc600078e00ff */
[----:B------:R-:W-:Y:S01]  /*61b0*/  ISETP.GT.U32.AND P0, PT, R6, R99, PT ;  /* 0x000000630600720c */ /* 0x000fe20003f04070 */
[----:B------:R-:W-:Y:S01]  /*61c0*/  @!P1 IMAD.MOV R140, RZ, RZ, -R140 ;  /* 0x000000ffff8c9224 */ /* 0x000fe200078e0a8c */
[----:B------:R-:W-:Y:S01]  /*61d0*/  IADD3 R0, PT, PT, -R0, RZ, RZ ;  /* 0x000000ff00007210 */ /* 0x000fe20007ffe1ff */
[--C-:B------:R-:W-:Y:S02]  /*61e0*/  @!P6 IMAD.IADD R103, R103, 0x1, -R6.reuse ;  /* 0x000000016767e824 */ /* 0x100fe400078e0a06 */
[C---:B------:R-:W-:Y:S02]  /*61f0*/  IMAD R145, R6.reuse, R3, R145 ;  /* 0x0000000306917224 */ /* 0x040fe400078e0291 */
[----:B------:R-:W-:Y:S01]  /*6200*/  @!P4 IADD3 R93, PT, PT, R93, -R6, RZ ;  /* 0x800000065d5dc210 */ /* 0x000fe20007ffe0ff */
[----:B------:R-:W1:Y:S01]  /*6210*/  LDC.64 R2, c[0x0][0x3a8] ;  /* 0x0000ea00ff027b82 */ /* 0x000e620000000a00 */
[C---:B------:R-:W-:Y:S01]  /*6220*/  ISETP.GT.U32.AND P4, PT, R6.reuse, R139, PT ;  /* 0x0000008b0600720c */ /* 0x040fe20003f84070 */
[--C-:B------:R-:W-:Y:S01]  /*6230*/  @!P3 IMAD.IADD R95, R95, 0x1, -R6.reuse ;  /* 0x000000015f5fb824 */ /* 0x100fe200078e0a06 */
[C---:B------:R-:W-:Y:S01]  /*6240*/  ISETP.GT.U32.AND P6, PT, R6.reuse, R103, PT ;  /* 0x000000670600720c */ /* 0x040fe20003fc4070 */
[C---:B------:R-:W-:Y:S01]  /*6250*/  IMAD R51, R6.reuse, R0, R51 ;  /* 0x0000000006337224 */ /* 0x040fe200078e0233 */
[C---:B------:R-:W-:Y:S01]  /*6260*/  ISETP.GT.U32.AND P3, PT, R6.reuse, R141, PT ;  /* 0x0000008d0600720c */ /* 0x040fe20003f64070 */
[----:B------:R-:W-:Y:S01]  /*6270*/  @!P0 IMAD.IADD R99, R99, 0x1, -R6 ;  /* 0x0000000163638824 */ /* 0x000fe200078e0a06 */
[----:B------:R-:W-:Y:S01]  /*6280*/  ISETP.GT.U32.AND P0, PT, R6, R147, PT ;  /* 0x000000930600720c */ /* 0x000fe20003f04070 */
[----:B------:R-:W-:Y:S01]  /*6290*/  IMAD R34, R12, UR74, RZ ;  /* 0x0000004a0c227c24 */ /* 0x000fe2000f8e02ff */
[----:B------:R-:W-:Y:S01]  /*62a0*/  MOV R12, R37 ;  /* 0x00000025000c7202 */ /* 0x000fe20000000f00 */
[----:B------:R-:W-:-:S02]  /*62b0*/  @!P5 IMAD.MOV R142, RZ, RZ, -R142 ;  /* 0x000000ffff8ed224 */ /* 0x000fc400078e0a8e */
[----:B------:R-:W-:Y:S01]  /*62c0*/  IMAD R11, R11, UR74, RZ ;  /* 0x0000004a0b0b7c24 */ /* 0x000fe2000f8e02ff */
[----:B------:R-:W2:Y:S01]  /*62d0*/  LDCU UR74, c[0x0][0x3b0] ;  /* 0x00007600ff4a77ac */ /* 0x000ea20008000800 */
[----:B------:R-:W-:Y:S01]  /*62e0*/  @!P4 IMAD.IADD R139, R139, 0x1, -R6 ;  /* 0x000000018b8bc824 */ /* 0x000fe200078e0a06 */
[----:B------:R-:W-:Y:S01]  /*62f0*/  BAR.SYNC.DEFER_BLOCKING 0x0 ;  /* 0x0000000000007b1d */ /* 0x000fe20000010000 */
[C---:B------:R-:W-:Y:S01]  /*6300*/  ISETP.GT.U32.AND P4, PT, R6.reuse, R143, PT ;  /* 0x0000008f0600720c */ /* 0x040fe20003f84070 */
[----:B------:R-:W-:Y:S01]  /*6310*/  @!P2 IMAD.MOV R144, RZ, RZ, -R144 ;  /* 0x000000ffff90a224 */ /* 0x000fe200078e0a90 */
[----:B------:R-:W-:Y:S01]  /*6320*/  @!P6 IADD3 R103, PT, PT, R103, -R6, RZ ;  /* 0x800000066767e210 */ /* 0x000fe20007ffe0ff */
[--C-:B------:R-:W-:Y:S01]  /*6330*/  @!P3 IMAD.IADD R141, R141, 0x1, -R6.reuse ;  /* 0x000000018d8db824 */ /* 0x100fe200078e0a06 */
[C---:B------:R-:W-:Y:S01]  /*6340*/  ISETP.GT.U32.AND P6, PT, R6.reuse, R145, PT ;  /* 0x000000910600720c */ /* 0x040fe20003fc4070 */
[----:B------:R-:W-:Y:S01]  /*6350*/  @!P0 IMAD.IADD R147, R147, 0x1, -R6 ;  /* 0x0000000193938824 */ /* 0x000fe200078e0a06 */
[----:B------:R-:W-:-:S02]  /*6360*/  ISETP.GT.U32.AND P0, PT, R6, R139, PT ;  /* 0x0000008b0600720c */ /* 0x000fc40003f04070 */
[----:B------:R-:W-:Y:S01]  /*6370*/  ISETP.GE.AND P3, PT, R146, RZ, PT ;  /* 0x000000ff9200720c */ /* 0x000fe20003f66270 */
[----:B-1----:R-:W-:Y:S01]  /*6380*/  IMAD R0, R83, R3, RZ ;  /* 0x0000000353007224 */ /* 0x002fe200078e02ff */
[C---:B------:R-:W-:Y:S01]  /*6390*/  ISETP.GT.U32.AND P1, PT, R6.reuse, R147, PT ;  /* 0x000000930600720c */ /* 0x040fe20003f24070 */
[----:B------:R-:W-:Y:S01]  /*63a0*/  IMAD.MOV.U32 R146, RZ, RZ, R47 ;  /* 0x000000ffff927224 */ /* 0x000fe200078e002f */
[----:B------:R-:W-:Y:S01]  /*63b0*/  ISETP.GE.AND P2, PT, R149, RZ, PT ;  /* 0x000000ff9500720c */ /* 0x000fe20003f46270 */
[--C-:B------:R-:W-:Y:S01]  /*63c0*/  @!P4 IMAD.IADD R143, R143, 0x1, -R6.reuse ;  /* 0x000000018f8fc824 */ /* 0x100fe200078e0a06 */
[----:B------:R-:W-:Y:S01]  /*63d0*/  LOP3.LUT R149, RZ, R5, RZ, 0x33, !PT ;  /* 0x00000005ff957212 */ /* 0x000fe200078e33ff */
[----:B------:R1:W-:Y:S02]  /*63e0*/  STL.64 [R1+0x11f0], R2 ;  /* 0x0011f00201007387 */ /* 0x0003e40000100a00 */
[----:B------:R-:W-:Y:S02]  /*63f0*/  @!P6 IADD3 R145, PT, PT, R145, -R6, RZ ;  /* 0x800000069191e210 */ /* 0x000fe40007ffe0ff */
[C---:B------:R-:W-:Y:S01]  /*6400*/  ISETP.GT.U32.AND P4, PT, R6.reuse, R143, PT ;  /* 0x0000008f0600720c */ /* 0x040fe20003f84070 */
[----:B------:R-:W-:Y:S01]  /*6410*/  @!P0 IMAD.IADD R139, R139, 0x1, -R6 ;  /* 0x000000018b8b8824 */ /* 0x000fe200078e0a06 */
[----:B------:R-:W-:Y:S01]  /*6420*/  ISETP.GT.U32.AND P5, PT, R6, R145, PT ;  /* 0x000000910600720c */ /* 0x000fe20003fa4070 */
[----:B------:R-:W-:Y:S01]  /*6430*/  @!P3 IMAD.MOV R12, RZ, RZ, -R12 ;  /* 0x000000ffff0cb224 */ /* 0x000fe200078e0a0c */
[----:B------:R-:W-:Y:S01]  /*6440*/  ISETP.GE.AND P0, PT, R166, RZ, PT ;  /* 0x000000ffa600720c */ /* 0x000fe20003f06270 */
[----:B------:R-:W-:Y:S01]  /*6450*/  @!P1 IMAD.IADD R147, R147, 0x1, -R6 ;  /* 0x0000000193939824 */ /* 0x000fe200078e0a06 */
[----:B------:R-:W-:-:S02]  /*6460*/  ISETP.GT.U32.AND P1, PT, R6, R51, PT ;  /* 0x000000330600720c */ /* 0x000fc40003f24070 */
[----:B------:R-:W-:Y:S02]  /*6470*/  ISETP.GE.AND P3, PT, R198, RZ, PT ;  /* 0x000000ffc600720c */ /* 0x000fe40003f66270 */
[----:B------:R-:W-:-:S03]  /*6480*/  ISETP.GT.U32.AND P6, PT, R6, R141, PT ;  /* 0x0000008d0600720c */ /* 0x000fc60003fc4070 */
[----:B------:R-:W-:Y:S01]  /*6490*/  @!P4 IMAD.IADD R143, R143, 0x1, -R6 ;  /* 0x000000018f8fc824 */ /* 0x000fe200078e0a06 */
[C---:B------:R-:W-:Y:S01]  /*64a0*/  LEA R236, P4, R0.reuse, UR14, 0x2 ;  /* 0x0000000e00ec7c11 */ /* 0x040fe2000f8810ff */
[----:B------:R-:W3:Y:S01]  /*64b0*/  LDCU UR14, c[0x0][0x3b0] ;  /* 0x00007600ff0e77ac */ /* 0x000ee20008000800 */
[----:B------:R-:W-:Y:S01]  /*64c0*/  @!P5 IADD3 R145, PT, PT, R145, -R6, RZ ;  /* 0x800000069191d210 */ /* 0x000fe20007ffe0ff */
[----:B------:R-:W-:Y:S01]  /*64d0*/  @!P0 IMAD.MOV R146, RZ, RZ, -R146 ;  /* 0x000000ffff928224 */ /* 0x000fe200078e0a92 */
[----:B------:R-:W-:Y:S01]  /*64e0*/  LEA.HI.X.SX32 R0, R0, UR15, 0x2, P4 ;  /* 0x0000000f00007c11 */ /* 0x000fe2000a0f16ff */
[--C-:B------:R-:W-:Y:S01]  /*64f0*/  @!P1 IMAD.IADD R51, R51, 0x1, -R6.reuse ;  /* 0x0000000133339824 */ /* 0x100fe200078e0a06 */
[----:B------:R-:W-:Y:S01]  /*6500*/  LEA R240, P4, R11, UR12, 0x2 ;  /* 0x0000000c0bf07c11 */ /* 0x000fe2000f8810ff */
[----:B------:R-:W4:Y:S01]  /*6510*/  LDCU UR15, c[0x0][0x3b0] ;  /* 0x00007600ff0f77ac */ /* 0x000f220008000800 */
[----:B------:R-:W-:Y:S01]  /*6520*/  ISETP.GE.AND P5, PT, R163, RZ, PT ;  /* 0x000000ffa300720c */ /* 0x000fe20003fa6270 */
[----:B------:R-:W-:Y:S01]  /*6530*/  @!P6 IMAD.IADD R141, R141, 0x1, -R6 ;  /* 0x000000018d8de824 */ /* 0x000fe200078e0a06 */
[----:B------:R-:W-:-:S02]  /*6540*/  ISETP.GT.U32.AND P1, PT, R6, R51, PT ;  /* 0x000000330600720c */ /* 0x000fc40003f24070 */
[----:B------:R-:W-:Y:S02]  /*6550*/  LEA.HI.X.SX32 R241, R11, UR13, 0x2, P4 ;  /* 0x0000000d0bf17c11 */ /* 0x000fe4000a0f16ff */
[C---:B------:R-:W-:Y:S01]  /*6560*/  LEA R238, P4, R34.reuse, UR12, 0x2 ;  /* 0x0000000c22ee7c11 */ /* 0x040fe2000f8810ff */
[----:B------:R-:W1:Y:S01]  /*6570*/  LDCU UR12, c[0x0][0x3b0] ;  /* 0x00007600ff0c77ac */ /* 0x000e620008000800 */
[----:B------:R-:W-:Y:S02]  /*6580*/  ISETP.NE.AND P0, PT, R5, RZ, PT ;  /* 0x000000ff0500720c */ /* 0x000fe40003f05270 */
[----:B------:R-:W-:Y:S01]  /*6590*/  LEA.HI.X.SX32 R239, R34, UR13, 0x2, P4 ;  /* 0x0000000d22ef7c11 */ /* 0x000fe2000a0f16ff */
[----:B------:R-:W1:Y:S01]  /*65a0*/  LDCU UR13, c[0x0][0x3b0] ;  /* 0x00007600ff0d77ac */ /* 0x000e620008000800 */
[----:B------:R-:W-:Y:S02]  /*65b0*/  ISETP.GE.AND P4, PT, R161, RZ, PT ;  /* 0x000000ffa100720c */ /* 0x000fe40003f86270 */
[----:B------:R-:W-:-:S02]  /*65c0*/  SEL R8, R149, R8, !P0 ;  /* 0x0000000895087207 */ /* 0x000fc40004000000 */
[----:B------:R-:W-:Y:S01]  /*65d0*/  @!P1 IADD3 R51, PT, PT, R51, -R6, RZ ;  /* 0x8000000633339210 */ /* 0x000fe20007ffe0ff */
[----:B------:R-:W-:Y:S01]  /*65e0*/  IMAD.MOV.U32 R6, RZ, RZ, R41 ;  /* 0x000000ffff067224 */ /* 0x000fe200078e0029 */
[----:B------:R-:W-:Y:S02]  /*65f0*/  ISETP.GE.AND P1, PT, R162, RZ, PT ;  /* 0x000000ffa200720c */ /* 0x000fe40003f26270 */
[C---:B------:R-:W-:Y:S01]  /*6600*/  SEL R5, R149.reuse, R7, !P0 ;  /* 0x0000000795057207 */ /* 0x040fe20004000000 */
[----:B------:R-:W-:Y:S01]  /*6610*/  @!P3 IMAD.MOV R51, RZ, RZ, -R51 ;  /* 0x000000ffff33b224 */ /* 0x000fe200078e0a33 */
[----:B------:R-:W-:Y:S02]  /*6620*/  ISETP.GE.AND P3, PT, R164, RZ, PT ;  /* 0x000000ffa400720c */ /* 0x000fe40003f66270 */
[----:B------:R-:W-:Y:S01]  /*6630*/  SEL R243, R149, R4, !P0 ;  /* 0x0000000495f37207 */ /* 0x000fe20004000000 */
[----:B------:R-:W-:Y:S01]  /*6640*/  IMAD R5, R5, UR73, RZ ;  /* 0x0000004905057c24 */ /* 0x000fe2000f8e02ff */
[C---:B------:R-:W-:Y:S01]  /*6650*/  SEL R7, R149.reuse, R9, !P0 ;  /* 0x0000000995077207 */ /* 0x040fe20004000000 */
[----:B------:R-:W1:Y:S01]  /*6660*/  LDCU UR73, c[0x0][0x3b0] ;  /* 0x00007600ff4977ac */ /* 0x000e620008000800 */
[----:B------:R-:W-:Y:S01]  /*6670*/  SEL R11, R149, R13, !P0 ;  /* 0x0000000d950b7207 */ /* 0x000fe20004000000 */
[----:B------:R-:W-:Y:S01]  /*6680*/  IMAD R243, R243, UR72, RZ ;  /* 0x00000048f3f37c24 */ /* 0x000fe2000f8e02ff */
[C---:B------:R-:W-:Y:S01]  /*6690*/  SEL R9, R149.reuse, R10, !P0 ;  /* 0x0000000a95097207 */ /* 0x040fe20004000000 */
[----:B------:R-:W-:Y:S01]  /*66a0*/  IMAD R10, R8, UR72, RZ ;  /* 0x00000048080a7c24 */ /* 0x000fe2000f8e02ff */
[----:B------:R-:W-:Y:S01]  /*66b0*/  SEL R13, R149, R14, !P0 ;  /* 0x0000000e950d7207 */ /* 0x000fe20004000000 */
[----:B------:R-:W-:Y:S01]  /*66c0*/  IMAD.MOV.U32 R8, RZ, RZ, R31 ;  /* 0x000000ffff087224 */ /* 0x000fe200078e001f */
[----:B------:R-:W-:Y:S01]  /*66d0*/  MOV R4, R33 ;  /* 0x0000002100047202 */ /* 0x000fe20000000f00 */
[----:B------:R-:W-:Y:S01]  /*66e0*/  IMAD R7, R7, UR72, RZ ;  /* 0x0000004807077c24 */ /* 0x000fe2000f8e02ff */
[C---:B------:R-:W-:Y:S01]  /*66f0*/  SEL R34, R149.reuse, R16, !P0 ;  /* 0x0000001095227207 */ /* 0x040fe20004000000 */
[----:B------:R-:W-:Y:S01]  /*6700*/  IMAD.MOV.U32 R16, RZ, RZ, R39 ;  /* 0x000000ffff107224 */ /* 0x000fe200078e0027 */
[----:B------:R-:W-:Y:S01]  /*6710*/  SEL R37, R149, R18, !P0 ;  /* 0x0000001295257207 */ /* 0x000fe20004000000 */
[----:B------:R-:W-:Y:S01]  /*6720*/  @!P5 IMAD.MOV R4, RZ, RZ, -R4 ;  /* 0x000000ffff04d224 */ /* 0x000fe200078e0a04 */
[----:B------:R-:W-:Y:S01]  /*6730*/  MOV R14, R35 ;  /* 0x00000023000e7202 */ /* 0x000fe20000000f00 */
[----:B------:R-:W-:Y:S01]  /*6740*/  @!P1 IMAD.MOV R16, RZ, RZ, -R16 ;  /* 0x000000ffff109224 */ /* 0x000fe200078e0a10 */
[----:B------:R-:W-:Y:S01]  /*6750*/  MOV R18, R43 ;  /* 0x0000002b00127202 */ /* 0x000fe20000000f00 */
[----:B------:R-:W-:Y:S01]  /*6760*/  @!P2 IMAD.MOV R8, RZ, RZ, -R8 ;  /* 0x000000ffff08a224 */ /* 0x000fe200078e0a08 */
[----:B------:R-:W-:Y:S01]  /*6770*/  ISETP.GE.AND P5, PT, R150, RZ, PT ;  /* 0x000000ff9600720c */ /* 0x000fe20003fa6270 */
[----:B------:R-:W-:Y:S01]  /*6780*/  @!P4 IMAD.MOV R14, RZ, RZ, -R14 ;  /* 0x000000ffff0ec224 */ /* 0x000fe200078e0a0e */
[----:B------:R-:W-:Y:S01]  /*6790*/  ISETP.GE.AND P1, PT, R151, RZ, PT ;  /* 0x000000ff9700720c */ /* 0x000fe20003f26270 */
[----:B------:R-:W-:Y:S01]  /*67a0*/  @!P3 IMAD.MOV R18, RZ, RZ, -R18 ;  /* 0x000000ffff12b224 */ /* 0x000fe200078e0a12 */
[----:B------:R-:W-:Y:S01]  /*67b0*/  ISETP.GE.AND P2, PT, R62, RZ, PT ;  /* 0x000000ff3e00720c */ /* 0x000fe20003f46270 */
[----:B------:R-:W-:Y:S01]  /*67c0*/  IMAD R11, R11, UR72, RZ ;  /* 0x000000480b0b7c24 */ /* 0x000fe2000f8e02ff */
[----:B------:R-:W-:Y:S01]  /*67d0*/  ISETP.GE.AND P4, PT, R156, RZ, PT ;  /* 0x000000ff9c00720c */ /* 0x000fe20003f86270 */
[----:B------:R-:W-:Y:S01]  /*67e0*/  IMAD R13, R13, UR72, RZ ;  /* 0x000000480d0d7c24 */ /* 0x000fe2000f8e02ff */
[----:B------:R-:W-:Y:S01]  /*67f0*/  ISETP.GE.AND P3, PT, R157, RZ, PT ;  /* 0x000000ff9d00720c */ /* 0x000fe20003f66270 */
[----:B------:R-:W-:Y:S01]  /*6800*/  IMAD R9, R9, UR72, RZ ;  /* 0x0000004809097c24 */ /* 0x000fe2000f8e02ff */
[C---:B------:R-:W-:Y:S01]  /*6810*/  SEL R20, R149.reuse, R20, !P0 ;  /* 0x0000001495147207 */ /* 0x040fe20004000000 */
[----:B------:R-:W-:Y:S01]  /*6820*/  IMAD R34, R34, UR70, RZ ;  /* 0x0000004622227c24 */ /* 0x000fe2000f8e02ff */
[----:B------:R-:W-:Y:S01]  /*6830*/  SEL R24, R149, R24, !P0 ;  /* 0x0000001895187207 */ /* 0x000fe20004000000 */
[----:B------:R-:W-:Y:S01]  /*6840*/  IMAD R37, R37, UR66, RZ ;  /* 0x0000004225257c24 */ /* 0x000fe2000f8e02ff */
[C---:B------:R-:W-:Y:S01]  /*6850*/  SEL R28, R149.reuse, R28, !P0 ;  /* 0x0000001c951c7207 */ /* 0x040fe20004000000 */
[----:B------:R-:W-:Y:S01]  /*6860*/  IMAD R31, R20, UR69, RZ ;  /* 0x00000045141f7c24 */ /* 0x000fe2000f8e02ff */
[C---:B------:R-:W-:Y:S01]  /*6870*/  SEL R41, R149.reuse, R26, !P0 ;  /* 0x0000001a95297207 */ /* 0x040fe20004000000 */
[----:B------:R-:W-:Y:S01]  /*6880*/  IMAD R35, R24, UR67, RZ ;  /* 0x0000004318237c24 */ /* 0x000fe2000f8e02ff */
[C---:B------:R-:W-:Y:S01]  /*6890*/  SEL R33, R149.reuse, R22, !P0 ;  /* 0x0000001695217207 */ /* 0x040fe20004000000 */
[----:B------:R-:W-:Y:S01]  /*68a0*/  IMAD R39, R28, UR65, RZ ;  /* 0x000000411c277c24 */ /* 0x000fe2000f8e02ff */
[----:B------:R-:W-:Y:S01]  /*68b0*/  MOV R26, R57 ;  /* 0x00000039001a7202 */ /* 0x000fe20000000f00 */
[----:B------:R-:W-:Y:S01]  /*68c0*/  IMAD.MOV.U32 R20, RZ, RZ, R45 ;  /* 0x000000ffff147224 */ /* 0x000fe200078e002d */
[C---:B------:R-:W-:Y:S01]  /*68d0*/  SEL R36, R149.reuse, R36, !P0 ;  /* 0x0000002495247207 */ /* 0x040fe20004000000 */
[----:B------:R-:W-:Y:S01]  /*68e0*/  IMAD.MOV.U32 R24, RZ, RZ, R53 ;  /* 0x000000ffff187224 */ /* 0x000fe200078e0035 */
[----:B------:R-:W-:Y:S01]  /*68f0*/  MOV R22, R49 ;  /* 0x0000003100167202 */ /* 0x000fe20000000f00 */
[----:B------:R-:W-:Y:S01]  /*6900*/  IMAD.MOV.U32 R28, RZ, RZ, R59 ;  /* 0x000000ffff1c7224 */ /* 0x000fe200078e003b */
[C---:B------:R-:W-:Y:S01]  /*6910*/  SEL R30, R149.reuse, R30, !P0 ;  /* 0x0000001e951e7207 */ /* 0x040fe20004000000 */
[----:B------:R-:W-:Y:S01]  /*6920*/  @!P5 IMAD.MOV R20, RZ, RZ, -R20 ;  /* 0x000000ffff14d224 */ /* 0x000fe200078e0a14 */
[----:B------:R-:W-:Y:S01]  /*6930*/  ISETP.GE.AND P5, PT, R152, RZ, PT ;  /* 0x000000ff9800720c */ /* 0x000fe20003fa6270 */
[----:B------:R-:W-:Y:S01]  /*6940*/  @!P1 IMAD.MOV R26, RZ, RZ, -R26 ;  /* 0x000000ffff1a9224 */ /* 0x000fe200078e0a1a */
[----:B------:R-:W-:Y:S01]  /*6950*/  ISETP.GE.AND P1, PT, R158, RZ, PT ;  /* 0x000000ff9e00720c */ /* 0x000fe20003f26270 */
[----:B------:R-:W-:Y:S01]  /*6960*/  IMAD R45, R36, UR61, RZ ;  /* 0x0000003d242d7c24 */ /* 0x000fe2000f8e02ff */
[----:B------:R-:W-:Y:S01]  /*6970*/  SEL R36, R149, R67, !P0 ;  /* 0x0000004395247207 */ /* 0x000fe20004000000 */
[----:B------:R-:W-:Y:S01]  /*6980*/  @!P2 IMAD.MOV R22, RZ, RZ, -R22 ;  /* 0x000000ffff16a224 */ /* 0x000fe200078e0a16 */
[----:B------:R-:W-:Y:S01]  /*6990*/  ISETP.GE.AND P2, PT, R65, RZ, PT ;  /* 0x000000ff4100720c */ /* 0x000fe20003f46270 */
[----:B------:R-:W-:Y:S01]  /*69a0*/  @!P4 IMAD.MOV R24, RZ, RZ, -R24 ;  /* 0x000000ffff18c224 */ /* 0x000fe200078e0a18 */
[----:B------:R-:W-:Y:S01]  /*69b0*/  ISETP.GE.AND P4, PT, R55, RZ, PT ;  /* 0x000000ff3700720c */ /* 0x000fe20003f86270 */
[----:B------:R-:W-:Y:S01]  /*69c0*/  @!P3 IMAD.MOV R28, RZ, RZ, -R28 ;  /* 0x000000ffff1cb224 */ /* 0x000fe200078e0a1c */
[----:B------:R-:W-:Y:S01]  /*69d0*/  ISETP.GE.AND P3, PT, R153, RZ, PT ;  /* 0x000000ff9900720c */ /* 0x000fe20003f66270 */
[----:B------:R-:W-:Y:S01]  /*69e0*/  IMAD R43, R30, UR63, RZ ;  /* 0x0000003f1e2b7c24 */ /* 0x000fe2000f8e02ff */
[----:B------:R-:W-:Y:S01]  /*69f0*/  SEL R47, R149, R38, !P0 ;  /* 0x00000026952f7207 */ /* 0x000fe20004000000 */
[----:B------:R-:W-:Y:S01]  /*6a00*/  IMAD R33, R33, UR68, RZ ;  /* 0x0000004421217c24 */ /* 0x000fe2000f8e02ff */
[----:B------:R-:W-:Y:S01]  /*6a10*/  SEL R48, R149, R32, !P0 ;  /* 0x0000002095307207 */ /* 0x000fe20004000000 */
[----:B------:R-:W-:Y:S01]  /*6a20*/  IMAD R41, R41, UR64, RZ ;  /* 0x0000004029297c24 */ /* 0x000fe2000f8e02ff */
[C---:B------:R-:W-:Y:S01]  /*6a30*/  SEL R38, R149.reuse, R69, !P0 ;  /* 0x0000004595267207 */ /* 0x040fe20004000000 */
[----:B------:R-:W-:Y:S01]  /*6a40*/  IMAD R69, R36, UR48, RZ ;  /* 0x0000003024457c24 */ /* 0x000fe2000f8e02ff */
[C---:B------:R-:W-:Y:S01]  /*6a50*/  SEL R32, R149.reuse, R61, !P0 ;  /* 0x0000003d95207207 */ /* 0x040fe20004000000 */
[----:B------:R-:W-:Y:S01]  /*6a60*/  IMAD R48, R48, UR62, RZ ;  /* 0x0000003e30307c24 */ /* 0x000fe2000f8e02ff */
[----:B------:R-:W-:Y:S01]  /*6a70*/  SEL R245, R149, R51, !P0 ;  /* 0x0000003395f57207 */ /* 0x000fe20004000000 */
[----:B------:R-:W-:Y:S01]  /*6a80*/  IMAD R47, R47, UR60, RZ ;  /* 0x0000003c2f2f7c24 */ /* 0x000fe2000f8e02ff */
[----:B------:R-:W-:Y:S01]  /*6a90*/  MOV R36, R71 ;  /* 0x0000004700247202 */ /* 0x000fe20000000f00 */
[----:B------:R-:W-:Y:S01]  /*6aa0*/  IMAD R71, R38, UR47, RZ ;  /* 0x0000002f26477c24 */ /* 0x000fe2000f8e02ff */
[C---:B------:R-:W-:Y:S01]  /*6ab0*/  SEL R51, R149.reuse, R40, !P0 ;  /* 0x0000002895337207 */ /* 0x040fe20004000000 */
[----:B------:R-:W-:Y:S01]  /*6ac0*/  IMAD.MOV.U32 R38, RZ, RZ, R73 ;  /* 0x000000ffff267224 */ /* 0x000fe200078e0049 */
[----:B------:R-:W-:Y:S01]  /*6ad0*/  MOV R30, R63 ;  /* 0x0000003f001e7202 */ /* 0x000fe20000000f00 */
[----:B------:R-:W-:Y:S01]  /*6ae0*/  IMAD R63, R32, UR51, RZ ;  /* 0x00000033203f7c24 */ /* 0x000fe2000f8e02ff */
[----:B------:R-:W-:Y:S01]  /*6af0*/  MOV R40, R77 ;  /* 0x0000004d00287202 */ /* 0x000fe20000000f00 */
[----:B------:R-:W-:Y:S01]  /*6b00*/  IMAD.MOV.U32 R32, RZ, RZ, R75 ;  /* 0x000000ffff207224 */ /* 0x000fe200078e004b */
[----:B------:R-:W-:Y:S01]  /*6b10*/  SEL R44, R149, R44, !P0 ;  /* 0x0000002c952c7207 */ /* 0x000fe20004000000 */
[----:B------:R-:W-:Y:S01]  /*6b20*/  @!P5 IMAD.MOV R30, RZ, RZ, -R30 ;  /* 0x000000ffff1ed224 */ /* 0x000fe200078e0a1e */
[----:B------:R-:W-:Y:S01]  /*6b30*/  ISETP.GE.AND P5, PT, R97, RZ, PT ;  /* 0x000000ff6100720c */ /* 0x000fe20003fa6270 */
        /* <DEDUP_REMOVED lines=15> */
[----:B------:R-:W-:Y:S01]  /*6c30*/  SEL R62, R149, R50, !P0 ;  /* 0x00000032953e7207 */ /* 0x000fe20004000000 */
[----:B------:R-:W-:Y:S01]  /*6c40*/  IMAD R49, R46, UR59, RZ ;  /* 0x0000003b2e317c24 */ /* 0x000fe2000f8e02ff */
[----:B------:R-:W-:Y:S01]  /*6c50*/  MOV R50, R99 ;  /* 0x0000006300327202 */ /* 0x000fe20000000f00 */
[----:B------:R-:W-:Y:S01]  /*6c60*/  IMAD R57, R52, UR55, RZ ;  /* 0x0000003734397c24 */ /* 0x000fe2000f8e02ff */
[----:B------:R-:W-:Y:S01]  /*6c70*/  ISETP.GE.AND P6, PT, R165, RZ, PT ;  /* 0x000000ffa500720c */ /* 0x000fe20003fc6270 */
[----:B------:R-:W-:Y:S01]  /*6c80*/  IMAD.MOV.U32 R42, RZ, RZ, R81 ;  /* 0x000000ffff2a7224 */ /* 0x000fe200078e0051 */
[----:B------:R-:W-:Y:S01]  /*6c90*/  MOV R44, R93 ;  /* 0x0000005d002c7202 */ /* 0x000fe20000000f00 */
[----:B------:R-:W-:Y:S01]  /*6ca0*/  IMAD.MOV.U32 R46, RZ, RZ, R95 ;  /* 0x000000ffff2e7224 */ /* 0x000fe200078e005f */
[C---:B------:R-:W-:Y:S01]  /*6cb0*/  SEL R191, R149.reuse, R4, !P0 ;  /* 0x0000000495bf7207 */ /* 0x040fe20004000000 */
        /* <DEDUP_REMOVED lines=13> */
[C---:B------:R-:W-:Y:S01]  /*6d90*/  SEL R54, R149.reuse, R54, !P0 ;  /* 0x0000003695367207 */ /* 0x040fe20004000000 */
[----:B------:R-:W-:Y:S01]  /*6da0*/  VIADD R4, R252, 0xfffffffe ;  /* 0xfffffffefc047836 */ /* 0x000fe20000000000 */
[C---:B------:R-:W-:Y:S01]  /*6db0*/  SEL R60, R149.reuse, R60, !P0 ;  /* 0x0000003c953c7207 */ /* 0x040fe20004000000 */
[----:B------:R-:W-:Y:S01]  /*6dc0*/  @!P5 IMAD.MOV R139, RZ, RZ, -R139 ;  /* 0x000000ffff8bd224 */ /* 0x000fe200078e0a8b */
[C---:B------:R-:W-:Y:S01]  /*6dd0*/  SEL R66, R149.reuse, R66, !P0 ;  /* 0x0000004295427207 */ /* 0x040fe20004000000 */
[----:B------:R-:W-:Y:S01]  /*6de0*/  IMAD R59, R56, UR53, RZ ;  /* 0x00000035383b7c24 */ /* 0x000fe2000f8e02ff */
[C---:B------:R-:W-:Y:S01]  /*6df0*/  SEL R70, R149.reuse, R70, !P0 ;  /* 0x0000004695467207 */ /* 0x040fe20004000000 */
[----:B------:R-:W-:Y:S01]  /*6e00*/  @!P2 IMAD.MOV R141, RZ, RZ, -R141 ;  /* 0x000000ffff8da224 */ /* 0x000fe200078e0a8d */
[C---:B------:R-:W-:Y:S01]  /*6e10*/  SEL R86, R149.reuse, R86, !P0 ;  /* 0x0000005695567207 */ /* 0x040fe20004000000 */
[----:B------:R-:W-:Y:S01]  /*6e20*/  @!P4 IMAD.MOV R147, RZ, RZ, -R147 ;  /* 0x000000ffff93c224 */ /* 0x000fe200078e0a93 */
[C---:B------:R-:W-:Y:S01]  /*6e30*/  SEL R84, R149.reuse, R84, !P0 ;  /* 0x0000005495547207 */ /* 0x040fe20004000000 */
[----:B------:R-:W-:Y:S01]  /*6e40*/  @!P3 IMAD.MOV R143, RZ, RZ, -R143 ;  /* 0x000000ffff8fb224 */ /* 0x000fe200078e0a8f */
[C---:B------:R-:W-:Y:S01]  /*6e50*/  SEL R87, R149.reuse, R87, !P0 ;  /* 0x0000005795577207 */ /* 0x040fe20004000000 */
[----:B------:R-:W-:Y:S01]  /*6e60*/  IMAD R61, R54, UR52, RZ ;  /* 0x00000034363d7c24 */ /* 0x000fe2000f8e02ff */
[----:B------:R-:W-:Y:S01]  /*6e70*/  SEL R89, R149, R89, !P0 ;  /* 0x0000005995597207 */ /* 0x000fe20004000000 */
[----:B------:R-:W-:Y:S01]  /*6e80*/  IMAD R67, R60, UR49, RZ ;  /* 0x000000313c437c24 */ /* 0x000fe2000f8e02ff */
[----:B------:R-:W-:Y:S01]  /*6e90*/  @!P1 IADD3 R145, PT, PT, -R145, RZ, RZ ;  /* 0x000000ff91919210 */ /* 0x000fe20007ffe1ff */
[----:B------:R-:W-:Y:S01]  /*6ea0*/  IMAD R73, R66, UR45, RZ ;  /* 0x0000002d42497c24 */ /* 0x000fe2000f8e02ff */
[----:B------:R-:W-:Y:S01]  /*6eb0*/  SEL R189, R149, R6, !P0 ;  /* 0x0000000695bd7207 */ /* 0x000fe20004000000 */
[----:B------:R-:W-:Y:S01]  /*6ec0*/  VIADD R6, R252, 0xfffffffd ;  /* 0xfffffffdfc067836 */ /* 0x000fe20000000000 */
[----:B------:R-:W-:Y:S01]  /*6ed0*/  ISETP.GE.U32.AND P5, PT, R4, 0x7fffff7f, PT ;  /* 0x7fffff7f0400780c */ /* 0x000fe20003fa6070 */
[----:B------:R-:W-:Y:S01]  /*6ee0*/  IMAD R77, R70, UR43, RZ ;  /* 0x0000002b464d7c24 */ /* 0x000fe2000f8e02ff */
[----:B-1----:R-:W-:Y:S01]  /*6ef0*/  LEA R2, P1, R5, R236, 0x2 ;  /* 0x000000ec05027211 */ /* 0x002fe200078210ff */
[----:B------:R-:W-:Y:S01]  /*6f00*/  IMAD R95, R86, UR37, RZ ;  /* 0x00000025565f7c24 */ /* 0x000fe2000f8e02ff */
[C---:B------:R-:W-:Y:S01]  /*6f10*/  SEL R17, R149.reuse, R17, !P0 ;  /* 0x0000001195117207 */ /* 0x040fe20004000000 */
[----:B------:R-:W-:Y:S01]  /*6f20*/  IMAD R99, R84, UR35, RZ ;  /* 0x0000002354637c24 */ /* 0x000fe2000f8e02ff */
[----:B------:R-:W-:Y:S01]  /*6f30*/  SEL R79, R149, R72, !P0 ;  /* 0x00000048954f7207 */ /* 0x000fe20004000000 */
[----:B------:R-:W-:Y:S01]  /*6f40*/  IMAD R103, R87, UR33, RZ ;  /* 0x0000002157677c24 */ /* 0x000fe2000f8e02ff */
[----:B------:R-:W-:Y:S01]  /*6f50*/  LEA R4, P4, R10, R236, 0x2 ;  /* 0x000000ec0a047211 */ /* 0x000fe200078810ff */
[----:B------:R-:W-:Y:S01]  /*6f60*/  IMAD R105, R89, UR32, RZ ;  /* 0x0000002059697c24 */ /* 0x000fe2000f8e02ff */
[----:B------:R-:W-:Y:S01]  /*6f70*/  SEL R65, R149, R58, !P0 ;  /* 0x0000003a95417207 */ /* 0x000fe20004000000 */
[----:B------:R-:W-:Y:S01]  /*6f80*/  IMAD R17, R17, UR72, RZ ;  /* 0x0000004811117c24 */ /* 0x000fe2000f8e02ff */
[----:B------:R-:W-:Y:S01]  /*6f90*/  SEL R251, R149, R64, !P0 ;  /* 0x0000004095fb7207 */ /* 0x000fe20004000000 */
[----:B------:R-:W-:Y:S01]  /*6fa0*/  IMAD R79, R79, UR42, RZ ;  /* 0x0000002a4f4f7c24 */ /* 0x000fe2000f8e02ff */
[C---:B------:R-:W-:Y:S01]  /*6fb0*/  SEL R75, R149.reuse, R68, !P0 ;  /* 0x00000044954b7207 */ /* 0x040fe20004000000 */
[----:B------:R-:W1:Y:S01]  /*6fc0*/  LDCU UR42, c[0x0][0x3b0] ;  /* 0x00007600ff2a77ac */ /* 0x000e620008000800 */
[----:B------:R-:W-:Y:S01]  /*6fd0*/  SEL R97, R149, R82, !P0 ;  /* 0x0000005295617207 */ /* 0x000fe20004000000 */
[----:B------:R-:W-:Y:S01]  /*6fe0*/  IMAD R65, R65, UR50, RZ ;  /* 0x0000003241417c24 */ /* 0x000fe2000f8e02ff */
[----:B------:R-:W-:Y:S01]  /*6ff0*/  SEL R101, R149, R85, !P0 ;  /* 0x0000005595657207 */ /* 0x000fe20004000000 */
[----:B------:R-:W-:Y:S01]  /*7000*/  IMAD R62, R62, UR54, RZ ;  /* 0x000000363e3e7c24 */ /* 0x000fe2000f8e02ff */
[----:B------:R-:W-:Y:S01]  /*7010*/  LEA.HI.X.SX32 R3, R5, R0, 0x2, P1 ;  /* 0x0000000005037211 */ /* 0x000fe200008f16ff */
[----:B------:R-:W-:Y:S01]  /*7020*/  IMAD R75, R75, UR44, RZ ;  /* 0x0000002c4b4b7c24 */ /* 0x000fe2000f8e02ff */
[----:B------:R-:W-:Y:S01]  /*7030*/  SEL R15, R149, R15, !P0 ;  /* 0x0000000f950f7207 */ /* 0x000fe20004000000 */
[----:B------:R-:W-:Y:S01]  /*7040*/  IMAD R251, R251, UR46, RZ ;  /* 0x0000002efbfb7c24 */ /* 0x000fe2000f8e02ff */
[C---:B------:R-:W-:Y:S01]  /*7050*/  SEL R19, R149.reuse, R19, !P0 ;  /* 0x0000001395137207 */ /* 0x040fe20004000000 */
[----:B------:R1:W-:Y:S01]  /*7060*/  STL.64 [R1+0x7f0], R2 ;  /* 0x0007f00201007387 */ /* 0x0003e20000100a00 */
[----:B------:R-:W-:Y:S01]  /*7070*/  SEL R21, R149, R21, !P0 ;  /* 0x0000001595157207 */ /* 0x000fe20004000000 */
[----:B------:R-:W-:Y:S01]  /*7080*/  IMAD R15, R15, UR72, RZ ;  /* 0x000000480f0f7c24 */ /* 0x000fe2000f8e02ff */
        /* <DEDUP_REMOVED lines=27> */
[----:B------:R-:W1:Y:S01]  /*7240*/  LDCU UR72, c[0x0][0x3b0] ;  /* 0x00007600ff4877ac */ /* 0x000e620008000800 */
[----:B------:R-:W-:-:S02]  /*7250*/  SEL R100, R149, R100, !P0 ;  /* 0x0000006495647207 */ /* 0x000fc40004000000 */
[C---:B------:R-:W-:Y:S01]  /*7260*/  SEL R102, R149.reuse, R102, !P0 ;  /* 0x0000006695667207 */ /* 0x040fe20004000000 */
[----:B------:R-:W1:Y:S01]  /*7270*/  LDCU UR69, c[0x0][0x3b0] ;  /* 0x00007600ff4577ac */ /* 0x000e620008000800 */
[C---:B------:R-:W-:Y:S02]  /*7280*/  SEL R104, R149.reuse, R104, !P0 ;  /* 0x0000006895687207 */ /* 0x040fe40004000000 */
[C---:B------:R-:W-:Y:S01]  /*7290*/  SEL R223, R149.reuse, R106, !P0 ;  /* 0x0000006a95df7207 */ /* 0x040fe20004000000 */
[----:B------:R-:W1:Y:S01]  /*72a0*/  LDCU UR71, c[0x0][0x3b0] ;  /* 0x00007600ff4777ac */ /* 0x000e620008000800 */
[C---:B------:R-:W-:Y:S01]  /*72b0*/  SEL R54, R149.reuse, R107, !P0 ;  /* 0x0000006b95367207 */ /* 0x040fe20004000000 */
[----:B------:R-:W-:Y:S01]  /*72c0*/  IMAD R107, R88, UR31, RZ ;  /* 0x0000001f586b7c24 */ /* 0x000fe2000f8e02ff */
[----:B------:R-:W-:Y:S01]  /*72d0*/  SEL R108, R149, R108, !P0 ;  /* 0x0000006c956c7207 */ /* 0x000fe20004000000 */
[----:B------:R-:W-:Y:S01]  /*72e0*/  IMAD R223, R223, UR25, RZ ;  /* 0x00000019dfdf7c24 */ /* 0x000fe2000f8e02ff */
[C---:B------:R-:W-:Y:S01]  /*72f0*/  SEL R56, R149.reuse, R109, !P0 ;  /* 0x0000006d95387207 */ /* 0x040fe20004000000 */
[----:B------:R-:W-:Y:S01]  /*7300*/  IMAD R109, R92, UR29, RZ ;  /* 0x0000001d5c6d7c24 */ /* 0x000fe2000f8e02ff */
[C---:B------:R-:W-:Y:S01]  /*7310*/  SEL R110, R149.reuse, R110, !P0 ;  /* 0x0000006e956e7207 */ /* 0x040fe20004000000 */
[----:B------:R-:W1:Y:S01]  /*7320*/  LDCU UR66, c[0x0][0x3b0] ;  /* 0x00007600ff4277ac */ /* 0x000e620008000800 */
        /* <DEDUP_REMOVED lines=19> */
[----:B------:R-:W2:Y:S01]  /*7460*/  LDCU UR65, c[0x0][0x3b0] ;  /* 0x00007600ff4177ac */ /* 0x000ea20008000800 */
        /* <DEDUP_REMOVED lines=10> */
[----:B------:R-:W-:Y:S01]  /*7510*/  SEL R157, R149, R126, !P0 ;  /* 0x0000007e959d7207 */ /* 0x000fe20004000000 */
[----:B------:R-:W-:Y:S01]  /*7520*/  IMAD R151, R151, UR13, RZ ;  /* 0x0000000d97977c24 */ /* 0x000fe2000f8e02ff */
[C---:B------:R-:W-:Y:S01]  /*7530*/  SEL R159, R149.reuse, R127, !P0 ;  /* 0x0000007f959f7207 */ /* 0x040fe20004000000 */
[----:B------:R-:W-:Y:S01]  /*7540*/  IMAD R127, R56, UR22, RZ ;  /* 0x00000016387f7c24 */ /* 0x000fe2000f8e02ff */
[----:B------:R-:W-:Y:S01]  /*7550*/  SEL R161, R149, R128, !P0 ;  /* 0x0000008095a17207 */ /* 0x000fe20004000000 */
[----:B-1----:R-:W-:Y:S01]  /*7560*/  IMAD R157, R157, UR72, RZ ;  /* 0x000000489d9d7c24 */ /* 0x002fe2000f8e02ff */
[C---:B------:R-:W-:Y:S01]  /*7570*/  SEL R163, R149.reuse, R129, !P0 ;  /* 0x0000008195a37207 */ /* 0x040fe20004000000 */
[----:B------:R-:W-:Y:S01]  /*7580*/  IMAD R129, R110, UR21, RZ ;  /* 0x000000156e817c24 */ /* 0x000fe2000f8e02ff */
[----:B------:R-:W-:Y:S01]  /*7590*/  SEL R217, R149, R130, !P0 ;  /* 0x0000008295d97207 */ /* 0x000fe20004000000 */
        /* <DEDUP_REMOVED lines=16> */
[----:B--2---:R-:W-:Y:S01]  /*76a0*/  IMAD R219, R219, UR74, RZ ;  /* 0x0000004adbdb7c24 */ /* 0x004fe2000f8e02ff */
[----:B------:R-:W-:Y:S01]  /*76b0*/  SEL R179, R149, R140, !P0 ;  /* 0x0000008c95b37207 */ /* 0x000fe20004000000 */
[----:B------:R-:W-:Y:S01]  /*76c0*/  IMAD R159, R159, UR71, RZ ;  /* 0x000000479f9f7c24 */ /* 0x000fe2000f8e02ff */
[----:B------:R-:W-:Y:S01]  /*76d0*/  SEL R181, R149, R142, !P0 ;  /* 0x0000008e95b57207 */ /* 0x000fe20004000000 */
[----:B------:R-:W-:Y:S01]  /*76e0*/  IMAD R167, R167, UR66, RZ ;  /* 0x00000042a7a77c24 */ /* 0x000fe2000f8e02ff */
[C---:B------:R-:W-:Y:S01]  /*76f0*/  SEL R183, R149.reuse, R144, !P0 ;  /* 0x0000009095b77207 */ /* 0x040fe20004000000 */
[----:B------:R-:W2:Y:S01]  /*7700*/  LDCU UR64, c[0x0][0x3b0] ;  /* 0x00007600ff4077ac */ /* 0x000ea20008000800 */
[----:B------:R-:W-:Y:S01]  /*7710*/  SEL R185, R149, R12, !P0 ;  /* 0x0000000c95b97207 */ /* 0x000fe20004000000 */
[----:B------:R-:W-:Y:S01]  /*7720*/  IMAD R155, R155, UR73, RZ ;  /* 0x000000499b9b7c24 */ /* 0x000fe2000f8e02ff */
[C---:B------:R-:W-:Y:S01]  /*7730*/  SEL R187, R149.reuse, R146, !P0 ;  /* 0x0000009295bb7207 */ /* 0x040fe20004000000 */
[----:B------:R-:W1:Y:S01]  /*7740*/  LDCU UR59, c[0x0][0x3b0] ;  /* 0x00007600ff3b77ac */ /* 0x000e620008000800 */
        /* <DEDUP_REMOVED lines=15> */
[----:B------:R-:W2:Y:S01]  /*7840*/  LDCU UR51, c[0x0][0x3b0] ;  /* 0x00007600ff3377ac */ /* 0x000ea20008000800 */
[----:B------:R-:W-:Y:S01]  /*7850*/  SEL R211, R149, R28, !P0 ;  /* 0x0000001c95d37207 */ /* 0x000fe20004000000 */
[----:B------:R-:W-:Y:S01]  /*7860*/  IMAD R215, R215, UR60, RZ ;  /* 0x0000003cd7d77c24 */ /* 0x000fe2000f8e02ff */
[C---:B------:R-:W-:Y:S01]  /*7870*/  SEL R201, R149.reuse, R30, !P0 ;  /* 0x0000001e95c97207 */ /* 0x040fe20004000000 */
[----:B------:R-:W3:Y:S01]  /*7880*/  LDCU UR58, c[0x0][0x3b0] ;  /* 0x00007600ff3a77ac */ /* 0x000ee20008000800 */
[----:B------:R-:W-:Y:S01]  /*7890*/  SEL R32, R149, R32, !P0 ;  /* 0x0000002095207207 */ /* 0x000fe20004000000 */
[----:B------:R-:W-:Y:S01]  /*78a0*/  IMAD R165, R165, UR67, RZ ;  /* 0x00000043a5a57c24 */ /* 0x000fe2000f8e02ff */
[C---:B------:R-:W-:Y:S01]  /*78b0*/  SEL R86, R149.reuse, R36, !P0 ;  /* 0x0000002495567207 */ /* 0x040fe20004000000 */
[----:B------:R-:W3:Y:S01]  /*78c0*/  LDCU UR53, c[0x0][0x3b0] ;  /* 0x00007600ff3577ac */ /* 0x000ee20008000800 */
[C---:B------:R-:W-:Y:S01]  /*78d0*/  SEL R84, R149.reuse, R38, !P0 ;  /* 0x0000002695547207 */ /* 0x040fe20004000000 */
[----:B------:R-:W-:Y:S01]  /*78e0*/  IMAD R88, R32, UR42, RZ ;  /* 0x0000002a20587c24 */ /* 0x000fe2000f8e02ff */
[C---:B------:R-:W-:Y:S01]  /*78f0*/  SEL R82, R149.reuse, R40, !P0 ;  /* 0x0000002895527207 */ /* 0x040fe20004000000 */
[----:B------:R-:W3:Y:S01]  /*7900*/  LDCU UR48, c[0x0][0x3b0] ;  /* 0x00007600ff3077ac */ /* 0x000ee20008000800 */
[----:B------:R-:W-:Y:S01]  /*7910*/  SEL R85, R149, R42, !P0 ;  /* 0x0000002a95557207 */ /* 0x000fe20004000000 */
[----:B-1----:R-:W-:Y:S01]  /*7920*/  IMAD R175, R175, UR62, RZ ;  /* 0x0000003eafaf7c24 */ /* 0x002fe2000f8e02ff */
[----:B------:R-:W-:Y:S01]  /*7930*/  SEL R87, R149, R44, !P0 ;  /* 0x0000002c95577207 */ /* 0x000fe20004000000 */
[----:B------:R-:W-:Y:S01]  /*7940*/  IMAD R183, R183, UR57, RZ ;  /* 0x00000039b7b77c24 */ /* 0x000fe2000f8e02ff */
[C---:B------:R-:W-:Y:S01]  /*7950*/  SEL R89, R149.reuse, R46, !P0 ;  /* 0x0000002e95597207 */ /* 0x040fe20004000000 */
[----:B------:R-:W1:Y:S01]  /*7960*/  LDCU UR55, c[0x0][0x3b0] ;  /* 0x00007600ff3777ac */ /* 0x000e620008000800 */
[----:B------:R-:W-:Y:S01]  /*7970*/  SEL R225, R149, R50, !P0 ;  /* 0x0000003295e17207 */ /* 0x000fe20004000000 */
[----:B--2---:R-:W-:Y:S01]  /*7980*/  IMAD R171, R171, UR64, RZ ;  /* 0x00000040abab7c24 */ /* 0x004fe2000f8e02ff */
[C---:B------:R-:W-:Y:S01]  /*7990*/  SEL R227, R149.reuse, R52, !P0 ;  /* 0x0000003495e37207 */ /* 0x040fe20004000000 */
[----:B------:R-:W2:Y:S01]  /*79a0*/  LDCU UR50, c[0x0][0x3b0] ;  /* 0x00007600ff3277ac */ /* 0x000ea20008000800 */
[C---:B------:R-:W-:Y:S01]  /*79b0*/  SEL R229, R149.reuse, R139, !P0 ;  /* 0x0000008b95e57207 */ /* 0x040fe20004000000 */
[----:B------:R-:W-:Y:S01]  /*79c0*/  IMAD R139, R116, UR11, RZ ;  /* 0x0000000b748b7c24 */ /* 0x000fe2000f8e02ff */
[C---:B------:R-:W-:Y:S01]  /*79d0*/  SEL R231, R149.reuse, R141, !P0 ;  /* 0x0000008d95e77207 */ /* 0x040fe20004000000 */
[----:B------:R-:W-:Y:S01]  /*79e0*/  IMAD R141, R66, UR9, RZ ;  /* 0x00000009428d7c24 */ /* 0x000fe2000f8e02ff */
[C---:B------:R-:W-:Y:S01]  /*79f0*/  SEL R233, R149.reuse, R147, !P0 ;  /* 0x0000009395e97207 */ /* 0x040fe20004000000 */
[----:B------:R-:W-:Y:S01]  /*7a00*/  IMAD R147, R120, UR12, RZ ;  /* 0x0000000c78937c24 */ /* 0x000fe2000f8e02ff */
[C---:B------:R-:W-:Y:S01]  /*7a10*/  SEL R235, R149.reuse, R145, !P0 ;  /* 0x0000009195eb7207 */ /* 0x040fe20004000000 */
[----:B----4-:R-:W-:Y:S01]  /*7a20*/  IMAD R145, R68, UR15, RZ ;  /* 0x0000000f44917c24 */ /* 0x010fe2000f8e02ff */
[----:B------:R-:W-:Y:S01]  /*7a30*/  SEL R237, R149, R143, !P0 ;  /* 0x0000008f95ed7207 */ /* 0x000fe20004000000 */
[----:B------:R-:W-:Y:S01]  /*7a40*/  IMAD R149, R70, UR75, RZ ;  /* 0x0000004b46957c24 */ /* 0x000fe2000f8e02ff */
[----:B------:R-:W-:Y:S01]  /*7a50*/  ISETP.GE.U32.AND P3, PT, R6, 0x7fffff7e, PT ;  /* 0x7fffff7e0600780c */ /* 0x000fe20003f66070 */
[----:B---3--:R-:W-:Y:S01]  /*7a60*/  IMAD R143, R118, UR14, RZ ;  /* 0x0000000e768f7c24 */ /* 0x008fe2000f8e02ff */
[----:B------:R-:W-:Y:S01]  /*7a70*/  LEA.HI.X.SX32 R5, R10, R0, 0x2, P4 ;  /* 0x000000000a057211 */ /* 0x000fe200020f16ff */
[----:B------:R-:W3:Y:S01]  /*7a80*/  LDCU UR45, c[0x0][0x3b0] ;  /* 0x00007600ff2d77ac */ /* 0x000ee20008000800 */
[-C--:B------:R-:W-:Y:S01]  /*7a90*/  LEA R244, P0, R245, R236.reuse, 0x2 ;  /* 0x000000ecf5f47211 */ /* 0x080fe200078010ff */
[----:B------:R-:W-:Y:S01]  /*7aa0*/  IMAD R179, R179, UR59, RZ ;  /* 0x0000003bb3b37c24 */ /* 0x000fe2000f8e02ff */
[-C--:B------:R-:W-:Y:S01]  /*7ab0*/  LEA R6, P1, R7, R236.reuse, 0x2 ;  /* 0x000000ec07067211 */ /* 0x080fe200078210ff */
[----:B------:R-:W-:Y:S01]  /*7ac0*/  IMAD R189, R189, UR54, RZ ;  /* 0x00000036bdbd7c24 */ /* 0x000fe2000f8e02ff */
[----:B------:R-:W-:Y:S01]  /*7ad0*/  LEA R10, P4, R11, R236, 0x2 ;  /* 0x000000ec0b0a7211 */ /* 0x000fe200078810ff */
[----:B------:R-:W4:Y:S01]  /*7ae0*/  LDCU UR52, c[0x0][0x3b0] ;  /* 0x00007600ff3477ac */ /* 0x000f220008000800 */
[-C--:B------:R-:W-:Y:S01]  /*7af0*/  LEA.HI.X.SX32 R245, R245, R0.reuse, 0x2, P0 ;  /* 0x00000000f5f57211 */ /* 0x080fe200000f16ff */
[----:B------:R-:W-:Y:S01]  /*7b00*/  IMAD R177, R177, UR61, RZ ;  /* 0x0000003db1b17c24 */ /* 0x000fe2000f8e02ff */
[-C--:B------:R-:W-:Y:S01]  /*7b10*/  LEA.HI.X.SX32 R7, R7, R0.reuse, 0x2, P1 ;  /* 0x0000000007077211 */ /* 0x080fe200008f16ff */
[----:B------:R-:W1:Y:S01]  /*7b20*/  LDCU UR47, c[0x0][0x3b0] ;  /* 0x00007600ff2f77ac */ /* 0x000e620008000800 */
[----:B------:R-:W-:Y:S01]  /*7b30*/  LEA.HI.X.SX32 R11, R11, R0, 0x2, P4 ;  /* 0x000000000b0b7211 */ /* 0x000fe200020f16ff */
[----:B------:R-:W-:Y:S01]  /*7b40*/  IMAD R185, R185, UR56, RZ ;  /* 0x00000038b9b97c24 */ /* 0x000fe2000f8e02ff */
[-C--:B------:R-:W-:Y:S01]  /*7b50*/  LEA R242, P0, R243, R236.reuse, 0x2 ;  /* 0x000000ecf3f27211 */ /* 0x080fe200078010ff */
[----:B------:R-:W-:Y:S01]  /*7b60*/  IMAD R193, R193, UR51, RZ ;  /* 0x00000033c1c17c24 */ /* 0x000fe2000f8e02ff */
[-C--:B------:R-:W-:Y:S01]  /*7b70*/  LEA R12, P1, R13, R236.reuse, 0x2 ;  /* 0x000000ec0d0c7211 */ /* 0x080fe200078210ff */
[----:B------:R-:W2:Y:S01]  /*7b80*/  LDCU UR49, c[0x0][0x3b0] ;  /* 0x00007600ff3177ac */ /* 0x000ea20008000800 */
[----:B------:R-:W-:Y:S01]  /*7b90*/  LEA R16, P4, R17, R236, 0x2 ;  /* 0x000000ec11107211 */ /* 0x000fe200078810ff */
[----:B------:R-:W-:Y:S01]  /*7ba0*/  IMAD R181, R181, UR58, RZ ;  /* 0x0000003ab5b57c24 */ /* 0x000fe2000f8e02ff */
[-C--:B------:R-:W-:Y:S01]  /*7bb0*/  LEA.HI.X.SX32 R243, R243, R0.reuse, 0x2, P0 ;  /* 0x00000000f3f37211 */ /* 0x080fe200000f16ff */
[----:B------:R-:W4:Y:S01]  /*7bc0*/  LDCU UR44, c[0x0][0x3b0] ;  /* 0x00007600ff2c77ac */ /* 0x000f220008000800 */
[-C--:B------:R-:W-:Y:S01]  /*7bd0*/  LEA.HI.X.SX32 R13, R13, R0.reuse, 0x2, P1 ;  /* 0x000000000d0d7211 */ /* 0x080fe200008f16ff */
[----:B------:R-:W-:Y:S01]  /*7be0*/  IMAD R191, R191, UR53, RZ ;  /* 0x00000035bfbf7c24 */ /* 0x000fe2000f8e02ff */
[----:B------:R-:W-:Y:S01]  /*7bf0*/  LEA.HI.X.SX32 R17, R17, R0, 0x2, P4 ;  /* 0x0000000011117211 */ /* 0x000fe200020f16ff */
[----:B------:R-:W4:Y:S01]  /*7c00*/  LDCU UR39, c[0x0][0x3b0] ;  /* 0x00007600ff2777ac */ /* 0x000f220008000800 */
[-C--:B------:R-:W-:Y:S01]  /*7c10*/  LEA R8, P0, R9, R236.reuse, 0x2 ;  /* 0x000000ec09087211 */ /* 0x080fe200078010ff */
[----:B------:R-:W-:Y:S01]  /*7c20*/  IMAD R203, R203, UR48, RZ ;  /* 0x00000030cbcb7c24 */ /* 0x000fe2000f8e02ff */
[-C--:B------:R-:W-:Y:S01]  /*7c30*/  LEA R18, P1, R19, R236.reuse, 0x2 ;  /* 0x000000ec13127211 */ /* 0x080fe200078210ff */
[----:B------:R-:W4:Y:S01]  /*7c40*/  LDCU UR46, c[0x0][0x3b0] ;  /* 0x00007600ff2e77ac */ /* 0x000f220008000800 */
[----:B------:R-:W-:Y:S01]  /*7c50*/  LEA R22, P4, R23, R236, 0x2 ;  /* 0x000000ec17167211 */ /* 0x000fe200078810ff */
[----:B-1----:R-:W-:Y:S01]  /*7c60*/  IMAD R187, R187, UR55, RZ ;  /* 0x00000037bbbb7c24 */ /* 0x002fe2000f8e02ff */
[-C--:B------:R-:W-:Y:S01]  /*7c70*/  LEA.HI.X.SX32 R9, R9, R0.reuse, 0x2, P0 ;  /* 0x0000000009097211 */ /* 0x080fe200000f16ff */
[----:B------:R-:W1:Y:S01]  /*7c80*/  LDCU UR36, c[0x0][0x3b0] ;  /* 0x00007600ff2477ac */ /* 0x000e620008000800 */
[-C--:B------:R-:W-:Y:S01]  /*7c90*/  LEA.HI.X.SX32 R19, R19, R0.reuse, 0x2, P1 ;  /* 0x0000000013137211 */ /* 0x080fe200008f16ff */
[----:B--2---:R-:W-:Y:S01]  /*7ca0*/  IMAD R195, R195, UR50, RZ ;  /* 0x00000032c3c37c24 */ /* 0x004fe2000f8e02ff */
[----:B------:R-:W-:Y:S01]  /*7cb0*/  LEA.HI.X.SX32 R23, R23, R0, 0x2, P4 ;  /* 0x0000000017177211 */ /* 0x000fe200020f16ff */
[----:B---3--:R-:W-:Y:S01]  /*7cc0*/  IMAD R209, R209, UR45, RZ ;  /* 0x0000002dd1d17c24 */ /* 0x008fe2000f8e02ff */
[-C--:B------:R-:W-:Y:S01]  /*7cd0*/  LEA R14, P0, R15, R236.reuse, 0x2 ;  /* 0x000000ec0f0e7211 */ /* 0x080fe200078010ff */
[----:B------:R-:W2:Y:S01]  /*7ce0*/  LDCU UR43, c[0x0][0x3b0] ;  /* 0x00007600ff2b77ac */ /* 0x000ea20008000800 */
[-C--:B------:R-:W-:Y:S01]  /*7cf0*/  LEA R24, P1, R25, R236.reuse, 0x2 ;  /* 0x000000ec19187211 */ /* 0x080fe200078210ff */
[----:B----4-:R-:W-:Y:S01]  /*7d00*/  IMAD R213, R213, UR52, RZ ;  /* 0x00000034d5d57c24 */ /* 0x010fe2000f8e02ff */
[----:B------:R-:W-:Y:S01]  /*7d10*/  LEA R28, P4, R29, R236, 0x2 ;  /* 0x000000ec1d1c7211 */ /* 0x000fe200078810ff */
[----:B------:R-:W3:Y:S01]  /*7d20*/  LDCU UR41, c[0x0][0x3b0] ;  /* 0x00007600ff2977ac */ /* 0x000ee20008000800 */
[-C--:B------:R-:W-:Y:S01]  /*7d30*/  LEA.HI.X.SX32 R15, R15, R0.reuse, 0x2, P0 ;  /* 0x000000000f0f7211 */ /* 0x080fe200000f16ff */
[----:B------:R-:W-:Y:S01]  /*7d40*/  IMAD R205, R205, UR47, RZ ;  /* 0x0000002fcdcd7c24 */ /* 0x000fe2000f8e02ff */
[-C--:B------:R-:W-:Y:S01]  /*7d50*/  LEA.HI.X.SX32 R25, R25, R0.reuse, 0x2, P1 ;  /* 0x0000000019197211 */ /* 0x080fe200008f16ff */
[----:B------:R-:W4:Y:S01]  /*7d60*/  LDCU UR40, c[0x0][0x3b0] ;  /* 0x00007600ff2877ac */ /* 0x000f220008000800 */
[----:B------:R-:W-:Y:S01]  /*7d70*/  LEA.HI.X.SX32 R29, R29, R0, 0x2, P4 ;  /* 0x000000001d1d7211 */ /* 0x000fe200020f16ff */
[----:B------:R-:W-:Y:S01]  /*7d80*/  IMAD R197, R197, UR49, RZ ;  /* 0x00000031c5c57c24 */ /* 0x000fe2000f8e02ff */
[-C--:B------:R-:W-:Y:S01]  /*7d90*/  LEA R20, P0, R21, R236.reuse, 0x2 ;  /* 0x000000ec15147211 */ /* 0x080fe200078010ff */
[----:B------:R-:W2:Y:S01]  /*7da0*/  LDCU UR38, c[0x0][0x3b0] ;  /* 0x00007600ff2677ac */ /* 0x000ea20008000800 */
[-C--:B------:R-:W-:Y:S01]  /*7db0*/  LEA R2, P1, R34, R236.reuse, 0x2 ;  /* 0x000000ec22027211 */ /* 0x080fe200078210ff */
[----:B------:R-:W-:Y:S01]  /*7dc0*/  IMAD R211, R211, UR44, RZ ;  /* 0x0000002cd3d37c24 */ /* 0x000fe2000f8e02ff */
        /* <DEDUP_REMOVED lines=9> */
[----:B------:R4:W-:Y:S01]  /*7e60*/  STL.64 [R1+0x678], R2 ;  /* 0x0006780201007387 */ /* 0x0009e20000100a00 */
[----:B------:R-:W-:Y:S01]  /*7e70*/  LEA R38, P4, R39, R236, 0x2 ;  /* 0x000000ec27267211 */ /* 0x000fe200078810ff */
[----:B-1----:R-:W-:Y:S01]  /*7e80*/  IMAD R89, R89, UR36, RZ ;  /* 0x0000002459597c24 */ /* 0x002fe2000f8e02ff */
[-C--:B------:R-:W-:Y:S01]  /*7e90*/  LEA.HI.X.SX32 R27, R27, R0.reuse, 0x2, P0 ;  /* 0x000000001b1b7211 */ /* 0x080fe200000f16ff */
[----:B------:R-:W1:Y:S01]  /*7ea0*/  LDCU UR34, c[0x0][0x3b0] ;  /* 0x00007600ff2277ac */ /* 0x000e620008000800 */
[----:B------:R-:W-:Y:S01]  /*7eb0*/  LEA.HI.X.SX32 R39, R39, R0, 0x2, P4 ;  /* 0x0000000027277211 */ /* 0x000fe200020f16ff */
[----:B--2---:R-:W-:Y:S01]  /*7ec0*/  IMAD R201, R201, UR43, RZ ;  /* 0x0000002bc9c97c24 */ /* 0x004fe2000f8e02ff */
[-C--:B------:R-:W-:Y:S01]  /*7ed0*/  LEA R30, P0, R31, R236.reuse, 0x2 ;  /* 0x000000ec1f1e7211 */ /* 0x080fe200078010ff */
[----:B------:R-:W2:Y:S01]  /*7ee0*/  LDCU UR33, c[0x0][0x3b0] ;  /* 0x00007600ff2177ac */ /* 0x000ea20008000800 */
[----:B------:R-:W-:Y:S01]  /*7ef0*/  LEA R34, P1, R35, R236, 0x2 ;  /* 0x000000ec23227211 */ /* 0x000fe200078210ff */
[----:B---3--:R-:W-:Y:S01]  /*7f00*/  IMAD R86, R86, UR41, RZ ;  /* 0x0000002956567c24 */ /* 0x008fe2000f8e02ff */
[----:B------:R-:W-:Y:S01]  /*7f10*/  LEA.HI.X.SX32 R31, R31, R0, 0x2, P0 ;  /* 0x000000001f1f7211 */ /* 0x000fe200000f16ff */
[----:B------:R-:W3:Y:S01]  /*7f20*/  LDCU UR32, c[0x0][0x3b0] ;  /* 0x00007600ff2077ac */ /* 0x000ee20008000800 */
[----:B----4-:R-:W-:Y:S01]  /*7f30*/  LEA R2, P4, R48, R236, 0x2 ;  /* 0x000000ec30027211 */ /* 0x010fe200078810ff */
[----:B------:R-:W-:Y:S01]  /*7f40*/  IMAD R84, R84, UR40, RZ ;  /* 0x0000002854547c24 */ /* 0x000fe2000f8e02ff */
[-C--:B------:R-:W-:Y:S01]  /*7f50*/  LEA.HI.X.SX32 R35, R35, R0.reuse, 0x2, P1 ;  /* 0x0000000023237211 */ /* 0x080fe200008f16ff */
[----:B------:R-:W4:Y:S01]  /*7f60*/  LDCU UR31, c[0x0][0x3b0] ;  /* 0x00007600ff1f77ac */ /* 0x000f220008000800 */
[----:B------:R-:W-:Y:S01]  /*7f70*/  LEA.HI.X.SX32 R3, R48, R0, 0x2, P4 ;  /* 0x0000000030037211 */ /* 0x000fe200020f16ff */
[----:B------:R-:W-:Y:S01]  /*7f80*/  IMAD R85, R85, UR38, RZ ;  /* 0x0000002655557c24 */ /* 0x000fe2000f8e02ff */
[-C--:B------:R-:W-:Y:S01]  /*7f90*/  LEA R36, P0, R37, R236.reuse, 0x2 ;  /* 0x000000ec25247211 */ /* 0x080fe200078010ff */
[----:B------:R-:W4:Y:S01]  /*7fa0*/  LDCU UR30, c[0x0][0x3b0] ;  /* 0x00007600ff1e77ac */ /* 0x000f220008000800 */
[-C--:B------:R-:W-:Y:S01]  /*7fb0*/  LEA R40, P1, R41, R236.reuse, 0x2 ;  /* 0x000000ec29287211 */ /* 0x080fe200078210ff */
[----:B------:R3:W-:Y:S01]  /*7fc0*/  STL.64 [R1+0x698], R2 ;  /* 0x0006980201007387 */ /* 0x0007e20000100a00 */
[----:B------:R-:W-:Y:S01]  /*7fd0*/  LEA R48, P4, R49, R236, 0x2 ;  /* 0x000000ec31307211 */ /* 0x000fe200078810ff */
[----:B------:R-:W4:Y:S01]  /*7fe0*/  LDCU UR29, c[0x0][0x3b0] ;  /* 0x00007600ff1d77ac */ /* 0x000f220008000800 */
[-C--:B------:R-:W-:Y:S01]  /*7ff0*/  LEA.HI.X.SX32 R37, R37, R0.reuse, 0x2, P0 ;  /* 0x0000000025257211 */ /* 0x080fe200000f16ff */
[----:B------:R-:W-:Y:S01]  /*8000*/  IMAD R87, R87, UR37, RZ ;  /* 0x0000002557577c24 */ /* 0x000fe2000f8e02ff */
[-C--:B------:R-:W-:Y:S01]  /*8010*/  LEA.HI.X.SX32 R41, R41, R0.reuse, 0x2, P1 ;  /* 0x0000000029297211 */ /* 0x080fe200008f16ff */
[----:B------:R-:W-:Y:S01]  /*8020*/  IMAD R225, R225, UR35, RZ ;  /* 0x00000023e1e17c24 */ /* 0x000fe2000f8e02ff */
[----:B------:R-:W-:Y:S01]  /*8030*/  LEA.HI.X.SX32 R49, R49, R0, 0x2, P4 ;  /* 0x0000000031317211 */ /* 0x000fe200020f16ff */
[----:B-1----:R-:W-:Y:S01]  /*8040*/  IMAD R227, R227, UR34, RZ ;  /* 0x00000022e3e37c24 */ /* 0x002fe2000f8e02ff */
[-C--:B------:R-:W-:Y:S01]  /*8050*/  LEA R42, P0, R43, R236.reuse, 0x2 ;  /* 0x000000ec2b2a7211 */ /* 0x080fe200078010ff */
[----:B--2---:R-:W-:Y:S01]  /*8060*/  IMAD R229, R229, UR33, RZ ;  /* 0x00000021e5e57c24 */ /* 0x004fe2000f8e02ff */
[-C--:B------:R-:W-:Y:S01]  /*8070*/  LEA R44, P1, R45, R236.reuse, 0x2 ;  /* 0x000000ec2d2c7211 */ /* 0x080fe200078210ff */
[----:B---3--:R-:W-:Y:S01]  /*8080*/  IMAD R231, R231, UR32, RZ ;  /* 0x00000020e7e77c24 */ /* 0x008fe2000f8e02ff */
[----:B------:R-:W-:Y:S01]  /*8090*/  LEA R54, P4, R55, R236, 0x2 ;  /* 0x000000ec37367211 */ /* 0x000fe200078810ff */
[----:B----4-:R-:W-:Y:S01]  /*80a0*/  IMAD R233, R233, UR31, RZ ;  /* 0x0000001fe9e97c24 */ /* 0x010fe2000f8e02ff */
[-C--:B------:R-:W-:Y:S01]  /*80b0*/  LEA.HI.X.SX32 R43, R43, R0.reuse, 0x2, P0 ;  /* 0x000000002b2b7211 */ /* 0x080fe200000f16ff */
[----:B------:R-:W-:Y:S01]  /*80c0*/  IMAD R235, R235, UR30, RZ ;  /* 0x0000001eebeb7c24 */ /* 0x000fe2000f8e02ff */
[-C--:B------:R-:W-:Y:S01]  /*80d0*/  LEA.HI.X.SX32 R45, R45, R0.reuse, 0x2, P1 ;  /* 0x000000002d2d7211 */ /* 0x080fe200008f16ff */
[----:B------:R-:W-:Y:S01]  /*80e0*/  USHF.L.U32 UR28, UR4, 0x15, URZ ;  /* 0x00000015041c7899 */ /* 0x000fe200080006ff */
[----:B------:R-:W-:Y:S01]  /*80f0*/  LEA.HI.X.SX32 R55, R55, R0, 0x2, P4 ;  /* 0x0000000037377211 */ /* 0x000fe200020f16ff */
[----:B------:R-:W-:Y:S01]  /*8100*/  IMAD R237, R237, UR29, RZ ;  /* 0x0000001deded7c24 */ /* 0x000fe2000f8e02ff */
[-C--:B------:R-:W-:Y:S01]  /*8110*/  LEA R46, P0, R47, R236.reuse, 0x2 ;  /* 0x000000ec2f2e7211 */ /* 0x080fe200078010ff */
[----:B------:R-:W-:Y:S01]  /*8120*/  ULOP3.LUT UR28, UR28, 0x600000, URZ, 0xc0, !UPT ;  /* 0x006000001c1c7892 */ /* 0x000fe2000f8ec0ff */
[-C--:B------:R-:W-:Y:S01]  /*8130*/  LEA R50, P1, R51, R236.reuse, 0x2 ;  /* 0x000000ec33327211 */ /* 0x080fe200078210ff */
[----:B------:R-:W-:Y:S01]  /*8140*/  UIADD3 UR8, UPT, UPT, UR7, 0x70000, URZ ;  /* 0x0007000007087890 */ /* 0x000fe2000fffe0ff */
[----:B------:R-:W-:-:S02]  /*8150*/  LEA R58, P4, R59, R236, 0x2 ;  /* 0x000000ec3b3a7211 */ /* 0x000fc400078810ff */
[-C--:B------:R-:W-:Y:S02]  /*8160*/  LEA.HI.X.SX32 R47, R47, R0.reuse, 0x2, P0 ;  /* 0x000000002f2f7211 */ /* 0x080fe400000f16ff */
[-C--:B------:R-:W-:Y:S02]  /*8170*/  LEA.HI.X.SX32 R51, R51, R0.reuse, 0x2, P1 ;  /* 0x0000000033337211 */ /* 0x080fe400008f16ff */
[----:B------:R-:W-:Y:S02]  /*8180*/  LEA.HI.X.SX32 R59, R59, R0, 0x2, P4 ;  /* 0x000000003b3b7211 */ /* 0x000fe400020f16ff */
[-C--:B------:R-:W-:Y:S02]  /*8190*/  LEA R52, P0, R53, R236.reuse, 0x2 ;  /* 0x000000ec35347211 */ /* 0x080fe400078010ff */
[-C--:B------:R-:W-:Y:S02]  /*81a0*/  LEA R56, P1, R57, R236.reuse, 0x2 ;  /* 0x000000ec39387211 */ /* 0x080fe400078210ff */
        /* <DEDUP_REMOVED lines=9> */
[----:B------:R-:W-:Y:S01]  /*8240*/  LEA.HI.X.SX32 R71, R71, R0, 0x2, P4 ;  /* 0x0000000047477211 */ /* 0x000fe200020f16ff */
[----:B------:R1:W-:Y:S01]  /*8250*/  STL.64 [R1+0x6a8], R2 ;  /* 0x0006a80201007387 */ /* 0x0003e20000100a00 */
[-C--:B------:R-:W-:Y:S02]  /*8260*/  LEA R66, P1, R67, R236.reuse, 0x2 ;  /* 0x000000ec43427211 */ /* 0x080fe400078210ff */
[-C--:B------:R-:W-:Y:S02]  /*8270*/  LEA R74, P4, R75, R236.reuse, 0x2 ;  /* 0x000000ec4b4a7211 */ /* 0x080fe400078810ff */
[----:B------:R-:W-:-:S02]  /*8280*/  LEA R62, P0, R63, R236, 0x2 ;  /* 0x000000ec3f3e7211 */ /* 0x000fc400078010ff */
[-C--:B------:R-:W-:Y:S02]  /*8290*/  LEA.HI.X.SX32 R67, R67, R0.reuse, 0x2, P1 ;  /* 0x0000000043437211 */ /* 0x080fe400008f16ff */
[----:B------:R-:W-:Y:S02]  /*82a0*/  LEA.HI.X.SX32 R75, R75, R0, 0x2, P4 ;  /* 0x000000004b4b7211 */ /* 0x000fe400020f16ff */
[-C--:B------:R-:W-:Y:S02]  /*82b0*/  LEA R80, P4, R81, R236.reuse, 0x2 ;  /* 0x000000ec51507211 */ /* 0x080fe400078810ff */
[----:B-1----:R-:W-:Y:S02]  /*82c0*/  LEA R2, P1, R251, R236, 0x2 ;  /* 0x000000ecfb027211 */ /* 0x002fe400078210ff */
[----:B------:R-:W-:Y:S02]  /*82d0*/  LEA.HI.X.SX32 R63, R63, R0, 0x2, P0 ;  /* 0x000000003f3f7211 */ /* 0x000fe400000f16ff */
[----:B------:R-:W-:-:S02]  /*82e0*/  IADD3 R72, PT, PT, R252, -0x1, RZ ;  /* 0xfffffffffc487810 */ /* 0x000fc40007ffe0ff */
[----:B------:R-:W-:Y:S02]  /*82f0*/  LEA R68, P0, R69, R236, 0x2 ;  /* 0x000000ec45447211 */ /* 0x000fe400078010ff */
[-C--:B------:R-:W-:Y:S02]  /*8300*/  LEA.HI.X.SX32 R3, R251, R0.reuse, 0x2, P1 ;  /* 0x00000000fb037211 */ /* 0x080fe400008f16ff */
[----:B------:R-:W-:Y:S02]  /*8310*/  LEA.HI.X.SX32 R81, R81, R0, 0x2, P4 ;  /* 0x0000000051517211 */ /* 0x000fe400020f16ff */
[-C--:B------:R-:W-:Y:S01]  /*8320*/  LEA R76, P1, R77, R236.reuse, 0x2 ;  /* 0x000000ec4d4c7211 */ /* 0x080fe200078210ff */
[----:B------:R1:W-:Y:S01]  /*8330*/  STL.64 [R1+0x6c8], R2 ;  /* 0x0006c80201007387 */ /* 0x0003e20000100a00 */
[----:B------:R-:W-:Y:S02]  /*8340*/  LEA R250, P4, R249, R236, 0x2 ;  /* 0x000000ecf9fa7211 */ /* 0x000fe400078810ff */
[----:B------:R-:W-:-:S02]  /*8350*/  ISETP.GE.U32.AND P6, PT, R72, 0x7fffff80, PT ;  /* 0x7fffff804800780c */ /* 0x000fc40003fc6070 */
[----:B------:R-:W-:Y:S02]  /*8360*/  LEA.HI.X.SX32 R69, R69, R0, 0x2, P0 ;  /* 0x0000000045457211 */ /* 0x000fe400000f16ff */
[----:B------:R-:W-:Y:S02]  /*8370*/  LEA R72, P0, R73, R236, 0x2 ;  /* 0x000000ec49487211 */ /* 0x000fe400078010ff */
[-C--:B------:R-:W-:Y:S02]  /*8380*/  LEA.HI.X.SX32 R77, R77, R0.reuse, 0x2, P1 ;  /* 0x000000004d4d7211 */ /* 0x080fe400008f16ff */
[----:B------:R-:W-:Y:S01]  /*8390*/  LEA.HI.X.SX32 R251, R249, R0, 0x2, P4 ;  /* 0x00000000f9fb7211 */ /* 0x000fe200020f16ff */
[----:B-1----:R1:W5:Y:S01]  /*83a0*/  LDL.LU.64 R2, [R1+0x11f0] ;  /* 0x0011f00001027983 */ /* 0x0023620000300a00 */
[-C--:B------:R-:W-:Y:S02]  /*83b0*/  LEA R90, P1, R91, R236.reuse, 0x2 ;  /* 0x000000ec5b5a7211 */ /* 0x080fe400078210ff */
[----:B------:R-:W-:-:S02]  /*83c0*/  LEA R98, P4, R99, R236, 0x2 ;  /* 0x000000ec63627211 */ /* 0x000fc400078810ff */
[----:B------:R-:W-:Y:S02]  /*83d0*/  LEA.HI.X.SX32 R73, R73, R0, 0x2, P0 ;  /* 0x0000000049497211 */ /* 0x000fe400000f16ff */
[----:B------:R-:W-:Y:S02]  /*83e0*/  LEA R78, P0, R79, R236, 0x2 ;  /* 0x000000ec4f4e7211 */ /* 0x000fe400078010ff */
[-C--:B------:R-:W-:Y:S02]  /*83f0*/  LEA.HI.X.SX32 R91, R91, R0.reuse, 0x2, P1 ;  /* 0x000000005b5b7211 */ /* 0x080fe400008f16ff */
[----:B------:R-:W-:Y:S02]  /*8400*/  LEA.HI.X.SX32 R99, R99, R0, 0x2, P4 ;  /* 0x0000000063637211 */ /* 0x000fe400020f16ff */
        /* <DEDUP_REMOVED lines=19> */
[----:B------:R-:W-:Y:S01]  /*8540*/  LEA R120, P4, R121, R236, 0x2 ;  /* 0x000000ec79787211 */ /* 0x000fe200078810ff */
[----:B------:R2:W-:Y:S01]  /*8550*/  STL.64 [R1+0x6d8], R250 ;  /* 0x0006d8fa01007387 */ /* 0x0005e20000100a00 */
[----:B------:R-:W-:-:S02]  /*8560*/  LEA.HI.X.SX32 R103, R103, R0, 0x2, P0 ;  /* 0x0000000067677211 */ /* 0x000fc400000f16ff */
[-C--:B------:R-:W-:Y:S02]  /*8570*/  LEA.HI.X.SX32 R111, R111, R0.reuse, 0x2, P1 ;  /* 0x000000006f6f7211 */ /* 0x080fe400008f16ff */
[----:B------:R-:W-:Y:S02]  /*8580*/  LEA.HI.X.SX32 R121, R121, R0, 0x2, P4 ;  /* 0x0000000079797211 */ /* 0x000fe400020f16ff */
[-C--:B------:R-:W-:Y:S02]  /*8590*/  LEA R116, P1, R117, R236.reuse, 0x2 ;  /* 0x000000ec75747211 */ /* 0x080fe400078210ff */
[-C--:B------:R-:W-:Y:S02]  /*85a0*/  LEA R124, P4, R125, R236.reuse, 0x2 ;  /* 0x000000ec7d7c7211 */ /* 0x080fe400078810ff */
[----:B------:R-:W-:Y:S02]  /*85b0*/  ISETP.NE.U32.AND P2, PT, R83, RZ, PT ;  /* 0x000000ff5300720c */ /* 0x000fe40003f45070 */
[----:B--2---:R-:W-:-:S02]  /*85c0*/  LEA R250, P0, R247, R236, 0x2 ;  /* 0x000000ecf7fa7211 */ /* 0x004fc400078010ff */
[-C--:B------:R-:W-:Y:S02]  /*85d0*/  LEA.HI.X.SX32 R117, R117, R0.reuse, 0x2, P1 ;  /* 0x0000000075757211 */ /* 0x080fe400008f16ff */
[----:B------:R-:W-:Y:S02]  /*85e0*/  LEA.HI.X.SX32 R251, R247, R0, 0x2, P0 ;  /* 0x00000000f7fb7211 */ /* 0x000fe400000f16ff */
[----:B------:R-:W-:Y:S02]  /*85f0*/  LEA R112, P0, R113, R236, 0x2 ;  /* 0x000000ec71707211 */ /* 0x000fe400078010ff */
        /* <DEDUP_REMOVED lines=87> */
[----:B------:R-:W-:Y:S01]  /*8b70*/  STL.64 [R1+0x6f8], R250 ;  /* 0x0006f8fa01007387 */ /* 0x000fe20000100a00 */
[----:B------:R-:W-:-:S02]  /*8b80*/  LEA.HI.X.SX32 R187, R187, R0, 0x2, P0 ;  /* 0x00000000bbbb7211 */ /* 0x000fc400000f16ff */
[----:B------:R-:W-:Y:S01]  /*8b90*/  LEA R216, P0, R213, R236, 0x2 ;  /* 0x000000ecd5d87211 */ /* 0x000fe200078010ff */
[----:B------:R-:W-:Y:S01]  /*8ba0*/  STL.64 [R1+0x708], R248 ;  /* 0x000708f801007387 */ /* 0x000fe20000100a00 */
[-C--:B------:R-:W-:Y:S02]  /*8bb0*/  LEA.HI.X.SX32 R195, R195, R0.reuse, 0x2, P1 ;  /* 0x00000000c3c37211 */ /* 0x080fe400008f16ff */
[----:B------:R-:W-:Y:S01]  /*8bc0*/  LEA.HI.X.SX32 R209, R209, R0, 0x2, P4 ;  /* 0x00000000d1d17211 */ /* 0x000fe200020f16ff */
[----:B------:R-:W-:Y:S01]  /*8bd0*/  STL.64 [R1+0x738], R246 ;  /* 0x000738f601007387 */ /* 0x000fe20000100a00 */
        /* <DEDUP_REMOVED lines=8> */
[----:B------:R2:W-:Y:S01]  /*8c60*/  STL.64 [R1+0x798], R218 ;  /* 0x000798da01007387 */ /* 0x0005e20000100a00 */
[----:B------:R-:W-:Y:S02]  /*8c70*/  LEA R214, P1, R211, R236, 0x2 ;  /* 0x000000ecd3d67211 */ /* 0x000fe400078210ff */
[----:B------:R-:W-:Y:S02]  /*8c80*/  LEA.HI.X.SX32 R197, R197, R0, 0x2, P0 ;  /* 0x00000000c5c57211 */ /* 0x000fe400000f16ff */
[----:B------:R-:W-:-:S02]  /*8c90*/  LEA R206, P0, R207, R236, 0x2 ;  /* 0x000000eccfce7211 */ /* 0x000fc400078010ff */
[----:B------:R-:W-:Y:S02]  /*8ca0*/  LEA.HI.X.SX32 R215, R211, R0, 0x2, P1 ;  /* 0x00000000d3d77211 */ /* 0x000fe400008f16ff */
[----:B--2---:R-:W-:-:S04]  /*8cb0*/  LEA R218, P4, R82, R236, 0x2 ;  /* 0x000000ec52da7211 */ /* 0x004fc800078810ff */
[----:B------:R-:W-:Y:S02]  /*8cc0*/  LEA.HI.X.SX32 R219, R82, R0, 0x2, P4 ;  /* 0x0000000052db7211 */ /* 0x000fe400020f16ff */
[----:B------:R-:W-:Y:S01]  /*8cd0*/  LEA R246, P4, R89, R236, 0x2 ;  /* 0x000000ec59f67211 */ /* 0x000fe200078810ff */
[----:B------:R2:W-:Y:S01]  /*8ce0*/  STL.64 [R1+0x7b8], R216 ;  /* 0x0007b8d801007387 */ /* 0x0005e20000100a00 */
[----:B------:R-:W-:Y:S02]  /*8cf0*/  LEA.HI.X.SX32 R207, R207, R0, 0x2, P0 ;  /* 0x00000000cfcf7211 */ /* 0x000fe400000f16ff */
[----:B------:R-:W-:Y:S01]  /*8d00*/  LEA R210, P0, R201, R236, 0x2 ;  /* 0x000000ecc9d27211 */ /* 0x000fe200078010ff */
[----:B------:R3:W-:Y:S01]  /*8d10*/  STL.64 [R1+0x7c8], R214 ;  /* 0x0007c8d601007387 */ /* 0x0007e20000100a00 */
[-C--:B------:R-:W-:Y:S02]  /*8d20*/  LEA.HI.X.SX32 R247, R89, R0.reuse, 0x2, P4 ;  /* 0x0000000059f77211 */ /* 0x080fe400020f16ff */
[----:B------:R-:W-:-:S03]  /*8d30*/  LEA.HI.X.SX32 R211, R201, R0, 0x2, P0 ;  /* 0x00000000c9d37211 */ /* 0x000fc600000f16ff */
[----:B------:R1:W-:Y:S01]  /*8d40*/  STL.64 [R1+0x7e8], R246 ;  /* 0x0007e8f601007387 */ /* 0x0003e20000100a00 */
[-C--:B--2---:R-:W-:Y:S02]  /*8d50*/  LEA R216, P0, R84, R236.reuse, 0x2 ;  /* 0x000000ec54d87211 */ /* 0x084fe400078010ff */
[----:B---3--:R-:W-:-:S04]  /*8d60*/  LEA R214, P1, R86, R236, 0x2 ;  /* 0x000000ec56d67211 */ /* 0x008fc800078210ff */
[----:B------:R-:W-:Y:S02]  /*8d70*/  LEA.HI.X.SX32 R215, R86, R0, 0x2, P1 ;  /* 0x0000000056d77211 */ /* 0x000fe400008f16ff */
[----:B------:R-:W-:Y:S02]  /*8d80*/  LEA R220, P1, R85, R236, 0x2 ;  /* 0x000000ec55dc7211 */ /* 0x000fe400078210ff */
[----:B------:R-:W-:Y:S02]  /*8d90*/  LEA.HI.X.SX32 R217, R84, R0, 0x2, P0 ;  /* 0x0000000054d97211 */ /* 0x000fe400000f16ff */
[----:B------:R-:W-:Y:S02]  /*8da0*/  LEA R222, P0, R87, R236, 0x2 ;  /* 0x000000ec57de7211 */ /* 0x000fe400078010ff */
[----:B------:R-:W-:Y:S02]  /*8db0*/  LEA.HI.X.SX32 R221, R85, R0, 0x2, P1 ;  /* 0x0000000055dd7211 */ /* 0x000fe400008f16ff */
[----:B------:R-:W-:-:S02]  /*8dc0*/  LEA R224, P1, R225, R236, 0x2 ;  /* 0x000000ece1e07211 */ /* 0x000fc400078210ff */
[----:B------:R-:W-:Y:S02]  /*8dd0*/  LEA.HI.X.SX32 R223, R87, R0, 0x2, P0 ;  /* 0x0000000057df7211 */ /* 0x000fe400000f16ff */
[-C--:B------:R-:W-:Y:S02]  /*8de0*/  LEA R226, P0, R227, R236.reuse, 0x2 ;  /* 0x000000ece3e27211 */ /* 0x080fe400078010ff */
[----:B------:R-:W-:Y:S02]  /*8df0*/  LEA R228, P4, R229, R236, 0x2 ;  /* 0x000000ece5e47211 */ /* 0x000fe400078810ff */
[----:B------:R-:W-:Y:S02]  /*8e00*/  LEA.HI.X.SX32 R225, R225, R0, 0x2, P1 ;  /* 0x00000000e1e17211 */ /* 0x000fe400008f16ff */
[----:B------:R-:W-:Y:S02]  /*8e10*/  LEA R230, P1, R231, R236, 0x2 ;  /* 0x000000ece7e67211 */ /* 0x000fe400078210ff */
[----:B------:R-:W-:-:S02]  /*8e20*/  LEA.HI.X.SX32 R227, R227, R0, 0x2, P0 ;  /* 0x00000000e3e37211 */ /* 0x000fc400000f16ff */
[----:B------:R-:W-:Y:S02]  /*8e30*/  LEA.HI.X.SX32 R229, R229, R0, 0x2, P4 ;  /* 0x00000000e5e57211 */ /* 0x000fe400020f16ff */
[-C--:B------:R-:W-:Y:S02]  /*8e40*/  LEA R232, P0, R233, R236.reuse, 0x2 ;  /* 0x000000ece9e87211 */ /* 0x080fe400078010ff */
[----:B------:R-:W-:Y:S02]  /*8e50*/  LEA R234, P4, R235, R236, 0x2 ;  /* 0x000000ecebea7211 */ /* 0x000fe400078810ff */
[----:B------:R-:W-:Y:S02]  /*8e60*/  LEA.HI.X.SX32 R231, R231, R0, 0x2, P1 ;  /* 0x00000000e7e77211 */ /* 0x000fe400008f16ff */
[----:B------:R-:W-:Y:S01]  /*8e70*/  LEA R236, P1, R237, R236, 0x2 ;  /* 0x000000ecedec7211 */ /* 0x000fe200078210ff */
[C---:B------:R-:W-:Y:S01]  /*8e80*/  VIADD R84, R252.reuse, 0xfffffffb ;  /* 0xfffffffbfc547836 */ /* 0x040fe20000000000 */
[-C--:B------:R-:W-:Y:S01]  /*8e90*/  LEA.HI.X.SX32 R233, R233, R0.reuse, 0x2, P0 ;  /* 0x00000000e9e97211 */ /* 0x080fe200000f16ff */
[----:B------:R-:W-:Y:S01]  /*8ea0*/  VIADD R82, R252, 0xfffffffa ;  /* 0xfffffffafc527836 */ /* 0x000fe20000000000 */
[----:B------:R-:W-:-:S02]  /*8eb0*/  LEA.HI.X.SX32 R235, R235, R0, 0x2, P4 ;  /* 0x00000000ebeb7211 */ /* 0x000fc400020f16ff */
[----:B------:R-:W-:Y:S02]  /*8ec0*/  LEA.HI.X.SX32 R237, R237, R0, 0x2, P1 ;  /* 0x00000000eded7211 */ /* 0x000fe400008f16ff */
[----:B------:R-:W-:Y:S01]  /*8ed0*/  IADD3 R85, PT, PT, R252, -0x4, RZ ;  /* 0xfffffffcfc557810 */ /* 0x000fe20007ffe0ff */
[----:B------:R-:W-:Y:S01]  /*8ee0*/  UIADD3 UR11, UPT, UPT, UR10, UR28, URZ ;  /* 0x0000001c0a0b7290 */ /* 0x000fe2000fffe0ff */
[----:B------:R-:W-:Y:S01]  /*8ef0*/  UMOV UR12, 0x1 ;  /* 0x00000001000c7882 */ /* 0x000fe20000000000 */
[----:B-1----:R-:W-:Y:S10]  /*8f00*/  BRA.U UP0, `(.L_x_5) ;  /* 0x0000000100187547 */ /* 0x002ff4000b800000 */
[----:B------:R-:W-:Y:S01]  /*8f10*/  ELECT P0, URZ, PT ;  /* 0x0000000000ff782f */ /* 0x000fe20003800000 */
[----:B------:R-:W-:Y:S01]  /*8f20*/  IMAD.MOV.U32 R0, RZ, RZ, 0x1 ;  /* 0x00000001ff007424 */ /* 0x000fe200078e00ff */
[----:B------:R-:W-:Y:S01]  /*8f30*/  UMOV UR6, 0x40 ;  /* 0x0000004000067882 */ /* 0x000fe20000000000 */
[----:B------:R-:W-:Y:S01]  /*8f40*/  UVIRTCOUNT.DEALLOC.SMPOOL 0x80 ;  /* 0x000000800000784c */ /* 0x000fe20000000000 */
[----:B------:R-:W-:-:S09]  /*8f50*/  ULEA UR6, UR5, UR6, 0x18 ;  /* 0x0000000605067291 */ /* 0x000fd2000f8ec0ff */
[----:B------:R1:W-:Y:S03]  /*8f60*/  @P0 STS.U8 [UR6], R0 ;  /* 0x00000000ff000988 */ /* 0x0003e60008000006 */
.L_x_5:
[----:B------:R-:W-:Y:S01]  /*8f70*/  STTM.x64 tmem[UR11], RZ ;  /* 0x000000ff000079ed */ /* 0x000fe2000834000b */
[----:B------:R-:W-:Y:S01]  /*8f80*/  STTM.x64 tmem[UR11+0x40], RZ ;  /* 0x000040ff000079ed */ /* 0x000fe2000834000b */
[----:B------:R-:W-:Y:S01]  /*8f90*/  STTM.x64 tmem[UR11+0x80], RZ ;  /* 0x000080ff000079ed */ /* 0x000fe2000834000b */
[----:B------:R-:W-:Y:S01]  /*8fa0*/  STTM.x64 tmem[UR11+0xc0], RZ ;  /* 0x0000c0ff000079ed */ /* 0x000fe2000834000b */
[----:B------:R-:W2:Y:S02]  /*8fb0*/  FENCE.VIEW.ASYNC.T ;  /* 0x00000000000073c6 */ /* 0x000ea40000000200 */
[----:B--2---:R-:W-:Y:S01]  /*8fc0*/  VOTEU.ALL UP1, P2 ;  /* 0x0000000000ff7886 */ /* 0x004fe20001020000 */
[----:B------:R-:W2:Y:S01]  /*8fd0*/  LDCU.64 UR16, c[0x0][0x358] ;  /* 0x00006b00ff1077ac */ /* 0x000ea20008000a00 */
[----:B------:R-:W-:Y:S01]  /*8fe0*/  LEA R88, R83, UR7, 0x2 ;  /* 0x0000000753587c11 */ /* 0x000fe2000f8e10ff */
[----:B------:R-:W-:Y:S01]  /*8ff0*/  STL.64 [R1+0x1278], R236 ;  /* 0x001278ec01007387 */ /* 0x000fe20000100a00 */
[----:B-1----:R-:W-:Y:S01]  /*9000*/  IADD3 R0, PT, PT, R252, -0x7, RZ ;  /* 0xfffffff9fc007810 */ /* 0x002fe20007ffe0ff */
[----:B------:R-:W-:Y:S01]  /*9010*/  VOTEU.ALL UP2, P2 ;  /* 0x0000000000ff7886 */ /* 0x000fe20001040000 */
[----:B------:R-:W-:-:S04]  /*9020*/  @!UP1 UIADD3 UR14, UPT, UPT, -UR12, 0x100000, URZ ;  /* 0x001000000c0e9890 */ /* 0x000fc8000fffe1ff */
[----:B------:R-:W-:Y:S02]  /*9030*/  @!UP1 USHF.L.U32 UR15, UR14, 0xb, URZ ;  /* 0x0000000b0e0f9899 */ /* 0x000fe400080006ff */
[----:B------:R-:W-:Y:S01]  /*9040*/  @!UP1 USHF.L.U32 UR14, UR14, 0x1, URZ ;  /* 0x000000010e0e9899 */ /* 0x000fe200080006ff */
[----:B------:R-:W-:Y:S01]  /*9050*/  STL.64 [R1+0x1270], R14 ;  /* 0x0012700e01007387 */ /* 0x000fe20000100a00 */
[----:B------:R-:W-:-:S04]  /*9060*/  @!UP1 UIADD3 UR12, UPT, UPT, -UR12, 0x100000, URZ ;  /* 0x001000000c0c9890 */ /* 0x000fc8000fffe1ff */
[----:B------:R-:W-:Y:S02]  /*9070*/  @!UP1 USHF.L.U32 UR13, UR12, 0xb, URZ ;  /* 0x0000000b0c0d9899 */ /* 0x000fe400080006ff */
[----:B------:R-:W-:Y:S01]  /*9080*/  @!UP1 USHF.L.U32 UR12, UR12, 0x1, URZ ;  /* 0x000000010c0c9899 */ /* 0x000fe200080006ff */
[----:B------:R-:W-:Y:S01]  /*9090*/  VOTEU.ALL UP1, P2 ;  /* 0x0000000000ff7886 */ /* 0x000fe20001020000 */
[--C-:B-----5:R-:W-:Y:S01]  /*90a0*/  IMAD.WIDE R86, R2, 0x4, R240.reuse ;  /* 0x0000000402567825 */ /* 0x120fe200078e02f0 */
[----:B------:R-:W-:Y:S01]  /*90b0*/  BAR.SYNC.DEFER_BLOCKING 0x0 ;  /* 0x0000000000007b1d */ /* 0x000fe20000010000 */
[----:B------:R-:W-:Y:S02]  /*90c0*/  ISETP.GE.U32.AND P1, PT, R82, 0x7fffff7b, PT ;  /* 0x7fffff7b5200780c */ /* 0x000fe40003f26070 */
[----:B------:R-:W-:Y:S01]  /*90d0*/  VIADD R82, R252, 0xfffffff8 ;  /* 0xfffffff8fc527836 */ /* 0x000fe20000000000 */
[----:B------:R-:W-:Y:S01]  /*90e0*/  ISETP.GE.U32.AND P4, PT, R85, 0x7fffff7d, PT ;  /* 0x7fffff7d5500780c */ /* 0x000fe20003f86070 */
[----:B------:R-:W-:Y:S01]  /*90f0*/  IMAD R250, R2, 0x78, RZ ;  /* 0x0000007802fa7824 */ /* 0x000fe200078e02ff */
[----:B------:R-:W-:Y:S01]  /*9100*/  ISETP.GE.U32.AND P0, PT, R84, 0x7fffff7c, PT ;  /* 0x7fffff7c5400780c */ /* 0x000fe20003f06070 */
[----:B------:R-:W-:Y:S01]  /*9110*/  IMAD R246, R2, 0x79, RZ ;  /* 0x0000007902f67824 */ /* 0x000fe200078e02ff */
[----:B------:R1:W-:Y:S01]  /*9120*/  STL.64 [R1+0x11f0], R198 ;  /* 0x0011f0c601007387 */ /* 0x0003e20000100a00 */
[----:B------:R-:W3:Y:S02]  /*9130*/  LDC R89, c[0x0][0x3a0] ;  /* 0x0000e800ff597b82 */ /* 0x000ee40000000800 */
[C---:B------:R-:W-:Y:S01]  /*9140*/  IMAD.WIDE R248, R246.reuse, 0x4, R240 ;  /* 0x00000004f6f87825 */ /* 0x040fe200078e02f0 */
[----:B------:R4:W-:Y:S03]  /*9150*/  STL.64 [R1+0x7e0], R86 ;  /* 0x0007e05601007387 */ /* 0x0009e60000100a00 */
[----:B------:R-:W-:-:S04]  /*9160*/  IMAD.WIDE R246, R246, 0x4, R238 ;  /* 0x00000004f6f67825 */ /* 0x000fc800078e02ee */
[----:B-1----:R-:W-:Y:S01]  /*9170*/  IMAD.WIDE R198, R2, 0x4, R238 ;  /* 0x0000000402c67825 */ /* 0x002fe200078e02ee */
[----:B------:R-:W1:Y:S02]  /*9180*/  FENCE.VIEW.ASYNC.S ;  /* 0x00000000000073c6 */ /* 0x000e640000000000 */
[----:B-1----:R1:W1:Y:S02]  /*9190*/  @!UP1 SYNCS.EXCH.64 URZ, [UR8], UR14 ;  /* 0x0000000e08ff95b2 */ /* 0x0022640008000100 */
[----:B-1----:R-:W-:Y:S06]  /*91a0*/  BAR.SYNC.DEFER_BLOCKING 0x0 ;  /* 0x0000000000007b1d */ /* 0x002fec0000010000 */
[----:B------:R1:W-:Y:S01]  /*91b0*/  STL.64 [R1+0x11f8], R198 ;  /* 0x0011f8c601007387 */ /* 0x0003e20000100a00 */
[----:B------:R1:W2:Y:S03]  /*91c0*/  @!UP2 SYNCS.EXCH.64 URZ, [UR7+0x70008], UR12 ;  /* 0x0700080c07ffa5b2 */ /* 0x0002a60008000100 */
[----:B------:R-:W-:Y:S01]  /*91d0*/  @!PT LDS RZ, [RZ] ;  /* 0x00000000fffff984 */ /* 0x000fe20000000800 */
[----:B------:R-:W-:Y:S01]  /*91e0*/  @!PT LDS RZ, [RZ] ;  /* 0x00000000fffff984 */ /* 0x000fe20000000800 */
[----:B------:R-:W-:Y:S01]  /*91f0*/  @!PT LDS RZ, [RZ] ;  /* 0x00000000fffff984 */ /* 0x000fe20000000800 */
[----:B--2---:R-:W-:Y:S04]  /*9200*/  LDGSTS.E [R88], desc[UR16][R240.64], !P6 ;  /* 0x00000000f0587fae */ /* 0x004fe8000f1a1010 */
[----:B------:R-:W-:Y:S01]  /*9210*/  LDGSTS.E [R88+0x200], desc[UR16][R238.64], !P6 ;  /* 0x00200000ee587fae */ /* 0x000fe2000f1a1010 */
[----:B------:R-:W-:Y:S01]  /*9220*/  ISETP.GE.U32.AND P6, PT, R0, 0x7fffff7a, PT ;  /* 0x7fffff7a0000780c */ /* 0x000fe20003fc6070 */
[----:B------:R-:W-:-:S02]  /*9230*/  IMAD.SHL.U32 R0, R2, 0x2, RZ ;  /* 0x0000000202007824 */ /* 0x000fc400078e00ff */
[----:B------:R4:W-:Y:S02]  /*9240*/  LDGSTS.E [R88+0x400], desc[UR16][R86.64], !P5 ;  /* 0x0040000056587fae */ /* 0x0009e4000e9a1010 */
[--C-:B------:R-:W-:Y:S02]  /*9250*/  IMAD.WIDE R236, R0, 0x4, R240.reuse ;  /* 0x0000000400ec7825 */ /* 0x100fe400078e02f0 */
[----:B------:R1:W-:Y:S01]  /*9260*/  LDGSTS.E [R88+0x600], desc[UR16][R198.64], !P5 ;  /* 0x00600000c6587fae */ /* 0x0003e2000e9a1010 */
[----:B------:R-:W-:Y:S01]  /*9270*/  ISETP.GE.U32.AND P5, PT, R82, 0x7fffff79, PT ;  /* 0x7fffff795200780c */ /* 0x000fe20003fa6070 */
[----:B------:R-:W-:Y:S02]  /*9280*/  IMAD R82, R2, 0x3, RZ ;  /* 0x0000000302527824 */ /* 0x000fe400078e02ff */
[----:B------:R-:W-:Y:S02]  /*9290*/  LDGSTS.E [R88+0x800], desc[UR16][R236.64], !P3 ;  /* 0x00800000ec587fae */ /* 0x000fe4000d9a1010 */
[----:B------:R-:W-:-:S02]  /*92a0*/  IMAD.WIDE R84, R82, 0x4, R240 ;  /* 0x0000000452547825 */ /* 0x000fc400078e02f0 */
[----:B------:R-:W-:Y:S02]  /*92b0*/  STL.64 [R1+0x7d0], R236 ;  /* 0x0007d0ec01007387 */ /* 0x000fe40000100a00 */
[----:B----4-:R-:W-:-:S04]  /*92c0*/  IMAD.WIDE R86, R0, 0x4, R238 ;  /* 0x0000000400567825 */ /* 0x010fc800078e02ee */
[----:B------:R-:W-:Y:S01]  /*92d0*/  VIADD R0, R252, 0xfffffff7 ;  /* 0xfffffff7fc007836 */ /* 0x000fe20000000000 */
[----:B------:R2:W-:Y:S01]  /*92e0*/  LDGSTS.E [R88+0xa00], desc[UR16][R86.64], !P3 ;  /* 0x00a0000056587fae */ /* 0x0005e2000d9a1010 */
[----:B------:R-:W-:Y:S01]  /*92f0*/  IMAD.WIDE R14, R82, 0x4, R238 ;  /* 0x00000004520e7825 */ /* 0x000fe200078e02ee */
[----:B------:R-:W-:Y:S02]  /*9300*/  IADD3 R82, PT, PT, R252, -0xa, RZ ;  /* 0xfffffff6fc527810 */ /* 0x000fe40007ffe0ff */
[----:B------:R-:W-:Y:S01]  /*9310*/  ISETP.GE.U32.AND P3, PT, R0, 0x7fffff78, PT ;  /* 0x7fffff780000780c */ /* 0x000fe20003f66070 */
[----:B------:R-:W-:Y:S01]  /*9320*/  IMAD.SHL.U32 R0, R2, 0x4, RZ ;  /* 0x0000000402007824 */ /* 0x000fe200078e00ff */
[----:B------:R4:W-:Y:S03]  /*9330*/  LDGSTS.E [R88+0xc00], desc[UR16][R84.64], !P4 ;  /* 0x00c0000054587fae */ /* 0x0009e6000e1a1010 */
[----:B-1----:R-:W-:Y:S01]  /*9340*/  IMAD.WIDE R198, R0, 0x4, R240 ;  /* 0x0000000400c67825 */ /* 0x002fe200078e02f0 */
[----:B------:R2:W-:Y:S04]  /*9350*/  STL.64 [R1+0x7c0], R86 ;  /* 0x0007c05601007387 */ /* 0x0005e80000100a00 */
[----:B------:R1:W-:Y:S01]  /*9360*/  LDGSTS.E [R88+0xe00], desc[UR16][R14.64], !P4 ;  /* 0x00e000000e587fae */ /* 0x0003e2000e1a1010 */
[----:B------:R-:W-:Y:S01]  /*9370*/  ISETP.GE.U32.AND P4, PT, R82, 0x7fffff77, PT ;  /* 0x7fffff775200780c */ /* 0x000fe20003f86070 */
[----:B------:R-:W-:-:S02]  /*9380*/  IMAD R82, R2, 0x5, RZ ;  /* 0x0000000502527824 */ /* 0x000fc400078e02ff */
[----:B------:R4:W-:Y:S01]  /*9390*/  STL.64 [R1+0x7b0], R84 ;  /* 0x0007b05401007387 */ /* 0x0009e20000100a00 */
[----:B--2---:R-:W-:-:S03]  /*93a0*/  IMAD.WIDE R86, R0, 0x4, R238 ;  /* 0x0000000400567825 */ /* 0x004fc600078e02ee */
[----:B------:R2:W-:Y:S01]  /*93b0*/  LDGSTS.E [R88+0x1000], desc[UR16][R198.64], !P0 ;  /* 0x01000000c6587fae */ /* 0x0005e2000c1a1010 */
[----:B------:R-:W-:-:S03]  /*93c0*/  VIADD R0, R252, 0xfffffff5 ;  /* 0xfffffff5fc007836 */ /* 0x000fc60000000000 */
[----:B------:R1:W-:Y:S01]  /*93d0*/  STL.64 [R1+0x7a8], R14 ;  /* 0x0007a80e01007387 */ /* 0x0003e20000100a00 */
[----:B----4-:R-:W-:-:S03]  /*93e0*/  IMAD.WIDE R84, R82, 0x4, R240 ;  /* 0x0000000452547825 */ /* 0x010fc600078e02f0 */
[----:B------:R4:W-:Y:S01]  /*93f0*/  LDGSTS.E [R88+0x1200], desc[UR16][R86.64], !P0 ;  /* 0x0120000056587fae */ /* 0x0009e2000c1a1010 */
[----:B------:R-:W-:Y:S01]  /*9400*/  ISETP.GE.U32.AND P0, PT, R0, 0x7fffff76, PT ;  /* 0x7fffff760000780c */ /* 0x000fe20003f06070 */
[----:B------:R-:W-:Y:S02]  /*9410*/  IMAD R0, R2, 0x6, RZ ;  /* 0x0000000602007824 */ /* 0x000fe400078e02ff */
[----:B------:R2:W-:Y:S01]  /*9420*/  STL.64 [R1+0x7a0], R198 ;  /* 0x0007a0c601007387 */ /* 0x0005e20000100a00 */
[----:B-1----:R-:W-:-:S03]  /*9430*/  IMAD.WIDE R14, R82, 0x4, R238 ;  /* 0x00000004520e7825 */ /* 0x002fc600078e02ee */
[----:B------:R1:W-:Y:S01]  /*9440*/  LDGSTS.E [R88+0x1400], desc[UR16][R84.64], !P1 ;  /* 0x0140000054587fae */ /* 0x0003e2000c9a1010 */
[----:B------:R-:W-:-:S03]  /*9450*/  VIADD R82, R252, 0xfffffff4 ;  /* 0xfffffff4fc527836 */ /* 0x000fc60000000000 */
[----:B------:R4:W-:Y:S01]  /*9460*/  STL.64 [R1+0x790], R86 ;  /* 0x0007905601007387 */ /* 0x0009e20000100a00 */
[----:B--2---:R-:W-:-:S03]  /*9470*/  IMAD.WIDE R198, R0, 0x4, R240 ;  /* 0x0000000400c67825 */ /* 0x004fc600078e02f0 */
[----:B------:R2:W-:Y:S01]  /*9480*/  LDGSTS.E [R88+0x1600], desc[UR16][R14.64], !P1 ;  /* 0x016000000e587fae */ /* 0x0005e2000c9a1010 */
[----:B------:R-:W-:Y:S01]  /*9490*/  ISETP.GE.U32.AND P1, PT, R82, 0x7fffff75, PT ;  /* 0x7fffff755200780c */ /* 0x000fe20003f26070 */
[----:B------:R-:W-:Y:S02]  /*94a0*/  IMAD R82, R2, 0x7, RZ ;  /* 0x0000000702527824 */ /* 0x000fe400078e02ff */
[----:B------:R1:W-:Y:S01]  /*94b0*/  STL.64 [R1+0x780], R84 ;  /* 0x0007805401007387 */ /* 0x0003e20000100a00 */
[----:B----4-:R-:W-:Y:S01]  /*94c0*/  IMAD.WIDE R86, R0, 0x4, R238 ;  /* 0x0000000400567825 */ /* 0x010fe200078e02ee */
[----:B------:R-:W-:Y:S02]  /*94d0*/  IADD3 R0, PT, PT, R252, -0xd, RZ ;  /* 0xfffffff3fc007810 */ /* 0x000fe40007ffe0ff */
[----:B------:R4:W-:Y:S04]  /*94e0*/  LDGSTS.E [R88+0x1800], desc[UR16][R198.64], !P6 ;  /* 0x01800000c6587fae */ /* 0x0009e8000f1a1010 */
[----:B------:R2:W-:Y:S01]  /*94f0*/  STL.64 [R1+0x778], R14 ;  /* 0x0007780e01007387 */ /* 0x0005e20000100a00 */
[----:B-1----:R-:W-:-:S03]  /*9500*/  IMAD.WIDE R84, R82, 0x4, R240 ;  /* 0x0000000452547825 */ /* 0x002fc600078e02f0 */
[----:B------:R1:W-:Y:S01]  /*9510*/  LDGSTS.E [R88+0x1a00], desc[UR16][R86.64], !P6 ;  /* 0x01a0000056587fae */ /* 0x0003e2000f1a1010 */
[----:B------:R-:W-:Y:S01]  /*9520*/  ISETP.GE.U32.AND P6, PT, R0, 0x7fffff74, PT ;  /* 0x7fffff740000780c */ /* 0x000fe20003fc6070 */
[----:B------:R-:W-:Y:S02]  /*9530*/  IMAD.SHL.U32 R0, R2, 0x8, RZ ;  /* 0x0000000802007824 */ /* 0x000fe400078e00ff */
        /* <DEDUP_REMOVED lines=26> */
[----:B------:R-:W-:Y:S02]  /*96e0*/  IMAD R82, R2, 0xb, RZ ;  /* 0x0000000b02527824 */ /* 0x000fe400078e02ff */
        /* <DEDUP_REMOVED lines=19> */
[----:B----4-:R-:W-:-:S03]  /*9820*/  IMAD.WIDE R86, R0, 0x4, R238 ;  /* 0x0000000400567825 */ /* 0x010fc600078e02ee */
[----:B------:R4:W-:Y:S01]  /*9830*/  LDGSTS.E [R88+0x3000], desc[UR16][R198.64], !P6 ;  /* 0x03000000c6587fae */ /* 0x0009e2000f1a1010 */
[----:B------:R-:W-:-:S03]  /*9840*/  VIADD R0, R252, 0xffffffed ;  /* 0xffffffedfc007836 */ /* 0x000fc60000000000 */
[----:B------:R2:W-:Y:S01]  /*9850*/  STL.64 [R1+0x700], R14 ;  /* 0x0007000e01007387 */ /* 0x0005e20000100a00 */
[----:B-1----:R-:W-:-:S03]  /*9860*/  IMAD.WIDE R84, R82, 0x4, R240 ;  /* 0x0000000452547825 */ /* 0x002fc600078e02f0 */
[----:B------:R1:W-:Y:S01]  /*9870*/  LDGSTS.E [R88+0x3200], desc[UR16][R86.64], !P6 ;  /* 0x0320000056587fae */ /* 0x0003e2000f1a1010 */
[----:B------:R-:W-:Y:S01]  /*9880*/  ISETP.GE.U32.AND P6, PT, R0, 0x7fffff6e, PT ;  /* 0x7fffff6e0000780c */ /* 0x000fe20003fc6070 */
[----:B------:R-:W-:Y:S02]  /*9890*/  IMAD R0, R2, 0xe, RZ ;  /* 0x0000000e02007824 */ /* 0x000fe400078e02ff */
[----:B------:R4:W-:Y:S01]  /*98a0*/  STL.64 [R1+0x6f0], R198 ;  /* 0x0006f0c601007387 */ /* 0x0009e20000100a00 */
[----:B--2---:R-:W-:Y:S01]  /*98b0*/  IMAD.WIDE R14, R82, 0x4, R238 ;  /* 0x00000004520e7825 */ /* 0x004fe200078e02ee */
[----:B------:R-:W-:Y:S02]  /*98c0*/  IADD3 R82, PT, PT, R252, -0x14, RZ ;  /* 0xffffffecfc527810 */ /* 0x000fe40007ffe0ff */
[----:B------:R2:W-:Y:S04]  /*98d0*/  LDGSTS.E [R88+0x3400], desc[UR16][R84.64], !P5 ;  /* 0x0340000054587fae */ /* 0x0005e8000e9a1010 */
        /* <DEDUP_REMOVED lines=13> */
[----:B------:R-:W-:Y:S02]  /*99b0*/  IMAD.SHL.U32 R0, R2, 0x10, RZ ;  /* 0x0000001002007824 */ /* 0x000fe400078e00ff */
        /* <DEDUP_REMOVED lines=46> */
[----:B-1----:R-:W-:Y:S01]  /*9ca0*/  IMAD.WIDE R86, R0, 0x4, R238 ;  /* 0x0000000400567825 */ /* 0x002fe200078e02ee */
[----:B------:R-:W-:Y:S02]  /*9cb0*/  IADD3 R0, PT, PT, R252, -0x1b, RZ ;  /* 0xffffffe5fc007810 */ /* 0x000fe40007ffe0ff */
[----:B------:R1:W-:Y:S04]  /*9cc0*/  LDGSTS.E [R88+0x5000], desc[UR16][R198.64], !P3 ;  /* 0x05000000c6587fae */ /* 0x0003e8000d9a1010 */
        /* <DEDUP_REMOVED lines=93> */
[----:B------:R-:W-:Y:S02]  /*a2a0*/  ISETP.GE.U32.AND P6, PT, R0, 0x7fffff5c, PT ;  /* 0x7fffff5c0000780c */ /* 0x000fe40003fc6070 */
[----:B------:R-:W-:Y:S01]  /*a2b0*/  SHF.L.U32 R0, R2, 0x5, RZ ;  /* 0x0000000502007819 */ /* 0x000fe200000006ff */
[----:B------:R1:W-:Y:S01]  /*a2c0*/  LDGSTS.E [R88+0x7c00], desc[UR16][R84.64], !P5 ;  /* 0x07c0000054587fae */ /* 0x0003e2000e9a1010 */
[----:B--2---:R-:W-:-:S03]  /*a2d0*/  IMAD.WIDE R14, R82, 0x4, R238 ;  /* 0x00000004520e7825 */ /* 0x004fc600078e02ee */
[----:B------:R4:W-:Y:S01]  /*a2e0*/  STL.64 [R1+0x5a8], R198 ;  /* 0x0005a8c601007387 */ /* 0x0009e20000100a00 */
[----:B------:R-:W-:-:S03]  /*a2f0*/  VIADD R82, R252, 0xffffffda ;  /* 0xffffffdafc527836 */ /* 0x000fc60000000000 */
[----:B------:R2:W-:Y:S04]  /*a300*/  LDGSTS.E [R88+0x7e00], desc[UR16][R14.64], !P5 ;  /* 0x07e000000e587fae */ /* 0x0005e8000e9a1010 */
[----:B------:R1:W-:Y:S01]  /*a310*/  STL.64 [R1+0x5a0], R86 ;  /* 0x0005a05601007387 */ /* 0x0003e20000100a00 */
[----:B------:R-:W-:Y:S01]  /*a320*/  ISETP.GE.U32.AND P5, PT, R82, 0x7fffff5b, PT ;  /* 0x7fffff5b5200780c */ /* 0x000fe20003fa6070 */
[----:B------:R-:W-:Y:S02]  /*a330*/  IMAD R82, R2, 0x21, RZ ;  /* 0x0000002102527824 */ /* 0x000fe400078e02ff */
[C---:B----4-:R-:W-:Y:S01]  /*a340*/  IMAD.WIDE R198, R0.reuse, 0x4, R240 ;  /* 0x0000000400c67825 */ /* 0x050fe200078e02f0 */
[----:B------:R4:W-:Y:S04]  /*a350*/  STL.64 [R1+0x598], R84 ;  /* 0x0005985401007387 */ /* 0x0009e80000100a00 */
[----:B------:R2:W-:Y:S01]  /*a360*/  STL.64 [R1+0x590], R14 ;  /* 0x0005900e01007387 */ /* 0x0005e20000100a00 */
[----:B-1----:R-:W-:-:S03]  /*a370*/  IMAD.WIDE R86, R0, 0x4, R238 ;  /* 0x0000000400567825 */ /* 0x002fc600078e02ee */
[----:B------:R1:W-:Y:S01]  /*a380*/  LDGSTS.E [R88+0x8000], desc[UR16][R198.64], !P3 ;  /* 0x08000000c6587fae */ /* 0x0003e2000d9a1010 */
[----:B------:R-:W-:-:S03]  /*a390*/  VIADD R0, R252, 0xffffffd9 ;  /* 0xffffffd9fc007836 */ /* 0x000fc60000000000 */
[----:B------:R1:W-:Y:S01]  /*a3a0*/  LDGSTS.E [R88+0x8200], desc[UR16][R86.64], !P3 ;  /* 0x0820000056587fae */ /* 0x0003e2000d9a1010 */
[----:B----4-:R-:W-:Y:S01]  /*a3b0*/  IMAD.WIDE R84, R82, 0x4, R240 ;  /* 0x0000000452547825 */ /* 0x010fe200078e02f0 */
[----:B------:R-:W-:-:S03]  /*a3c0*/  ISETP.GE.U32.AND P3, PT, R0, 0x7fffff5a, PT ;  /* 0x7fffff5a0000780c */ /* 0x000fc60003f66070 */
[----:B--2---:R-:W-:Y:S01]  /*a3d0*/  IMAD.WIDE R14, R82, 0x4, R238 ;  /* 0x00000004520e7825 */ /* 0x004fe200078e02ee */
[----:B------:R2:W-:Y:S03]  /*a3e0*/  LDGSTS.E [R88+0x8400], desc[UR16][R84.64], !P4 ;  /* 0x0840000054587fae */ /* 0x0005e6000e1a1010 */
[----:B------:R-:W-:Y:S01]  /*a3f0*/  VIADD R82, R252, 0xffffffd8 ;  /* 0xffffffd8fc527836 */ /* 0x000fe20000000000 */
[----:B------:R1:W-:Y:S01]  /*a400*/  STL.64 [R1+0x588], R198 ;  /* 0x000588c601007387 */ /* 0x0003e20000100a00 */
[----:B------:R-:W-:-:S03]  /*a410*/  IMAD R0, R2, 0x22, RZ ;  /* 0x0000002202007824 */ /* 0x000fc600078e02ff */
[----:B------:R4:W-:Y:S01]  /*a420*/  LDGSTS.E [R88+0x8600], desc[UR16][R14.64], !P4 ;  /* 0x086000000e587fae */ /* 0x0009e2000e1a1010 */
[----:B------:R-:W-:Y:S01]  /*a430*/  ISETP.GE.U32.AND P4, PT, R82, 0x7fffff59, PT ;  /* 0x7fffff595200780c */ /* 0x000fe20003f86070 */
[----:B------:R-:W-:Y:S02]  /*a440*/  IMAD R82, R2, 0x23, RZ ;  /* 0x0000002302527824 */ /* 0x000fe400078e02ff */
[----:B------:R2:W-:Y:S01]  /*a450*/  STL.64 [R1+0x580], R86 ;  /* 0x0005805601007387 */ /* 0x0005e20000100a00 */
[----:B-1----:R-:W-:-:S03]  /*a460*/  IMAD.WIDE R198, R0, 0x4, R240 ;  /* 0x0000000400c67825 */ /* 0x002fc600078e02f0 */
[----:B------:R1:W-:Y:S04]  /*a470*/  STL.64 [R1+0x578], R84 ;  /* 0x0005785401007387 */ /* 0x0003e80000100a00 */
[----:B------:R4:W-:Y:S01]  /*a480*/  STL.64 [R1+0x570], R14 ;  /* 0x0005700e01007387 */ /* 0x0009e20000100a00 */
[----:B--2---:R-:W-:-:S03]  /*a490*/  IMAD.WIDE R86, R0, 0x4, R238 ;  /* 0x0000000400567825 */ /* 0x004fc600078e02ee */
[----:B------:R2:W-:Y:S01]  /*a4a0*/  LDGSTS.E [R88+0x8800], desc[UR16][R198.64], !P0 ;  /* 0x08800000c6587fae */ /* 0x0005e2000c1a1010 */
[----:B------:R-:W-:-:S03]  /*a4b0*/  VIADD R0, R252, 0xffffffd7 ;  /* 0xffffffd7fc007836 */ /* 0x000fc60000000000 */
[----:B------:R2:W-:Y:S01]  /*a4c0*/  LDGSTS.E [R88+0x8a00], desc[UR16][R86.64], !P0 ;  /* 0x08a0000056587fae */ /* 0x0005e2000c1a1010 */
[----:B-1----:R-:W-:Y:S01]  /*a4d0*/  IMAD.WIDE R84, R82, 0x4, R240 ;  /* 0x0000000452547825 */ /* 0x002fe200078e02f0 */
[----:B------:R-:W-:-:S03]  /*a4e0*/  ISETP.GE.U32.AND P0, PT, R0, 0x7fffff58, PT ;  /* 0x7fffff580000780c */ /* 0x000fc60003f06070 */
[----:B----4-:R-:W-:Y:S01]  /*a4f0*/  IMAD.WIDE R14, R82, 0x4, R238 ;  /* 0x00000004520e7825 */ /* 0x010fe200078e02ee */
[----:B------:R-:W-:Y:S01]  /*a500*/  IADD3 R82, PT, PT, R252, -0x2a, RZ ;  /* 0xffffffd6fc527810 */ /* 0x000fe20007ffe0ff */
[----:B------:R1:W-:Y:S02]  /*a510*/  LDGSTS.E [R88+0x8c00], desc[UR16][R84.64], !P1 ;  /* 0x08c0000054587fae */ /* 0x0003e4000c9a1010 */
[----:B------:R-:W-:Y:S02]  /*a520*/  IMAD R0, R2, 0x24, RZ ;  /* 0x0000002402007824 */ /* 0x000fe400078e02ff */
[----:B------:R2:W-:Y:S04]  /*a530*/  STL.64 [R1+0x568], R198 ;  /* 0x000568c601007387 */ /* 0x0005e80000100a00 */
[----:B------:R4:W-:Y:S01]  /*a540*/  LDGSTS.E [R88+0x8e00], desc[UR16][R14.64], !P1 ;  /* 0x08e000000e587fae */ /* 0x0009e2000c9a1010 */
[----:B------:R-:W-:Y:S01]  /*a550*/  ISETP.GE.U32.AND P1, PT, R82, 0x7fffff57, PT ;  /* 0x7fffff575200780c */ /* 0x000fe20003f26070 */
[----:B------:R-:W-:-:S02]  /*a560*/  IMAD R82, R2, 0x25, RZ ;  /* 0x0000002502527824 */ /* 0x000fc400078e02ff */
[----:B------:R1:W-:Y:S01]  /*a570*/  STL.64 [R1+0x560], R86 ;  /* 0x0005605601007387 */ /* 0x0003e20000100a00 */
[----:B--2---:R-:W-:-:S03]  /*a580*/  IMAD.WIDE R198, R0, 0x4, R240 ;  /* 0x0000000400c67825 */ /* 0x004fc600078e02f0 */
[----:B------:R2:W-:Y:S04]  /*a590*/  STL.64 [R1+0x558], R84 ;  /* 0x0005585401007387 */ /* 0x0005e80000100a00 */
[----:B------:R4:W-:Y:S01]  /*a5a0*/  STL.64 [R1+0x550], R14 ;  /* 0x0005500e01007387 */ /* 0x0009e20000100a00 */
[----:B-1----:R-:W-:-:S03]  /*a5b0*/  IMAD.WIDE R86, R0, 0x4, R238 ;  /* 0x0000000400567825 */ /* 0x002fc600078e02ee */
[----:B------:R1:W-:Y:S01]  /*a5c0*/  LDGSTS.E [R88+0x9000], desc[UR16][R198.64], !P6 ;  /* 0x09000000c6587fae */ /* 0x0003e2000f1a1010 */
[----:B------:R-:W-:-:S03]  /*a5d0*/  VIADD R0, R252, 0xffffffd5 ;  /* 0xffffffd5fc007836 */ /* 0x000fc60000000000 */
[----:B------:R1:W-:Y:S01]  /*a5e0*/  LDGSTS.E [R88+0x9200], desc[UR16][R86.64], !P6 ;  /* 0x0920000056587fae */ /* 0x0003e2000f1a1010 */
[----:B--2---:R-:W-:Y:S01]  /*a5f0*/  IMAD.WIDE R84, R82, 0x4, R240 ;  /* 0x0000000452547825 */ /* 0x004fe200078e02f0 */
[----:B------:R-:W-:-:S03]  /*a600*/  ISETP.GE.U32.AND P6, PT, R0, 0x7fffff56, PT ;  /* 0x7fffff560000780c */ /* 0x000fc60003fc6070 */
[----:B----4-:R-:W-:Y:S01]  /*a610*/  IMAD.WIDE R14, R82, 0x4, R238 ;  /* 0x00000004520e7825 */ /* 0x010fe200078e02ee */
        /* <DEDUP_REMOVED lines=210> */
[----:B------:R-:W-:Y:S01]  /*b340*/  LDGSTS.E [R88+0xf000], desc[UR16][R198.64], !P6 ;  /* 0x0f000000c6587fae */ /* 0x000fe2000f1a1010 */
[----:B------:R-:W-:-:S03]  /*b350*/  VIADD R0, R252, 0xffffffbd ;  /* 0xffffffbdfc007836 */ /* 0x000fc60000000000 */
[----:B------:R1:W-:Y:S01]  /*b360*/  LDGSTS.E [R88+0xf200], desc[UR16][R86.64], !P6 ;  /* 0x0f20000056587fae */ /* 0x0003e2000f1a1010 */
[----:B--2---:R-:W-:Y:S01]  /*b370*/  IMAD.WIDE R84, R82, 0x4, R240 ;  /* 0x0000000452547825 */ /* 0x004fe200078e02f0 */
[----:B------:R-:W-:-:S03]  /*b380*/  ISETP.GE.U32.AND P6, PT, R0, 0x7fffff3e, PT ;  /* 0x7fffff3e0000780c */ /* 0x000fc60003fc6070 */
[----:B----4-:R-:W-:Y:S01]  /*b390*/  IMAD.WIDE R14, R82, 0x4, R238 ;  /* 0x00000004520e7825 */ /* 0x010fe200078e02ee */
[----:B------:R-:W-:Y:S03]  /*b3a0*/  STL.64 [R1+0x3c8], R198 ;  /* 0x0003c8c601007387 */ /* 0x000fe60000100a00 */
[----:B------:R-:W-:Y:S01]  /*b3b0*/  IMAD R0, R2, 0x3e, RZ ;  /* 0x0000003e02007824 */ /* 0x000fe200078e02ff */
[----:B------:R1:W-:Y:S01]  /*b3c0*/  STL.64 [R1+0x3c0], R86 ;  /* 0x0003c05601007387 */ /* 0x0003e20000100a00 */
[----:B------:R-:W-:-:S03]  /*b3d0*/  VIADD R82, R252, 0xffffffbc ;  /* 0xffffffbcfc527836 */ /* 0x000fc60000000000 */
[----:B------:R2:W-:Y:S04]  /*b3e0*/  STL.64 [R1+0x3b8], R84 ;  /* 0x0003b85401007387 */ /* 0x0005e80000100a00 */
[----:B------:R2:W-:Y:S04]  /*b3f0*/  LDGSTS.E [R88+0xf400], desc[UR16][R84.64], !P5 ;  /* 0x0f40000054587fae */ /* 0x0005e8000e9a1010 */
[----:B------:R4:W-:Y:S01]  /*b400*/  STL.64 [R1+0x3b0], R14 ;  /* 0x0003b00e01007387 */ /* 0x0009e20000100a00 */
[----:B-1----:R-:W-:-:S03]  /*b410*/  IMAD.WIDE R86, R0, 0x4, R240 ;  /* 0x0000000400567825 */ /* 0x002fc600078e02f0 */
[----:B------:R4:W-:Y:S01]  /*b420*/  LDGSTS.E [R88+0xf600], desc[UR16][R14.64], !P5 ;  /* 0x0f6000000e587fae */ /* 0x0009e2000e9a1010 */
[----:B------:R-:W-:Y:S02]  /*b430*/  ISETP.GE.U32.AND P5, PT, R82, 0x7fffff3d, PT ;  /* 0x7fffff3d5200780c */ /* 0x000fe40003fa6070 */
[----:B------:R-:W-:Y:S01]  /*b440*/  SHF.L.U32 R82, R2, 0x6, RZ ;  /* 0x0000000602527819 */ /* 0x000fe200000006ff */
[----:B------:R1:W-:Y:S01]  /*b450*/  LDGSTS.E [R88+0xf800], desc[UR16][R86.64], !P3 ;  /* 0x0f80000056587fae */ /* 0x0003e2000d9a1010 */
[----:B--2---:R-:W-:-:S03]  /*b460*/  VIADD R84, R252, 0xffffffbb ;  /* 0xffffffbbfc547836 */ /* 0x004fc60000000000 */
[----:B------:R1:W-:Y:S01]  /*b470*/  STL.64 [R1+0x3a8], R86 ;  /* 0x0003a85601007387 */ /* 0x0003e20000100a00 */
[----:B----4-:R-:W-:-:S04]  /*b480*/  IMAD.WIDE R14, R0, 0x4, R238 ;  /* 0x00000004000e7825 */ /* 0x010fc800078e02ee */
[----:B------:R-:W-:Y:S01]  /*b490*/  IMAD R0, R2, 0x3f, RZ ;  /* 0x0000003f02007824 */ /* 0x000fe200078e02ff */
[----:B------:R2:W-:Y:S01]  /*b4a0*/  LDGSTS.E [R88+0xfa00], desc[UR16][R14.64], !P3 ;  /* 0x0fa000000e587fae */ /* 0x0005e2000d9a1010 */
[----:B------:R-:W-:Y:S02]  /*b4b0*/  ISETP.GE.U32.AND P3, PT, R84, 0x7fffff3c, PT ;  /* 0x7fffff3c5400780c */ /* 0x000fe40003f66070 */
[C---:B------:R-:W-:Y:S01]  /*b4c0*/  IMAD.WIDE R236, R0.reuse, 0x4, R240 ;  /* 0x0000000400ec7825 */ /* 0x040fe200078e02f0 */
[----:B------:R2:W-:Y:S03]  /*b4d0*/  STL.64 [R1+0x3a0], R14 ;  /* 0x0003a00e01007387 */ /* 0x0005e60000100a00 */
[----:B------:R-:W-:Y:S01]  /*b4e0*/  IMAD.WIDE R198, R0, 0x4, R238 ;  /* 0x0000000400c67825 */ /* 0x000fe200078e02ee */
[----:B------:R-:W-:Y:S03]  /*b4f0*/  LDGSTS.E [R88+0xfc00], desc[UR16][R236.64], !P4 ;  /* 0x0fc00000ec587fae */ /* 0x000fe6000e1a1010 */
[----:B------:R-:W-:Y:S01]  /*b500*/  VIADD R0, R252, 0xffffffba ;  /* 0xffffffbafc007836 */ /* 0x000fe20000000000 */
[----:B------:R4:W-:Y:S01]  /*b510*/  LDGSTS.E [R88+0xfe00], desc[UR16][R198.64], !P4 ;  /* 0x0fe00000c6587fae */ /* 0x0009e2000e1a1010 */
[----:B-1----:R-:W-:-:S03]  /*b520*/  IMAD.WIDE R86, R82, 0x4, R240 ;  /* 0x0000000452567825 */ /* 0x002fc600078e02f0 */
[----:B------:R-:W-:Y:S01]  /*b530*/  ISETP.GE.U32.AND P4, PT, R0, 0x7fffff3b, PT ;  /* 0x7fffff3b0000780c */ /* 0x000fe20003f86070 */
[----:B--2---:R-:W-:Y:S01]  /*b540*/  IMAD.WIDE R14, R82, 0x4, R238 ;  /* 0x00000004520e7825 */ /* 0x004fe200078e02ee */
[----:B------:R-:W-:Y:S03]  /*b550*/  STL.64 [R1+0x398], R236 ;  /* 0x000398ec01007387 */ /* 0x000fe60000100a00 */
[----:B------:R-:W-:Y:S01]  /*b560*/  IMAD R0, R2, 0x41, RZ ;  /* 0x0000004102007824 */ /* 0x000fe200078e02ff */
[----:B------:R4:W-:Y:S01]  /*b570*/  STL.64 [R1+0x390], R198 ;  /* 0x000390c601007387 */ /* 0x0009e20000100a00 */
[----:B------:R-:W-:-:S03]  /*b580*/  VIADD R82, R252, 0xffffffb9 ;  /* 0xffffffb9fc527836 */ /* 0x000fc60000000000 */
[----:B------:R1:W-:Y:S04]  /*b590*/  STL.64 [R1+0x388], R86 ;  /* 0x0003885601007387 */ /* 0x0003e80000100a00 */
[----:B------:R1:W-:Y:S01]  /*b5a0*/  LDGSTS.E [R88+0x10000], desc[UR16][R86.64], !P0 ;  /* 0x1000000056587fae */ /* 0x0003e2000c1a1010 */
[----:B----4-:R-:W-:-:S03]  /*b5b0*/  IMAD.WIDE R198, R0, 0x4, R240 ;  /* 0x0000000400c67825 */ /* 0x010fc600078e02f0 */
[----:B------:R2:W-:Y:S01]  /*b5c0*/  LDGSTS.E [R88+0x10200], desc[UR16][R14.64], !P0 ;  /* 0x102000000e587fae */ /* 0x0005e2000c1a1010 */
[----:B------:R-:W-:Y:S01]  /*b5d0*/  ISETP.GE.U32.AND P0, PT, R82, 0x7fffff3a, PT ;  /* 0x7fffff3a5200780c */ /* 0x000fe20003f06070 */
[----:B------:R-:W-:Y:S02]  /*b5e0*/  IMAD R82, R2, 0x42, RZ ;  /* 0x0000004202527824 */ /* 0x000fe400078e02ff */
[----:B------:R4:W-:Y:S01]  /*b5f0*/  LDGSTS.E [R88+0x10400], desc[UR16][R198.64], !P1 ;  /* 0x10400000c6587fae */ /* 0x0009e2000c9a1010 */
[----:B-1----:R-:W-:-:S03]  /*b600*/  IMAD.WIDE R86, R0, 0x4, R238 ;  /* 0x0000000400567825 */ /* 0x002fc600078e02ee */
[----:B------:R2:W-:Y:S01]  /*b610*/  STL.64 [R1+0x380], R14 ;  /* 0x0003800e01007387 */ /* 0x0005e20000100a00 */
[----:B------:R-:W-:-:S03]  /*b620*/  VIADD R0, R252, 0xffffffb8 ;  /* 0xffffffb8fc007836 */ /* 0x000fc60000000000 */
[----:B------:R1:W-:Y:S01]  /*b630*/  LDGSTS.E [R88+0x10600], desc[UR16][R86.64], !P1 ;  /* 0x1060000056587fae */ /* 0x0003e2000c9a1010 */
[----:B------:R-:W-:Y:S01]  /*b640*/  IMAD.WIDE R84, R82, 0x4, R240 ;  /* 0x0000000452547825 */ /* 0x000fe200078e02f0 */
[----:B------:R-:W-:-:S03]  /*b650*/  ISETP.GE.U32.AND P1, PT, R0, 0x7fffff39, PT ;  /* 0x7fffff390000780c */ /* 0x000fc60003f26070 */
[----:B------:R-:W-:Y:S01]  /*b660*/  IMAD R0, R2, 0x43, RZ ;  /* 0x0000004302007824 */ /* 0x000fe200078e02ff */
[----:B------:R4:W-:Y:S01]  /*b670*/  STL.64 [R1+0x378], R198 ;  /* 0x000378c601007387 */ /* 0x0009e20000100a00 */
[----:B--2---:R-:W-:Y:S01]  /*b680*/  IMAD.WIDE R14, R82, 0x4, R238 ;  /* 0x00000004520e7825 */ /* 0x004fe200078e02ee */
[----:B------:R-:W-:Y:S02]  /*b690*/  IADD3 R82, PT, PT, R252, -0x49, RZ ;  /* 0xffffffb7fc527810 */ /* 0x000fe40007ffe0ff */
[----:B------:R1:W-:Y:S04]  /*b6a0*/  STL.64 [R1+0x370], R86 ;  /* 0x0003705601007387 */ /* 0x0003e80000100a00 */
[----:B------:R2:W-:Y:S01]  /*b6b0*/  LDGSTS.E [R88+0x10800], desc[UR16][R84.64], !P6 ;  /* 0x1080000054587fae */ /* 0x0005e2000f1a1010 */
[----:B----4-:R-:W-:-:S03]  /*b6c0*/  IMAD.WIDE R198, R0, 0x4, R240 ;  /* 0x0000000400c67825 */ /* 0x010fc600078e02f0 */
[----:B------:R4:W-:Y:S01]  /*b6d0*/  LDGSTS.E [R88+0x10a00], desc[UR16][R14.64], !P6 ;  /* 0x10a000000e587fae */ /* 0x0009e2000f1a1010 */
[----:B------:R-:W-:Y:S01]  /*b6e0*/  ISETP.GE.U32.AND P6, PT, R82, 0x7fffff38, PT ;  /* 0x7fffff385200780c */ /* 0x000fe20003fc6070 */
[----:B-1----:R-:W-:Y:S02]  /*b6f0*/  IMAD.WIDE R86, R0, 0x4, R238 ;  /* 0x0000000400567825 */ /* 0x002fe400078e02ee */
[----:B------:R1:W-:Y:S02]  /*b700*/  LDGSTS.E [R88+0x10c00], desc[UR16][R198.64], !P5 ;  /* 0x10c00000c6587fae */ /* 0x0003e4000e9a1010 */
[----:B------:R-:W-:Y:S02]  /*b710*/  VIADD R0, R252, 0xffffffb6 ;  /* 0xffffffb6fc007836 */ /* 0x000fe40000000000 */
[----:B------:R2:W-:Y:S01]  /*b720*/  STL.64 [R1+0x368], R84 ;  /* 0x0003685401007387 */ /* 0x0005e20000100a00 */
[----:B------:R-:W-:-:S03]  /*b730*/  IMAD R82, R2, 0x44, RZ ;  /* 0x0000004402527824 */ /* 0x000fc600078e02ff */
[----:B------:R1:W-:Y:S01]  /*b740*/  LDGSTS.E [R88+0x10e00], desc[UR16][R86.64], !P5 ;  /* 0x10e0000056587fae */ /* 0x0003e2000e9a1010 */
[----:B------:R-:W-:Y:S01]  /*b750*/  ISETP.GE.U32.AND P5, PT, R0, 0x7fffff37, PT ;  /* 0x7fffff370000780c */ /* 0x000fe20003fa6070 */
[----:B------:R-:W-:Y:S02]  /*b760*/  IMAD R0, R2, 0x45, RZ ;  /* 0x0000004502007824 */ /* 0x000fe400078e02ff */
[----:B------:R4:W-:Y:S01]  /*b770*/  STL.64 [R1+0x360], R14 ;  /* 0x0003600e01007387 */ /* 0x0009e20000100a00 */
[----:B--2---:R-:W-:-:S03]  /*b780*/  IMAD.WIDE R84, R82, 0x4, R240 ;  /* 0x0000000452547825 */ /* 0x004fc600078e02f0 */
[----:B------:R1:W-:Y:S04]  /*b790*/  STL.64 [R1+0x358], R198 ;  /* 0x000358c601007387 */ /* 0x0003e80000100a00 */
[----:B------:R2:W-:Y:S01]  /*b7a0*/  STL.64 [R1+0x350], R86 ;  /* 0x0003505601007387 */ /* 0x0005e20000100a00 */
[----:B----4-:R-:W-:-:S03]  /*b7b0*/  IMAD.WIDE R14, R82, 0x4, R238 ;  /* 0x00000004520e7825 */ /* 0x010fc600078e02ee */
[----:B------:R4:W-:Y:S01]  /*b7c0*/  LDGSTS.E [R88+0x11000], desc[UR16][R84.64], !P3 ;  /* 0x1100000054587fae */ /* 0x0009e2000d9a1010 */
[----:B------:R-:W-:-:S03]  /*b7d0*/  VIADD R82, R252, 0xffffffb5 ;  /* 0xffffffb5fc527836 */ /* 0x000fc60000000000 */
[----:B------:R3:W-:Y:S01]  /*b7e0*/  LDGSTS.E [R88+0x11200], desc[UR16][R14.64], !P3 ;  /* 0x112000000e587fae */ /* 0x0007e2000d9a1010 */
[----:B-1----:R-:W-:Y:S01]  /*b7f0*/  IMAD.WIDE R198, R0, 0x4, R240 ;  /* 0x0000000400c67825 */ /* 0x002fe200078e02f0 */
        /* <DEDUP_REMOVED lines=10> */
[----:B----4-:R-:W-:-:S03]  /*b8a0*/  IMAD.WIDE R84, R82, 0x4, R240 ;  /* 0x0000000452547825 */ /* 0x010fc600078e02f0 */
[----:B------:R1:W-:Y:S04]  /*b8b0*/  STL.64 [R1+0x338], R198 ;  /* 0x000338c601007387 */ /* 0x0003e80000100a00 */
[----:B------:R2:W-:Y:S01]  /*b8c0*/  STL.64 [R1+0x330], R86 ;  /* 0x0003305601007387 */ /* 0x0005e20000100a00 */
[----:B---3--:R-:W-:Y:S01]  /*b8d0*/  IMAD.WIDE R14, R82, 0x4, R238 ;  /* 0x00000004520e7825 */ /* 0x008fe200078e02ee */
[----:B------:R-:W-:Y:S02]  /*b8e0*/  IADD3 R82, PT, PT, R252, -0x4d, RZ ;  /* 0xffffffb3fc527810 */ /* 0x000fe40007ffe0ff */
[----:B------:R3:W-:Y:S01]  /*b8f0*/  LDGSTS.E [R88+0x11800], desc[UR16][R84.64], !P0 ;  /* 0x1180000054587fae */ /* 0x0007e2000c1a1010 */
[----:B-1----:R-:W-:-:S03]  /*b900*/  IMAD.WIDE R198, R0, 0x4, R240 ;  /* 0x0000000400c67825 */ /* 0x002fc600078e02f0 */
[----:B------:R1:W-:Y:S01]  /*b910*/  LDGSTS.E [R88+0x11a00], desc[UR16][R14.64], !P0 ;  /* 0x11a000000e587fae */ /* 0x0003e2000c1a1010 */
[----:B------:R-:W-:Y:S01]  /*b920*/  ISETP.GE.U32.AND P0, PT, R82, 0x7fffff34, PT ;  /* 0x7fffff345200780c */ /* 0x000fe20003f06070 */
[----:B--2---:R-:W-:Y:S02]  /*b930*/  IMAD.WIDE R86, R0, 0x4, R238 ;  /* 0x0000000400567825 */ /* 0x004fe400078e02ee */
        /* <DEDUP_REMOVED lines=8> */
[----:B---3--:R-:W-:-:S03]  /*b9c0*/  IMAD.WIDE R84, R82, 0x4, R240 ;  /* 0x0000000452547825 */ /* 0x008fc600078e02f0 */
        /* <DEDUP_REMOVED lines=20> */
[----:B---3--:R-:W-:Y:S01]  /*bb10*/  IMAD.WIDE R14, R82, 0x4, R238 ;  /* 0x00000004520e7825 */ /* 0x008fe200078e02ee */
[----:B------:R-:W-:Y:S02]  /*bb20*/  IADD3 R82, PT, PT, R252, -0x51, RZ ;  /* 0xffffffaffc527810 */ /* 0x000fe40007ffe0ff */
[----:B------:R1:W-:Y:S01]  /*bb30*/  LDGSTS.E [R88+0x12800], desc[UR16][R84.64], !P3 ;  /* 0x1280000054587fae */ /* 0x0003e2000d9a1010 */
[----:B--2---:R-:W-:-:S03]  /*bb40*/  IMAD.WIDE R198, R0, 0x4, R240 ;  /* 0x0000000400c67825 */ /* 0x004fc600078e02f0 */
[----:B------:R2:W-:Y:S01]  /*bb50*/  LDGSTS.E [R88+0x12a00], desc[UR16][R14.64], !P3 ;  /* 0x12a000000e587fae */ /* 0x0005e2000d9a1010 */
[----:B------:R-:W-:Y:S01]  /*bb60*/  ISETP.GE.U32.AND P3, PT, R82, 0x7fffff30, PT ;  /* 0x7fffff305200780c */ /* 0x000fe20003f66070 */
[----:B----4-:R-:W-:Y:S02]  /*bb70*/  IMAD.WIDE R86, R0, 0x4, R238 ;  /* 0x0000000400567825 */ /* 0x010fe400078e02ee */
        /* <DEDUP_REMOVED lines=15> */
[----:B---3--:R-:W-:Y:S01]  /*bc70*/  IMAD.WIDE R198, R0, 0x4, R240 ;  /* 0x0000000400c67825 */ /* 0x008fe200078e02f0 */
        /* <DEDUP_REMOVED lines=13> */
[----:B--2---:R-:W-:Y:S01]  /*bd50*/  IMAD.WIDE R14, R82, 0x4, R238 ;  /* 0x00000004520e7825 */ /* 0x004fe200078e02ee */
[----:B------:R-:W-:Y:S02]  /*bd60*/  IADD3 R82, PT, PT, R252, -0x55, RZ ;  /* 0xffffffabfc527810 */ /* 0x000fe40007ffe0ff */
[----:B------:R1:W-:Y:S01]  /*bd70*/  LDGSTS.E [R88+0x13800], desc[UR16][R84.64], !P6 ;  /* 0x1380000054587fae */ /* 0x0003e2000f1a1010 */
[----:B---3--:R-:W-:-:S03]  /*bd80*/  IMAD.WIDE R198, R0, 0x4, R240 ;  /* 0x0000000400c67825 */ /* 0x008fc600078e02f0 */
        /* <DEDUP_REMOVED lines=345> */
[----:B------:R-:W-:Y:S03]  /*d320*/  LDGSTS.E [R88+0x1d400], desc[UR16][R198.64], !P4 ;  /* 0x1d400000c6587fae */ /* 0x000fe6000e1a1010 */
        /* <DEDUP_REMOVED lines=8> */
[----:B------:R-:W-:Y:S04]  /*d3b0*/  STL.64 [R1+0x30], R198 ;  /* 0x000030c601007387 */ /* 0x000fe80000100a00 */
[----:B------:R3:W-:Y:S01]  /*d3c0*/  STL.64 [R1+0x28], R86 ;  /* 0x0000285601007387 */ /* 0x0007e20000100a00 */
[----:B--2---:R-:W-:-:S03]  /*d3d0*/  IMAD.WIDE R14, R82, 0x4, R238 ;  /* 0x00000004520e7825 */ /* 0x004fc600078e02ee */
[----:B------:R1:W-:Y:S01]  /*d3e0*/  STL.64 [R1+0x20], R84 ;  /* 0x0000205401007387 */ /* 0x0003e20000100a00 */
[----:B------:R-:W-:-:S03]  /*d3f0*/  IADD3 R82, PT, PT, R252, -0x7d, RZ ;  /* 0xffffff83fc527810 */ /* 0x000fc60007ffe0ff */
[----:B------:R1:W-:Y:S01]  /*d400*/  LDGSTS.E [R88+0x1d800], desc[UR16][R84.64], !P0 ;  /* 0x1d80000054587fae */ /* 0x0003e2000c1a1010 */
[----:B---3--:R-:W-:-:S03]  /*d410*/  IMAD.WIDE R86, R0, 0x4, R240 ;  /* 0x0000000400567825 */ /* 0x008fc600078e02f0 */
[----:B------:R2:W-:Y:S04]  /*d420*/  STL.64 [R1+0x18], R14 ;  /* 0x0000180e01007387 */ /* 0x0005e80000100a00 */
[----:B------:R2:W-:Y:S01]  /*d430*/  LDGSTS.E [R88+0x1da00], desc[UR16][R14.64], !P0 ;  /* 0x1da000000e587fae */ /* 0x0005e2000c1a1010 */
[----:B------:R-:W-:Y:S01]  /*d440*/  ISETP.GE.U32.AND P0, PT, R82, 0x7fffff04, PT ;  /* 0x7fffff045200780c */ /* 0x000fe20003f06070 */
[----:B------:R-:W-:Y:S02]  /*d450*/  VIADD R82, R252, 0xffffff82 ;  /* 0xffffff82fc527836 */ /* 0x000fe40000000000 */
[----:B-1----:R-:W-:Y:S01]  /*d460*/  IMAD.WIDE R84, R0, 0x4, R238 ;  /* 0x0000000400547825 */ /* 0x002fe200078e02ee */
[----:B------:R1:W-:Y:S03]  /*d470*/  LDGSTS.E [R88+0x1dc00], desc[UR16][R86.64], !P1 ;  /* 0x1dc0000056587fae */ /* 0x0003e6000c9a1010 */
[----:B------:R-:W-:Y:S01]  /*d480*/  VIADD R0, R252, 0xffffff81 ;  /* 0xffffff81fc007836 */ /* 0x000fe20000000000 */
[----:B------:R3:W-:Y:S01]  /*d490*/  LDGSTS.E [R88+0x1de00], desc[UR16][R84.64], !P1 ;  /* 0x1de0000054587fae */ /* 0x0007e2000c9a1010 */
[----:B------:R-:W-:Y:S01]  /*d4a0*/  ISETP.GE.U32.AND P1, PT, R82, 0x7fffff03, PT ;  /* 0x7fffff035200780c */ /* 0x000fe20003f26070 */
[----:B------:R-:W-:-:S02]  /*d4b0*/  IMAD R82, R2, 0x7b, RZ ;  /* 0x0000007b02527824 */ /* 0x000fc400078e02ff */
[C---:B--2---:R-:W-:Y:S01]  /*d4c0*/  IMAD.WIDE R14, R250.reuse, 0x4, R240 ;  /* 0x00000004fa0e7825 */ /* 0x044fe200078e02f0 */
[----:B------:R1:W-:Y:S03]  /*d4d0*/  STL.64 [R1+0x10], R86 ;  /* 0x0000105601007387 */ /* 0x0003e60000100a00 */
[--C-:B------:R-:W-:Y:S01]  /*d4e0*/  IMAD.WIDE R250, R250, 0x4, R238.reuse ;  /* 0x00000004fafa7825 */ /* 0x100fe200078e02ee */
[----:B------:R2:W-:Y:S03]  /*d4f0*/  LDGSTS.E [R88+0x1e000], desc[UR16][R14.64], !P6 ;  /* 0x1e0000000e587fae */ /* 0x0005e6000f1a1010 */
[----:B------:R-:W-:Y:S01]  /*d500*/  IMAD.WIDE R198, R82, 0x4, R238 ;  /* 0x0000000452c67825 */ /* 0x000fe200078e02ee */
[----:B------:R4:W-:Y:S01]  /*d510*/  LDGSTS.E [R88+0x1e200], desc[UR16][R250.64], !P6 ;  /* 0x1e200000fa587fae */ /* 0x0009e2000f1a1010 */
[----:B------:R-:W-:-:S02]  /*d520*/  ISETP.GE.U32.AND P6, PT, R0, 0x7fffff02, PT ;  /* 0x7fffff020000780c */ /* 0x000fc40003fc6070 */
[----:B------:R-:W-:Y:S01]  /*d530*/  IMAD R0, R2, 0x7a, RZ ;  /* 0x0000007a02007824 */ /* 0x000fe200078e02ff */
[----:B------:R3:W-:Y:S01]  /*d540*/  STL.64 [R1+0x8], R84 ;  /* 0x0000085401007387 */ /* 0x0007e20000100a00 */
[----:B-1----:R-:W-:Y:S01]  /*d550*/  VIADD R87, R252, 0x7f ;  /* 0x0000007ffc577836 */ /* 0x002fe20000000000 */
[----:B------:R-:W1:Y:S01]  /*d560*/  LDC R86, c[0x0][0x3a0] ;  /* 0x0000e800ff567b82 */ /* 0x000e620000000800 */
[C---:B------:R-:W-:Y:S01]  /*d570*/  IMAD.WIDE R236, R0.reuse, 0x4, R240 ;  /* 0x0000000400ec7825 */ /* 0x040fe200078e02f0 */
[----:B------:R2:W-:Y:S01]  /*d580*/  STL.64 [R1], R14 ;  /* 0x0000000e01007387 */ /* 0x0005e20000100a00 */
[----:B------:R-:W1:Y:S03]  /*d590*/  S2R R201, SR_TID.X ;  /* 0x0000000000c97919 */ /* 0x000e660000002100 */
[----:B------:R-:W-:Y:S02]  /*d5a0*/  LDGSTS.E [R88+0x1e400], desc[UR16][R248.64], !P5 ;  /* 0x1e400000f8587fae */ /* 0x000fe4000e9a1010 */
[----:B---3--:R-:W3:Y:S01]  /*d5b0*/  LDC R85, c[0x0][0x3a0] ;  /* 0x0000e800ff557b82 */ /* 0x008ee20000000800 */
[----:B--2---:R-:W-:Y:S01]  /*d5c0*/  IMAD.WIDE R14, R0, 0x4, R238 ;  /* 0x00000004000e7825 */ /* 0x004fe200078e02ee */
[----:B------:R4:W-:Y:S04]  /*d5d0*/  STL.64 [R1+0x1200], R250 ;  /* 0x001200fa01007387 */ /* 0x0009e80000100a00 */
[----:B------:R2:W-:Y:S01]  /*d5e0*/  LDGSTS.E [R88+0x1e600], desc[UR16][R246.64], !P5 ;  /* 0x1e600000f6587fae */ /* 0x0005e2000e9a1010 */
[----:B------:R-:W-:-:S03]  /*d5f0*/  ISETP.GT.AND P5, PT, R87, 0x7f, PT ;  /* 0x0000007f5700780c */ /* 0x000fc60003fa4270 */
[----:B------:R-:W-:Y:S01]  /*d600*/  LDGSTS.E [R88+0x1e800], desc[UR16][R236.64], !P3 ;  /* 0x1e800000ec587fae */ /* 0x000fe2000d9a1010 */
[----:B----4-:R-:W-:-:S03]  /*d610*/  IMAD.WIDE R250, R82, 0x4, R240 ;  /* 0x0000000452fa7825 */ /* 0x010fc600078e02f0 */
[----:B------:R-:W-:Y:S01]  /*d620*/  LDGSTS.E [R88+0x1ea00], desc[UR16][R14.64], !P3 ;  /* 0x1ea000000e587fae */ /* 0x000fe2000d9a1010 */
[----:B------:R-:W-:Y:S02]  /*d630*/  ISETP.GE.AND P3, PT, R83, R252, PT ;  /* 0x000000fc5300720c */ /* 0x000fe40003f66270 */
[----:B------:R-:W-:Y:S01]  /*d640*/  IADD3 R252, PT, PT, R252, -0x80, RZ ;  /* 0xffffff80fcfc7810 */ /* 0x000fe20007ffe0ff */
[----:B------:R-:W-:Y:S01]  /*d650*/  STL.64 [R1+0x1208], R248 ;  /* 0x001208f801007387 */ /* 0x000fe20000100a00 */
[----:B------:R-:W-:-:S03]  /*d660*/  SEL R0, RZ, 0x4, !P5 ;  /* 0x00000004ff007807 */ /* 0x000fc60006800000 */
[----:B------:R4:W-:Y:S01]  /*d670*/  LDGSTS.E [R88+0x1ec00], desc[UR16][R250.64], !P4 ;  /* 0x1ec00000fa587fae */ /* 0x0009e2000e1a1010 */
[----:B------:R-:W-:-:S03]  /*d680*/  IMAD R84, R2, 0x7c, RZ ;  /* 0x0000007c02547824 */ /* 0x000fc600078e02ff */
[----:B------:R1:W-:Y:S04]  /*d690*/  STL.64 [R1+0x810], R236 ;  /* 0x000810ec01007387 */ /* 0x0003e80000100a00 */
[----:B------:R1:W-:Y:S01]  /*d6a0*/  LDGSTS.E [R88+0x1ee00], desc[UR16][R198.64], !P4 ;  /* 0x1ee00000c6587fae */ /* 0x0003e2000e1a1010 */
[----:B------:R-:W-:-:S03]  /*d6b0*/  ISETP.GE.AND P4, PT, R83, R252, PT ;  /* 0x000000fc5300720c */ /* 0x000fc60003f86270 */
[----:B------:R2:W-:Y:S01]  /*d6c0*/  STL.64 [R1+0x808], R14 ;  /* 0x0008080e01007387 */ /* 0x0005e20000100a00 */
[----:B------:R-:W-:-:S03]  /*d6d0*/  SEL R82, R0, RZ, !P3 ;  /* 0x000000ff00527207 */ /* 0x000fc60005800000 */
[----:B------:R3:W-:Y:S01]  /*d6e0*/  STL.64 [R1+0x1210], R246 ;  /* 0x001210f601007387 */ /* 0x0007e20000100a00 */
[----:B------:R-:W-:Y:S02]  /*d6f0*/  ISETP.GT.AND P3, PT, R87, 0xff, PT ;  /* 0x000000ff5700780c */ /* 0x000fe40003f64270 */
[----:B------:R-:W-:Y:S01]  /*d700*/  SEL R0, RZ, 0x4, P4 ;  /* 0x00000004ff007807 */ /* 0x000fe20002000000 */
[----:B-1----:R-:W4:Y:S01]  /*d710*/  LDL.LU.64 R236, [R1+0x1278] ;  /* 0x0012780001ec7983 */ /* 0x002f220000300a00 */
[----:B------:R-:W1:Y:S03]  /*d720*/  LDC R87, c[0x0][0x3a0] ;  /* 0x0000e800ff577b82 */ /* 0x000e660000000800 */
[----:B--2---:R-:W2:Y:S01]  /*d730*/  LDL.LU.64 R14, [R1+0x1270] ;  /* 0x00127000010e7983 */ /* 0x004ea20000300a00 */
[----:B------:R-:W-:Y:S02]  /*d740*/  SEL R0, R0, RZ, P3 ;  /* 0x000000ff00007207 */ /* 0x000fe40001800000 */
[----:B------:R-:W-:Y:S01]  /*d750*/  ISETP.NE.U32.AND P3, PT, R82, RZ, PT ;  /* 0x000000ff5200720c */ /* 0x000fe20003f65070 */
[----:B------:R4:W-:Y:S01]  /*d760*/  STL.64 [R1+0x800], R250 ;  /* 0x000800fa01007387 */ /* 0x0009e20000100a00 */
[----:B---3--:R-:W-:Y:S01]  /*d770*/  IMAD.WIDE R246, R84, 0x4, R240 ;  /* 0x0000000454f67825 */ /* 0x008fe200078e02f0 */
[----:B------:R-:W-:-:S02]  /*d780*/  ISETP.GE.U32.AND P4, PT, R252, 0x7fffff01, PT ;  /* 0x7fffff01fc00780c */ /* 0x000fc40003f86070 */
[----:B------:R3:W-:Y:S01]  /*d790*/  STL.64 [R1+0x7f8], R198 ;  /* 0x0007f8c601007387 */ /* 0x0007e20000100a00 */
[----:B------:R-:W-:-:S03]  /*d7a0*/  IMAD R82, R2, 0x7d, RZ ;  /* 0x0000007d02527824 */ /* 0x000fc600078e02ff */
[----:B------:R4:W-:Y:S01]  /*d7b0*/  LDGSTS.E [R88+0x1f000], desc[UR16][R246.64], !P0 ;  /* 0x1f000000f6587fae */ /* 0x0009e2000c1a1010 */
[----:B------:R-:W-:-:S03]  /*d7c0*/  IMAD.WIDE R248, R82, 0x4, R238 ;  /* 0x0000000452f87825 */ /* 0x000fc600078e02ee */
[----:B------:R4:W-:Y:S02]  /*d7d0*/  STL.64 [R1+0xa68], R246 ;  /* 0x000a68f601007387 */ /* 0x0009e40000100a00 */
[----:B----4-:R-:W-:-:S04]  /*d7e0*/  IMAD.WIDE R250, R82, 0x4, R240 ;  /* 0x0000000452fa7825 */ /* 0x010fc800078e02f0 */
[----:B---3--:R-:W-:-:S04]  /*d7f0*/  IMAD.WIDE R198, R84, 0x4, R238 ;  /* 0x0000000454c67825 */ /* 0x008fc800078e02ee */
[----:B------:R-:W-:Y:S01]  /*d800*/  IMAD.SHL.U32 R84, R201, 0x4, RZ ;  /* 0x00000004c9547824 */ /* 0x000fe200078e00ff */
[----:B------:R3:W-:Y:S01]  /*d810*/  LDGSTS.E [R88+0x1f200], desc[UR16][R198.64], !P0 ;  /* 0x1f200000c6587fae */ /* 0x0007e2000c1a1010 */
[----:B------:R-:W-:Y:S01]  /*d820*/  ISETP.NE.U32.AND P0, PT, R0, RZ, PT ;  /* 0x000000ff0000720c */ /* 0x000fe20003f05070 */
[----:B------:R-:W-:Y:S02]  /*d830*/  IMAD R0, R2, 0x7e, RZ ;  /* 0x0000007e02007824 */ /* 0x000fe400078e02ff */
[----:B------:R3:W-:Y:S01]  /*d840*/  STL.64 [R1+0xac8], R198 ;  /* 0x000ac8c601007387 */ /* 0x0007e20000100a00 */
[----:B------:R-:W-:Y:S01]  /*d850*/  LOP3.LUT R84, R84, 0x7c, RZ, 0xc0, !PT ;  /* 0x0000007c54547812 */ /* 0x000fe200078ec0ff */
[----:B------:R-:W-:Y:S02]  /*d860*/  IMAD.WIDE R246, R0, 0x4, R240 ;  /* 0x0000000400f67825 */ /* 0x000fe400078e02f0 */
[----:B------:R-:W-:Y:S02]  /*d870*/  STL.64 [R1+0xa80], R250 ;  /* 0x000a80fa01007387 */ /* 0x000fe40000100a00 */
[----:B------:R-:W-:-:S02]  /*d880*/  VIADD R82, R85, 0xffffff7f ;  /* 0xffffff7f55527836 */ /* 0x000fc40000000000 */
[----:B------:R-:W-:Y:S01]  /*d890*/  STL.64 [R1+0xae0], R248 ;  /* 0x000ae0f801007387 */ /* 0x000fe20000100a00 */
[----:B---3--:R-:W-:-:S03]  /*d8a0*/  IMAD.WIDE R198, R0, 0x4, R238 ;  /* 0x0000000400c67825 */ /* 0x008fc600078e02ee */
[----:B------:R-:W-:Y:S01]  /*d8b0*/  STL.64 [R1+0xa98], R246 ;  /* 0x000a98f601007387 */ /* 0x000fe20000100a00 */
[----:B------:R-:W-:-:S03]  /*d8c0*/  IMAD R0, R2, 0x7f, RZ ;  /* 0x0000007f02007824 */ /* 0x000fc600078e02ff */
[----:B------:R-:W-:Y:S04]  /*d8d0*/  STL.64 [R1+0xae8], R198 ;  /* 0x000ae8c601007387 */ /* 0x000fe80000100a00 */
[----:B------:R3:W-:Y:S04]  /*d8e0*/  STL.64 [R1+0x1218], R2 ;  /* 0x0012180201007387 */ /* 0x0007e80000100a00 */
[----:B------:R-:W-:Y:S04]  /*d8f0*/  LDGSTS.E [R88+0x1f400], desc[UR16][R250.64], !P1 ;  /* 0x1f400000fa587fae */ /* 0x000fe8000c9a1010 */
[----:B------:R-:W-:Y:S01]  /*d900*/  LDGSTS.E [R88+0x1f600], desc[UR16][R248.64], !P1 ;  /* 0x1f600000f8587fae */ /* 0x000fe2000c9a1010 */
[----:B------:R-:W-:Y:S01]  /*d910*/  ISETP.GE.U32.AND P1, PT, R82, 0x7fffff00, PT ;  /* 0x7fffff005200780c */ /* 0x000fe20003f26070 */
[----:B------:R-:W-:Y:S01]  /*d920*/  VIADD R82, R86, 0xffffff7e ;  /* 0xffffff7e56527836 */ /* 0x000fe20000000000 */
[----:B---3--:R-:W-:Y:S01]  /*d930*/  LOP3.LUT R2, R201, 0x60, RZ, 0xc0, !PT ;  /* 0x00000060c9027812 */ /* 0x008fe200078ec0ff */
[----:B------:R3:W-:Y:S04]  /*d940*/  LDGSTS.E [R88+0x1f800], desc[UR16][R246.64], !P6 ;  /* 0x1f800000f6587fae */ /* 0x0007e8000f1a1010 */
[----:B------:R-:W-:Y:S01]  /*d950*/  IMAD R84, R2, 0x200, R84 ;  /* 0x0000020002547824 */ /* 0x000fe200078e0254 */
[----:B------:R4:W-:Y:S01]  /*d960*/  LDGSTS.E [R88+0x1fa00], desc[UR16][R198.64], !P6 ;  /* 0x1fa00000c6587fae */ /* 0x0009e2000f1a1010 */
[----:B------:R-:W-:-:S02]  /*d970*/  ISETP.GE.U32.AND P6, PT, R82, 0x7ffffeff, PT ;  /* 0x7ffffeff5200780c */ /* 0x000fc40003fc6070 */
[C---:B------:R-:W-:Y:S01]  /*d980*/  VIADD R2, R84.reuse, UR7 ;  /* 0x0000000754027c36 */ /* 0x040fe20008000000 */
[----:B------:R-:W-:Y:S01]  /*d990*/  STL.64 [R1+0x1220], R240 ;  /* 0x001220f001007387 */ /* 0x000fe20000100a00 */
[----:B------:R-:W-:Y:S01]  /*d9a0*/  LOP3.LUT R3, R84, 0x70, RZ, 0x3c, !PT ;  /* 0x0000007054037812 */ /* 0x000fe200078e3cff */
[----:B---3--:R-:W-:Y:S02]  /*d9b0*/  IMAD.WIDE R246, R0, 0x4, R240 ;  /* 0x0000000400f67825 */ /* 0x008fe400078e02f0 */
[----:B------:R-:W-:Y:S01]  /*d9c0*/  STL.64 [R1+0x1228], R238 ;  /* 0x001228ee01007387 */ /* 0x000fe20000100a00 */
[C---:B------:R-:W-:Y:S02]  /*d9d0*/  LOP3.LUT R86, R84.reuse, 0x20, RZ, 0x3c, !PT ;  /* 0x0000002054567812 */ /* 0x040fe400078e3cff */
[----:B------:R-:W-:Y:S01]  /*d9e0*/  LOP3.LUT R85, R84, 0x30, RZ, 0x3c, !PT ;  /* 0x0000003054557812 */ /* 0x000fe200078e3cff */
[----:B----4-:R-:W-:Y:S01]  /*d9f0*/  IMAD.WIDE R198, R0, 0x4, R238 ;  /* 0x0000000400c67825 */ /* 0x010fe200078e02ee */
[----:B------:R-:W-:Y:S01]  /*da00*/  STL.64 [R1+0xaa0], R246 ;  /* 0x000aa0f601007387 */ /* 0x000fe20000100a00 */
[----:B------:R-:W-:-:S02]  /*da10*/  IADD3 R0, PT, PT, R89, -0x83, RZ ;  /* 0xffffff7d59007810 */ /* 0x000fc40007ffe0ff */
[----:B------:R-:W-:Y:S01]  /*da20*/  LOP3.LUT R89, R84, 0x60, RZ, 0x3c, !PT ;  /* 0x0000006054597812 */ /* 0x000fe200078e3cff */
[----:B------:R-:W-:Y:S01]  /*da30*/  LDGSTS.E [R88+0x1fc00], desc[UR16][R246.64], !P4 ;  /* 0x1fc00000f6587fae */ /* 0x000fe2000e1a1010 */
[----:B------:R-:W-:Y:S01]  /*da40*/  VIADD R86, R86, UR7 ;  /* 0x0000000756567c36 */ /* 0x000fe20008000000 */
[----:B------:R-:W-:Y:S01]  /*da50*/  LOP3.LUT R82, R84, 0x40, RZ, 0x3c, !PT ;  /* 0x0000004054527812 */ /* 0x000fe200078e3cff */
[----:B------:R-:W-:Y:S01]  /*da60*/  VIADD R85, R85, UR7 ;  /* 0x0000000755557c36 */ /* 0x000fe20008000000 */
[----:B------:R3:W-:Y:S01]  /*da70*/  STL.64 [R1+0xaf0], R198 ;  /* 0x000af0c601007387 */ /* 0x0007e20000100a00 */
[----:B------:R-:W-:Y:S02]  /*da80*/  VIADD R201, R89, UR7 ;  /* 0x0000000759c97c36 */ /* 0x000fe40008000000 */
[----:B------:R-:W-:Y:S01]  /*da90*/  VIADD R89, R3, UR7 ;  /* 0x0000000703597c36 */ /* 0x000fe20008000000 */
[----:B------:R3:W-:Y:S01]  /*daa0*/  LDGSTS.E [R88+0x1fe00], desc[UR16][R198.64], !P4 ;  /* 0x1fe00000c6587fae */ /* 0x0007e2000e1a1010 */
[----:B------:R-:W-:Y:S01]  /*dab0*/  ISETP.GE.U32.AND P4, PT, R0, 0x7ffffefe, PT ;  /* 0x7ffffefe0000780c */ /* 0x000fe20003f86070 */
[----:B-1----:R-:W-:Y:S01]  /*dac0*/  VIADD R0, R87, 0xffffff7c ;  /* 0xffffff7c57007836 */ /* 0x002fe20000000000 */
[----:B------:R-:W-:Y:S01]  /*dad0*/  LOP3.LUT R87, R84, 0x10, RZ, 0x3c, !PT ;  /* 0x0000001054577812 */ /* 0x000fe200078e3cff */
[----:B------:R-:W-:Y:S01]  /*dae0*/  STL [R1+0x170], R2 ;  /* 0x0001700201007387 */ /* 0x000fe20000100800 */
[----:B------:R-:W-:-:S02]  /*daf0*/  VIADD R82, R82, UR7 ;  /* 0x0000000752527c36 */ /* 0x000fc40008000000 */
[----:B------:R-:W-:Y:S01]  /*db00*/  IADD3 R87, PT, PT, R87, UR7, RZ ;  /* 0x0000000757577c10 */ /* 0x000fe2000fffe0ff */
[----:B------:R-:W0:Y:S04]  /*db10*/  LDGDEPBAR ;  /* 0x00000000000079af */ /* 0x000e280000000000 */
[----:B------:R-:W-:Y:S01]  /*db20*/  LDGSTS.E [R2+0x40000], desc[UR16][R244.64], P3 ;  /* 0x40000000f4027fae */ /* 0x000fe200099a1010 */
[----:B---3--:R-:W-:-:S03]  /*db30*/  LOP3.LUT R198, R84, 0x50, RZ, 0x3c, !PT ;  /* 0x0000005054c67812 */ /* 0x008fc600078e3cff */
[----:B------:R-:W-:Y:S01]  /*db40*/  STL.64 [R1+0x1230], R244 ;  /* 0x001230f401007387 */ /* 0x000fe20000100a00 */
[----:B------:R-:W-:-:S03]  /*db50*/  IADD3 R252, PT, PT, R198, UR7, RZ ;  /* 0x00000007c6fc7c10 */ /* 0x000fc6000fffe0ff */
[----:B------:R-:W-:Y:S04]  /*db60*/  LDGSTS.E [R2+0x40400], desc[UR16][R16.64], P3 ;  /* 0x4040000010027fae */ /* 0x000fe800099a1010 */
[----:B------:R-:W-:Y:S04]  /*db70*/  STL.64 [R1+0x1238], R16 ;  /* 0x0012381001007387 */ /* 0x000fe80000100a00 */
        /* <DEDUP_REMOVED lines=9> */
[----:B------:R1:W-:Y:S04]  /*dc10*/  STL.64 [R1+0x1260], R94 ;  /* 0x0012605e01007387 */ /* 0x0003e80000100a00 */
[----:B------:R-:W-:Y:S04]  /*dc20*/  LDGSTS.E [R2+0x41c00], desc[UR16][R108.64], P3 ;  /* 0x41c000006c027fae */ /* 0x000fe800099a1010 */
[----:B------:R3:W-:Y:S04]  /*dc30*/  STL.64 [R1+0x1268], R108 ;  /* 0x0012686c01007387 */ /* 0x0007e80000100a00 */
[----:B-1----:R-:W4:Y:S04]  /*dc40*/  LDL.64 R94, [R1+0x698] ;  /* 0x00069800015e7983 */ /* 0x002f280000100a00 */
[----:B------:R-:W-:Y:S04]  /*dc50*/  LDGSTS.E [R2+0x42000], desc[UR16][R122.64], P3 ;  /* 0x420000007a027fae */ /* 0x000fe800099a1010 */
[----:B---3--:R-:W3:Y:S04]  /*dc60*/  LDL.64 R108, [R1+0x678] ;  /* 0x00067800016c7983 */ /* 0x008ee80000100a00 */
[----:B------:R-:W2:Y:S04]  /*dc70*/  LDL.64 R72, [R1+0x6a8] ;  /* 0x0006a80001487983 */ /* 0x000ea80000100a00 */
[----:B------:R-:W-:Y:S04]  /*dc80*/  LDGSTS.E [R2+0x42400], desc[UR16][R136.64], P3 ;  /* 0x4240000088027fae */ /* 0x000fe800099a1010 */
        /* <DEDUP_REMOVED lines=110> */
[----:B--2---:R-:W-:Y:S04]  /*e370*/  LDGSTS.E [R89+0x40380], desc[UR16][R14.64], P3 ;  /* 0x403800000e597fae */ /* 0x004fe800099a1010 */
[----:B------:R-:W2:Y:S04]  /*e380*/  LDL.64 R246, [R1+0x7b8] ;  /* 0x0007b80001f67983 */ /* 0x000ea80000100a00 */
[----:B------:R-:W2:Y:S04]  /*e390*/  LDL.64 R248, [R1+0x7c8] ;  /* 0x0007c80001f87983 */ /* 0x000ea80000100a00 */
[----:B------:R-:W2:Y:S04]  /*e3a0*/  LDL.64 R250, [R1+0x7e8] ;  /* 0x0007e80001fa7983 */ /* 0x000ea80000100a00 */
[----:B------:R-:W2:Y:S04]  /*e3b0*/  LDL.64 R198, [R1+0x7f0] ;  /* 0x0007f00001c67983 */ /* 0x000ea80000100a00 */
[----:B---3--:R-:W-:Y:S04]  /*e3c0*/  LDGSTS.E [R89+0x40780], desc[UR16][R108.64], P3 ;  /* 0x407800006c597fae */ /* 0x008fe800099a1010 */
[----:B----4-:R-:W-:Y:S04]  /*e3d0*/  LDGSTS.E [R89+0x40b80], desc[UR16][R94.64], P3 ;  /* 0x40b800005e597fae */ /* 0x010fe800099a1010 */
[----:B------:R-:W-:Y:S04]  /*e3e0*/  LDGSTS.E [R89+0x40f80], desc[UR16][R72.64], P3 ;  /* 0x40f8000048597fae */ /* 0x000fe800099a1010 */
[----:B------:R-:W3:Y:S04]  /*e3f0*/  LDL.LU.64 R108, [R1+0x1268] ;  /* 0x00126800016c7983 */ /* 0x000ee80000300a00 */
[----:B------:R-:W4:Y:S04]  /*e400*/  LDL.LU.64 R94, [R1+0x1260] ;  /* 0x00126000015e7983 */ /* 0x000f280000300a00 */
[----:B------:R-:W3:Y:S04]  /*e410*/  LDL.LU.64 R72, [R1+0x1258] ;  /* 0x0012580001487983 */ /* 0x000ee80000300a00 */
[----:B------:R-:W-:Y:S04]  /*e420*/  LDGSTS.E [R89+0x41380], desc[UR16][R58.64], P3 ;  /* 0x413800003a597fae */ /* 0x000fe800099a1010 */
[----:B------:R-:W-:Y:S04]  /*e430*/  LDGSTS.E [R89+0x41780], desc[UR16][R44.64], P3 ;  /* 0x417800002c597fae */ /* 0x000fe800099a1010 */
[----:B------:R-:W-:Y:S04]  /*e440*/  LDGSTS.E [R89+0x41b80], desc[UR16][R30.64], P3 ;  /* 0x41b800001e597fae */ /* 0x000fe800099a1010 */
[----:B------:R-:W3:Y:S04]  /*e450*/  LDL.LU.64 R58, [R1+0x1250] ;  /* 0x00125000013a7983 */ /* 0x000ee80000300a00 */
[----:B------:R-:W3:Y:S04]  /*e460*/  LDL.LU.64 R44, [R1+0x1248] ;  /* 0x00124800012c7983 */ /* 0x000ee80000300a00 */
        /* <DEDUP_REMOVED lines=8> */
[----:B------:R1:W-:Y:S04]  /*e4f0*/  LDGSTS.E [R89+0x42f80], desc[UR16][R2.64], P3 ;  /* 0x42f8000002597fae */ /* 0x0003e800099a1010 */
[----:B------:R-:W3:Y:S04]  /*e500*/  LDL.LU.64 R240, [R1+0x1220] ;  /* 0x0012200001f07983 */ /* 0x000ee80000300a00 */
[----:B------:R-:W1:Y:S04]  /*e510*/  LDL.LU.64 R2, [R1+0x1218] ;  /* 0x0012180001027983 */ /* 0x000e680000300a00 */
[----:B--2---:R-:W-:Y:S04]  /*e520*/  LDGSTS.E [R89+0x43380], desc[UR16][R246.64], P3 ;  /* 0x43380000f6597fae */ /* 0x004fe800099a1010 */
[----:B------:R-:W-:Y:S04]  /*e530*/  LDGSTS.E [R89+0x43780], desc[UR16][R248.64], P3 ;  /* 0x43780000f8597fae */ /* 0x000fe800099a1010 */
[----:B------:R-:W-:Y:S04]  /*e540*/  LDGSTS.E [R89+0x43b80], desc[UR16][R250.64], P3 ;  /* 0x43b80000fa597fae */ /* 0x000fe800099a1010 */
[----:B------:R-:W2:Y:S04]  /*e550*/  LDL.LU.64 R246, [R1+0x1210] ;  /* 0x0012100001f67983 */ /* 0x000ea80000300a00 */
[----:B------:R-:W2:Y:S04]  /*e560*/  LDL.LU.64 R248, [R1+0x1208] ;  /* 0x0012080001f87983 */ /* 0x000ea80000300a00 */
[----:B------:R-:W2:Y:S04]  /*e570*/  LDL.LU.64 R250, [R1+0x1200] ;  /* 0x0012000001fa7983 */ /* 0x000ea80000300a00 */
[----:B------:R1:W-:Y:S04]  /*e580*/  LDGSTS.E [R89+0x43f80], desc[UR16][R198.64], P3 ;  /* 0x43f80000c6597fae */ /* 0x0003e800099a1010 */
[----:B------:R-:W0:Y:S04]  /*e590*/  LDGDEPBAR ;  /* 0x00000000000079af */ /* 0x000e280000000000 */
[----:B------:R-:W2:Y:S01]  /*e5a0*/  LDL.LU.64 R198, [R1+0x11f8] ;  /* 0x0011f80001c67983 */ /* 0x000ea20000300a00 */
[----:B-1----:R-:W-:-:S04]  /*e5b0*/  IMAD.SHL.U32 R2, R2, 0x80, RZ ;  /* 0x0000008002027824 */ /* 0x002fc800078e00ff */
[----:B---3--:R-:W-:-:S05]  /*e5c0*/  IMAD.WIDE R240, R2, 0x4, R240 ;  /* 0x0000000402f07825 */ /* 0x008fca00078e02f0 */
[----:B------:R1:W-:Y:S04]  /*e5d0*/  STL.64 [R1+0xa10], R240 ;  /* 0x000a10f001007387 */ /* 0x0003e80000100a00 */
[----:B-1----:R-:W3:Y:S01]  /*e5e0*/  LDL.LU.64 R240, [R1+0x7e0] ;  /* 0x0007e00001f07983 */ /* 0x002ee20000300a00 */
[C---:B------:R-:W-:Y:S01]  /*e5f0*/  IMAD.WIDE R238, R2.reuse, 0x4, R238 ;  /* 0x0000000402ee7825 */ /* 0x040fe200078e02ee */
[----:B------:R-:W-:Y:S03]  /*e600*/  BAR.SYNC.DEFER_BLOCKING 0x0 ;  /* 0x0000000000007b1d */ /* 0x000fe60000010000 */
[----:B---3--:R-:W-:-:S05]  /*e610*/  IMAD.WIDE R240, R2, 0x4, R240 ;  /* 0x0000000402f07825 */ /* 0x008fca00078e02f0 */
[----:B------:R2:W-:Y:S02]  /*e620*/  STL.64 [R1+0xa18], R240 ;  /* 0x000a18f001007387 */ /* 0x0005e40000100a00 */
[----:B--2---:R-:W-:Y:S02]  /*e630*/  IMAD.WIDE R240, R2, 0x4, R198 ;  /* 0x0000000402f07825 */ /* 0x004fe400078e02c6 */
[----:B------:R-:W2:Y:S04]  /*e640*/  LDL.LU.64 R198, [R1+0x11f0] ;  /* 0x0011f00001c67983 */ /* 0x000ea80000300a00 */
[----:B------:R1:W-:Y:S04]  /*e650*/  STL.64 [R1+0xa08], R238 ;  /* 0x000a08ee01007387 */ /* 0x0003e80000100a00 */
[----:B------:R-:W-:Y:S04]  /*e660*/  STL.64 [R1+0x1088], R240 ;  /* 0x001088f001007387 */ /* 0x000fe80000100a00 */
[----:B-1----:R-:W3:Y:S04]  /*e670*/  LDL.64 R238, [R1+0xa18] ;  /* 0x000a180001ee7983 */ /* 0x002ee80000100a00 */
[----:B------:R1:W-:Y:S04]  /*e680*/  STL.64 [R1+0x12b0], R162 ;  /* 0x0012b0a201007387 */ /* 0x0003e80000100a00 */
[----:B-1----:R-:W3:Y:S04]  /*e690*/  LDL.64 R162, [R1+0xa10] ;  /* 0x000a100001a27983 */ /* 0x002ee80000100a00 */
[----:B------:R1:W-:Y:S04]  /*e6a0*/  STL.64 [R1+0x12a8], R176 ;  /* 0x0012a8b001007387 */ /* 0x0003e80000100a00 */
[----:B-1----:R-:W4:Y:S04]  /*e6b0*/  LDL.LU.64 R176, [R1+0x7a8] ;  /* 0x0007a80001b07983 */ /* 0x002f280000300a00 */
[----:B------:R1:W-:Y:S04]  /*e6c0*/  STL.64 [R1+0x12a0], R190 ;  /* 0x0012a0be01007387 */ /* 0x0003e80000100a00 */
[----:B-1----:R-:W4:Y:S04]  /*e6d0*/  LDL.LU.64 R190, [R1+0x7c0] ;  /* 0x0007c00001be7983 */ /* 0x002f280000300a00 */
[----:B------:R1:W-:Y:S04]  /*e6e0*/  STL.64 [R1+0x1298], R208 ;  /* 0x001298d001007387 */ /* 0x0003e80000100a00 */
[----:B-1----:R-:W4:Y:S04]  /*e6f0*/  LDL.LU.64 R208, [R1+0x7b0] ;  /* 0x0007b00001d07983 */ /* 0x002f280000300a00 */
[----:B------:R1:W-:Y:S04]  /*e700*/  STL.64 [R1+0x1290], R222 ;  /* 0x001290de01007387 */ /* 0x0003e80000100a00 */
[----:B-1----:R-:W4:Y:S04]  /*e710*/  LDL.LU.64 R222, [R1+0x7d0] ;  /* 0x0007d00001de7983 */ /* 0x002f280000300a00 */
[----:B------:R1:W-:Y:S04]  /*e720*/  STL.64 [R1+0x1288], R236 ;  /* 0x001288ec01007387 */ /* 0x0003e80000100a00 */
[----:B-1----:R-:W4:Y:S04]  /*e730*/  LDL.64 R236, [R1+0xa08] ;  /* 0x000a080001ec7983 */ /* 0x002f280000100a00 */
[----:B------:R1:W-:Y:S02]  /*e740*/  STL.64 [R1+0x1280], R14 ;  /* 0x0012800e01007387 */ /* 0x0003e40000100a00 */
[----:B-1----:R-:W1:Y:S02]  /*e750*/  LDC R15, c[0x0][0x3a0] ;  /* 0x0000e800ff0f7b82 */ /* 0x002e640000000800 */
[----:B------:R-:W-:Y:S04]  /*e760*/  STL.64 [R1+0x1210], R86 ;  /* 0x0012105601007387 */ /* 0x000fe80000100a00 */
[----:B------:R1:W-:Y:S04]  /*e770*/  STL.64 [R1+0x1208], R84 ;  /* 0x0012085401007387 */ /* 0x0003e80000100a00 */
[----:B------:R-:W-:Y:S04]  /*e780*/  STL.64 [R1+0x1200], R82 ;  /* 0x0012005201007387 */ /* 0x000fe80000100a00 */
[----:B------:R1:W-:Y:S01]  /*e790*/  STL.64 [R1+0x11f8], R200 ;  /* 0x0011f8c801007387 */ /* 0x0003e20000100a00 */
[----:B------:R-:W-:-:S02]  /*e7a0*/  ISETP.GE.U32.AND P3, PT, R0, 0x7ffffefd, PT ;  /* 0x7ffffefd0000780c */ /* 0x000fc40003f66070 */
[----:B------:R-:W2:Y:S01]  /*e7b0*/  LDC R0, c[0x0][0x3a0] ;  /* 0x0000e800ff007b82 */ /* 0x000ea20000000800 */
[----:B-1----:R-:W-:-:S07]  /*e7c0*/  VIADD R85, R15, 0xffffff7b ;  /* 0xffffff7b0f557836 */ /* 0x002fce0000000000 */
[----:B------:R-:W1:Y:S01]  /*e7d0*/  LDC R84, c[0x0][0x3a0] ;  /* 0x0000e800ff547b82 */ /* 0x000e620000000800 */
[----:B--2---:R2:W-:Y:S04]  /*e7e0*/  STL.64 [R1+0x11f0], R198 ;  /* 0x0011f0c601007387 */ /* 0x0045e80000100a00 */
[----:B------:R-:W2:Y:S04]  /*e7f0*/  LDL.LU.64 R86, [R1+0x7a0] ;  /* 0x0007a00001567983 */ /* 0x000ea80000300a00 */
[----:B------:R-:W-:Y:S01]  /*e800*/  @!PT LDS RZ, [RZ] ;  /* 0x00000000fffff984 */ /* 0x000fe20000000800 */
[----:B------:R-:W-:Y:S01]  /*e810*/  @!PT LDS RZ, [RZ] ;  /* 0x00000000fffff984 */ /* 0x000fe20000000800 */
[----:B------:R-:W-:Y:S01]  /*e820*/  @!PT LDS RZ, [RZ] ;  /* 0x00000000fffff984 */ /* 0x000fe20000000800 */
[----:B---3--:R-:W-:Y:S04]  /*e830*/  LDGSTS.E [R88+0x20000], desc[UR16][R162.64], !P1 ;  /* 0x20000000a2587fae */ /* 0x008fe8000c9a1010 */
[----:B------:R-:W3:Y:S04]  /*e840*/  LDL.LU.64 R162, [R1+0x790] ;  /* 0x0007900001a27983 */ /* 0x000ee80000300a00 */
[----:B------:R-:W3:Y:S04]  /*e850*/  LDL.LU.64 R14, [R1+0x780] ;  /* 0x00078000010e7983 */ /* 0x000ee80000300a00 */
[----:B----4-:R-:W-:Y:S04]  /*e860*/  LDGSTS.E [R88+0x20200], desc[UR16][R236.64], !P1 ;  /* 0x20200000ec587fae */ /* 0x010fe8000c9a1010 */
[----:B------:R-:W4:Y:S01]  /*e870*/  LDL.LU.64 R236, [R1+0x778] ;  /* 0x0007780001ec7983 */ /* 0x000f220000300a00 */
[----:B------:R-:W-:-:S03]  /*e880*/  IMAD.WIDE R200, R2, 0x4, R222 ;  /* 0x0000000402c87825 */ /* 0x000fc600078e02de */
[----:B------:R1:W-:Y:S01]  /*e890*/  LDGSTS.E [R88+0x20400], desc[UR16][R238.64], !P6 ;  /* 0x20400000ee587fae */ /* 0x0003e2000f1a1010 */
[----:B------:R-:W-:-:S03]  /*e8a0*/  IMAD.WIDE R190, R2, 0x4, R190 ;  /* 0x0000000402be7825 */ /* 0x000fc600078e02be */
[----:B------:R-:W-:Y:S01]  /*e8b0*/  STL.64 [R1+0xa00], R200 ;  /* 0x000a00c801007387 */ /* 0x000fe20000100a00 */
[----:B--2---:R-:W-:-:S03]  /*e8c0*/  IMAD.WIDE R198, R2, 0x4, R208 ;  /* 0x0000000402c67825 */ /* 0x004fc600078e02d0 */
[----:B------:R2:W-:Y:S01]  /*e8d0*/  STL.64 [R1+0x1080], R190 ;  /* 0x001080be01007387 */ /* 0x0005e20000100a00 */
[----:B------:R-:W-:-:S03]  /*e8e0*/  IMAD.WIDE R82, R2, 0x4, R176 ;  /* 0x0000000402527825 */ /* 0x000fc600078e02b0 */
[----:B------:R-:W4:Y:S01]  /*e8f0*/  LDL.LU.64 R222, [R1+0x770] ;  /* 0x0007700001de7983 */ /* 0x000f220000300a00 */
[----:B------:R-:W-:Y:S01]  /*e900*/  ISETP.GE.U32.AND P1, PT, R85, 0x7ffffefc, PT ;  /* 0x7ffffefc5500780c */ /* 0x000fe20003f26070 */
[----:B-1----:R-:W1:Y:S02]  /*e910*/  LDC R239, c[0x0][0x3a0] ;  /* 0x0000e800ffef7b82 */ /* 0x002e640000000800 */
[----:B------:R-:W4:Y:S04]  /*e920*/  LDL.LU.64 R176, [R1+0x760] ;  /* 0x0007600001b07983 */ /* 0x000f280000300a00 */
[----:B------:R1:W-:Y:S01]  /*e930*/  LDGSTS.E [R88+0x20600], desc[UR16][R240.64], !P6 ;  /* 0x20600000f0587fae */ /* 0x0003e2000f1a1010 */
[----:B------:R-:W-:Y:S01]  /*e940*/  IADD3 R0, PT, PT, R0, -0x86, RZ ;  /* 0xffffff7a00007810 */ /* 0x000fe20007ffe0ff */
[----:B------:R-:W2:Y:S02]  /*e950*/  LDC R85, c[0x0][0x3a0] ;  /* 0x0000e800ff557b82 */ /* 0x000ea40000000800 */
[----:B------:R-:W-:Y:S04]  /*e960*/  STL.64 [R1+0x9f8], R198 ;  /* 0x0009f8c601007387 */ /* 0x000fe80000100a00 */
[----:B------:R-:W-:Y:S04]  /*e970*/  LDGSTS.E [R88+0x20800], desc[UR16][R200.64], !P4 ;  /* 0x20800000c8587fae */ /* 0x000fe8000e1a1010 */
[----:B------:R1:W-:Y:S02]  /*e980*/  STL.64 [R1+0x1078], R82 ;  /* 0x0010785201007387 */ /* 0x0003e40000100a00 */
[----:B-1----:R-:W1:Y:S02]  /*e990*/  LDC R240, c[0x0][0x3a0] ;  /* 0x0000e800fff07b82 */ /* 0x002e640000000800 */
[----:B------:R-:W4:Y:S04]  /*e9a0*/  LDL.LU.64 R208, [R1+0x758] ;  /* 0x0007580001d07983 */ /* 0x000f280000300a00 */
[----:B------:R-:W-:Y:S01]  /*e9b0*/  LDGSTS.E [R88+0x20a00], desc[UR16][R190.64], !P4 ;  /* 0x20a00000be587fae */ /* 0x000fe2000e1a1010 */
[----:B------:R-:W-:-:S03]  /*e9c0*/  IMAD.WIDE R86, R2, 0x4, R86 ;  /* 0x0000000402567825 */ /* 0x000fc600078e0256 */
[----:B--2---:R-:W2:Y:S01]  /*e9d0*/  LDL.LU.64 R190, [R1+0x750] ;  /* 0x0007500001be7983 */ /* 0x004ea20000300a00 */
[----:B------:R-:W1:Y:S03]  /*e9e0*/  LDC R241, c[0x0][0x3a0] ;  /* 0x0000e800fff17b82 */ /* 0x000e660000000800 */
[----:B------:R-:W-:Y:S04]  /*e9f0*/  LDGSTS.E [R88+0x20c00], desc[UR16][R198.64], !P3 ;  /* 0x20c00000c6587fae */ /* 0x000fe8000d9a1010 */
[----:B------:R1:W-:Y:S04]  /*ea00*/  STL.64 [R1+0x9f0], R86 ;  /* 0x0009f05601007387 */ /* 0x0003e80000100a00 */
[----:B------:R3:W-:Y:S04]  /*ea10*/  LDGSTS.E [R88+0x20e00], desc[UR16][R82.64], !P3 ;  /* 0x20e0000052587fae */ /* 0x0007e8000d9a1010 */
[----:B------:R-:W-:Y:S01]  /*ea20*/  LDGSTS.E [R88+0x21000], desc[UR16][R86.64], !P1 ;  /* 0x2100000056587fae */ /* 0x000fe2000c9a1010 */
[----:B---3--:R-:W-:Y:S01]  /*ea30*/  IMAD.WIDE R162, R2, 0x4, R162 ;  /* 0x0000000402a27825 */ /* 0x008fe200078e02a2 */
[----:B------:R-:W-:Y:S01]  /*ea40*/  ISETP.GE.U32.AND P6, PT, R0, 0x7ffffefb, PT ;  /* 0x7ffffefb0000780c */ /* 0x000fe20003fc6070 */
[----:B------:R-:W3:Y:S02]  /*ea50*/  LDC R82, c[0x0][0x3a0] ;  /* 0x0000e800ff527b82 */ /* 0x000ee40000000800 */
[C---:B------:R-:W-:Y:S01]  /*ea60*/  IMAD.WIDE R200, R2.reuse, 0x4, R14 ;  /* 0x0000000402c87825 */ /* 0x040fe200078e020e */
[----:B------:R1:W-:Y:S04]  /*ea70*/  STL.64 [R1+0x1070], R162 ;  /* 0x001070a201007387 */ /* 0x0003e80000100a00 */
[----:B------:R-:W3:Y:S01]  /*ea80*/  LDL.LU.64 R14, [R1+0x748] ;  /* 0x00074800010e7983 */ /* 0x000ee20000300a00 */
[----:B------:R-:W-:Y:S01]  /*ea90*/  VIADD R238, R239, 0xffffff79 ;  /* 0xffffff79efee7836 */ /* 0x000fe20000000000 */
[----:B------:R-:W1:Y:S02]  /*eaa0*/  LDC R83, c[0x0][0x3a0] ;  /* 0x0000e800ff537b82 */ /* 0x000e640000000800 */
[----:B------:R-:W-:Y:S01]  /*eab0*/  LDGSTS.E [R88+0x21200], desc[UR16][R162.64], !P1 ;  /* 0x21200000a2587fae */ /* 0x000fe2000c9a1010 */
[----:B----4-:R-:W-:-:S04]  /*eac0*/  IMAD.WIDE R198, R2, 0x4, R236 ;  /* 0x0000000402c67825 */ /* 0x010fc800078e02ec */
[----:B-1----:R-:W-:Y:S01]  /*ead0*/  VIADD R0, R240, 0xffffff78 ;  /* 0xffffff78f0007836 */ /* 0x002fe20000000000 */
[----:B------:R-:W4:Y:S01]  /*eae0*/  LDL.LU.64 R236, [R1+0x740] ;  /* 0x0007400001ec7983 */ /* 0x000f220000300a00 */
[----:B------:R-:W1:Y:S03]  /*eaf0*/  LDC R240, c[0x0][0x3a0] ;  /* 0x0000e800fff07b82 */ /* 0x000e660000000800 */
[----:B------:R1:W-:Y:S04]  /*eb00*/  STL.64 [R1+0x9e8], R200 ;  /* 0x0009e8c801007387 */ /* 0x0003e80000100a00 */
[----:B------:R1:W-:Y:S01]  /*eb10*/  STL.64 [R1+0x1068], R198 ;  /* 0x001068c601007387 */ /* 0x0003e20000100a00 */
[----:B------:R-:W2:Y:S03]  /*eb20*/  LDC R239, c[0x0][0x3a0] ;  /* 0x0000e800ffef7b82 */ /* 0x000ea60000000800 */
[----:B------:R-:W4:Y:S04]  /*eb30*/  LDL.LU.64 R86, [R1+0x730] ;  /* 0x0007300001567983 */ /* 0x000f280000300a00 */
[----:B------:R-:W4:Y:S01]  /*eb40*/  LDL.LU.64 R162, [R1+0x728] ;  /* 0x0007280001a27983 */ /* 0x000f220000300a00 */
[----:B------:R-:W-:-:S02]  /*eb50*/  ISETP.GE.U32.AND P4, PT, R238, 0x7ffffefa, PT ;  /* 0x7ffffefaee00780c */ /* 0x000fc40003f86070 */
[----:B------:R-:W-:Y:S01]  /*eb60*/  ISETP.GE.U32.AND P3, PT, R0, 0x7ffffef9, PT ;  /* 0x7ffffef90000780c */ /* 0x000fe20003f66070 */
[----:B------:R1:W-:Y:S01]  /*eb70*/  LDGSTS.E [R88+0x21400], desc[UR16][R200.64], !P6 ;  /* 0x21400000c8587fae */ /* 0x0003e2000f1a1010 */
[----:B------:R-:W-:Y:S01]  /*eb80*/  IMAD.WIDE R176, R2, 0x4, R176 ;  /* 0x0000000402b07825 */ /* 0x000fe200078e02b0 */
[----:B------:R-:W-:Y:S02]  /*eb90*/  IADD3 R238, PT, PT, R85, -0x89, RZ ;  /* 0xffffff7755ee7810 */ /* 0x000fe40007ffe0ff */
[----:B------:R1:W-:Y:S02]  /*eba0*/  LDGSTS.E [R88+0x21600], desc[UR16][R198.64], !P6 ;  /* 0x21600000c6587fae */ /* 0x0003e4000f1a1010 */
[----:B-1----:R-:W-:Y:S02]  /*ebb0*/  VIADD R0, R240, 0xffffff76 ;  /* 0xffffff76f0007836 */ /* 0x002fe40000000000 */
[----:B------:R-:W-:-:S03]  /*ebc0*/  IMAD.WIDE R200, R2, 0x4, R222 ;  /* 0x0000000402c87825 */ /* 0x000fc600078e02de */
[----:B------:R-:W-:Y:S01]  /*ebd0*/  ISETP.GE.U32.AND P6, PT, R0, 0x7ffffef7, PT ;  /* 0x7ffffef70000780c */ /* 0x000fe20003fc6070 */
[----:B------:R-:W1:Y:S01]  /*ebe0*/  LDC R240, c[0x0][0x3a0] ;  /* 0x0000e800fff07b82 */ /* 0x000e620000000800 */
[----:B------:R-:W-:Y:S01]  /*ebf0*/  VIADD R0, R84, 0xffffff74 ;  /* 0xffffff7454007836 */ /* 0x000fe20000000000 */
[----:B------:R-:W-:Y:S01]  /*ec00*/  STL.64 [R1+0x9e0], R200 ;  /* 0x0009e0c801007387 */ /* 0x000fe20000100a00 */
[----:B------:R-:W-:-:S03]  /*ec10*/  IMAD.WIDE R198, R2, 0x4, R208 ;  /* 0x0000000402c67825 */ /* 0x000fc600078e02d0 */
[----:B------:R1:W-:Y:S04]  /*ec20*/  STL.64 [R1+0x1048], R176 ;  /* 0x001048b001007387 */ /* 0x0003e80000100a00 */
[----:B------:R-:W4:Y:S01]  /*ec30*/  LDL.LU.64 R222, [R1+0x720] ;  /* 0x0007200001de7983 */ /* 0x000f220000300a00 */
[----:B------:R-:W-:-:S03]  /*ec40*/  ISETP.GE.U32.AND P1, PT, R238, 0x7ffffef8, PT ;  /* 0x7ffffef8ee00780c */ /* 0x000fc60003f26070 */
[----:B------:R-:W-:Y:S04]  /*ec50*/  LDGSTS.E [R88+0x21800], desc[UR16][R200.64], !P4 ;  /* 0x21800000c8587fae */ /* 0x000fe8000e1a1010 */
[----:B------:R-:W-:Y:S04]  /*ec60*/  LDGSTS.E [R88+0x21a00], desc[UR16][R176.64], !P4 ;  /* 0x21a00000b0587fae */ /* 0x000fe8000e1a1010 */
[----:B------:R-:W-:Y:S01]  /*ec70*/  LDGSTS.E [R88+0x21c00], desc[UR16][R198.64], !P3 ;  /* 0x21c00000c6587fae */ /* 0x000fe2000d9a1010 */
[----:B--2---:R-:W-:-:S03]  /*ec80*/  IMAD.WIDE R84, R2, 0x4, R190 ;  /* 0x0000000402547825 */ /* 0x004fc600078e02be */
[----:B------:R-:W2:Y:S04]  /*ec90*/  LDL.LU.64 R190, [R1+0x718] ;  /* 0x0007180001be7983 */ /* 0x000ea80000300a00 */
[----:B------:R-:W-:Y:S04]  /*eca0*/  STL.64 [R1+0x9d8], R198 ;  /* 0x0009d8c601007387 */ /* 0x000fe80000100a00 */
[----:B------:R3:W-:Y:S04]  /*ecb0*/  STL.64 [R1+0x1030], R84 ;  /* 0x0010305401007387 */ /* 0x0007e80000100a00 */
[----:B------:R-:W2:Y:S04]  /*ecc0*/  LDL.LU.64 R208, [R1+0x710] ;  /* 0x0007100001d07983 */ /* 0x000ea80000300a00 */
[----:B-1----:R-:W2:Y:S04]  /*ecd0*/  LDL.LU.64 R176, [R1+0x700] ;  /* 0x0007000001b07983 */ /* 0x002ea80000300a00 */
[----:B------:R1:W-:Y:S01]  /*ece0*/  LDGSTS.E [R88+0x21e00], desc[UR16][R84.64], !P3 ;  /* 0x21e0000054587fae */ /* 0x0003e2000d9a1010 */
[C---:B---3--:R-:W-:Y:S01]  /*ecf0*/  IMAD.WIDE R14, R2.reuse, 0x4, R14 ;  /* 0x00000004020e7825 */ /* 0x048fe200078e020e */
[----:B-1----:R-:W1:Y:S04]  /*ed00*/  LDC R84, c[0x0][0x3a0] ;  /* 0x0000e800ff547b82 */ /* 0x002e680000000800 */
[----:B------:R3:W-:Y:S04]  /*ed10*/  STL.64 [R1+0x9d0], R14 ;  /* 0x0009d00e01007387 */ /* 0x0007e80000100a00 */
[----:B------:R-:W-:Y:S01]  /*ed20*/  LDGSTS.E [R88+0x22000], desc[UR16][R14.64], !P1 ;  /* 0x220000000e587fae */ /* 0x000fe2000c9a1010 */
[----:B----4-:R-:W-:-:S05]  /*ed30*/  IMAD.WIDE R236, R2, 0x4, R236 ;  /* 0x0000000402ec7825 */ /* 0x010fca00078e02ec */
[----:B------:R4:W-:Y:S04]  /*ed40*/  STL.64 [R1+0x1018], R236 ;  /* 0x001018ec01007387 */ /* 0x0009e80000100a00 */
[----:B------:R-:W-:Y:S01]  /*ed50*/  LDGSTS.E [R88+0x22200], desc[UR16][R236.64], !P1 ;  /* 0x22200000ec587fae */ /* 0x000fe2000c9a1010 */
[----:B------:R-:W-:-:S03]  /*ed60*/  IMAD.WIDE R200, R2, 0x4, R86 ;  /* 0x0000000402c87825 */ /* 0x000fc600078e0256 */
[----:B------:R-:W2:Y:S01]  /*ed70*/  LDL.LU.64 R86, [R1+0x6f0] ;  /* 0x0006f00001567983 */ /* 0x000ea20000300a00 */
[----:B------:R-:W-:-:S03]  /*ed80*/  IMAD.WIDE R198, R2, 0x4, R162 ;  /* 0x0000000402c67825 */ /* 0x000fc600078e02a2 */
[----:B------:R-:W2:Y:S04]  /*ed90*/  LDL.LU.64 R162, [R1+0x6e8] ;  /* 0x0006e80001a27983 */ /* 0x000ea80000300a00 */
[----:B------:R1:W-:Y:S04]  /*eda0*/  STL.64 [R1+0x9c8], R200 ;  /* 0x0009c8c801007387 */ /* 0x0003e80000100a00 */
[----:B------:R1:W-:Y:S04]  /*edb0*/  STL.64 [R1+0x1008], R198 ;  /* 0x001008c601007387 */ /* 0x0003e80000100a00 */
[----:B---3--:R-:W3:Y:S04]  /*edc0*/  LDL.LU.64 R14, [R1+0x6e0] ;  /* 0x0006e000010e7983 */ /* 0x008ee80000300a00 */
[----:B----4-:R-:W4:Y:S01]  /*edd0*/  LDL.LU.64 R236, [R1+0x6d0] ;  /* 0x0006d00001ec7983 */ /* 0x010f220000300a00 */
[----:B------:R-:W-:Y:S01]  /*ede0*/  VIADD R238, R241, 0xffffff75 ;  /* 0xffffff75f1ee7836 */ /* 0x000fe20000000000 */
[----:B------:R-:W-:Y:S01]  /*edf0*/  ISETP.GE.U32.AND P3, PT, R0, 0x7ffffef5, PT ;  /* 0x7ffffef50000780c */ /* 0x000fe20003f66070 */
[----:B------:R-:W1:Y:S01]  /*ee00*/  LDC R241, c[0x0][0x3a0] ;  /* 0x0000e800fff17b82 */ /* 0x000e620000000800 */
[----:B------:R1:W-:Y:S02]  /*ee10*/  LDGSTS.E [R88+0x22400], desc[UR16][R200.64], !P6 ;  /* 0x22400000c8587fae */ /* 0x0003e4000f1a1010 */
[----:B------:R-:W-:-:S02]  /*ee20*/  ISETP.GE.U32.AND P4, PT, R238, 0x7ffffef6, PT ;  /* 0x7ffffef6ee00780c */ /* 0x000fc40003f86070 */
[----:B------:R1:W-:Y:S01]  /*ee30*/  LDGSTS.E [R88+0x22600], desc[UR16][R198.64], !P6 ;  /* 0x22600000c6587fae */ /* 0x0003e2000f1a1010 */
[----:B------:R-:W-:Y:S01]  /*ee40*/  IMAD.WIDE R222, R2, 0x4, R222 ;  /* 0x0000000402de7825 */ /* 0x000fe200078e02de */
[----:B------:R-:W-:Y:S02]  /*ee50*/  IADD3 R238, PT, PT, R239, -0x8d, RZ ;  /* 0xffffff73efee7810 */ /* 0x000fe40007ffe0ff */
[----:B------:R-:W1:Y:S01]  /*ee60*/  LDC R239, c[0x0][0x3a0] ;  /* 0x0000e800ffef7b82 */ /* 0x000e620000000800 */
[----:B------:R-:W-:Y:S01]  /*ee70*/  VIADD R0, R82, 0xffffff72 ;  /* 0xffffff7252007836 */ /* 0x000fe20000000000 */
[----:B------:R1:W-:Y:S01]  /*ee80*/  STL.64 [R1+0x9c0], R222 ;  /* 0x0009c0de01007387 */ /* 0x0003e20000100a00 */
[----:B------:R-:W-:-:S04]  /*ee90*/  ISETP.GE.U32.AND P1, PT, R238, 0x7ffffef4, PT ;  /* 0x7ffffef4ee00780c */ /* 0x000fc80003f26070 */
[----:B------:R-:W-:Y:S01]  /*eea0*/  LDGSTS.E [R88+0x22800], desc[UR16][R222.64], !P4 ;  /* 0x22800000de587fae */ /* 0x000fe2000e1a1010 */
[----:B------:R-:W-:Y:S01]  /*eeb0*/  ISETP.GE.U32.AND P6, PT, R0, 0x7ffffef3, PT ;  /* 0x7ffffef30000780c */ /* 0x000fe20003fc6070 */
[----:B------:R-:W-:Y:S01]  /*eec0*/  VIADD R0, R83, 0xffffff70 ;  /* 0xffffff7053007836 */ /* 0x000fe20000000000 */
[----:B------:R-:W1:Y:S01]  /*eed0*/  LDC R82, c[0x0][0x3a0] ;  /* 0x0000e800ff527b82 */ /* 0x000e620000000800 */
[----:B--2---:R-:W-:-:S07]  /*eee0*/  IMAD.WIDE R190, R2, 0x4, R190 ;  /* 0x0000000402be7825 */ /* 0x004fce00078e02be */
[----:B------:R-:W2:Y:S01]  /*eef0*/  LDC R83, c[0x0][0x3a0] ;  /* 0x0000e800ff537b82 */ /* 0x000ea20000000800 */
[----:B------:R1:W-:Y:S04]  /*ef00*/  STL.64 [R1+0x1000], R190 ;  /* 0x001000be01007387 */ /* 0x0003e80000100a00 */
[----:B------:R-:W-:Y:S01]  /*ef10*/  LDGSTS.E [R88+0x22a00], desc[UR16][R190.64], !P4 ;  /* 0x22a00000be587fae */ /* 0x000fe2000e1a1010 */
[----:B-1----:R-:W-:-:S03]  /*ef20*/  IMAD.WIDE R200, R2, 0x4, R208 ;  /* 0x0000000402c87825 */ /* 0x002fc600078e02d0 */
[----:B------:R-:W2:Y:S01]  /*ef30*/  LDL.LU.64 R208, [R1+0x6c0] ;  /* 0x0006c00001d07983 */ /* 0x000ea20000300a00 */
[----:B------:R-:W-:-:S03]  /*ef40*/  IMAD.WIDE R198, R2, 0x4, R176 ;  /* 0x0000000402c67825 */ /* 0x000fc600078e02b0 */
[----:B------:R-:W2:Y:S04]  /*ef50*/  LDL.LU.64 R176, [R1+0x6b8] ;  /* 0x0006b80001b07983 */ /* 0x000ea80000300a00 */
[----:B------:R1:W-:Y:S04]  /*ef60*/  STL.64 [R1+0x9b8], R200 ;  /* 0x0009b8c801007387 */ /* 0x0003e80000100a00 */
[----:B------:R3:W-:Y:S04]  /*ef70*/  STL.64 [R1+0xff8], R198 ;  /* 0x000ff8c601007387 */ /* 0x0007e80000100a00 */
[----:B------:R-:W2:Y:S04]  /*ef80*/  LDL.LU.64 R222, [R1+0x6b0] ;  /* 0x0006b00001de7983 */ /* 0x000ea80000300a00 */
[----:B------:R-:W2:Y:S04]  /*ef90*/  LDL.LU.64 R190, [R1+0x6a0] ;  /* 0x0006a00001be7983 */ /* 0x000ea80000300a00 */
[----:B------:R1:W-:Y:S04]  /*efa0*/  LDGSTS.E [R88+0x22c00], desc[UR16][R200.64], !P3 ;  /* 0x22c00000c8587fae */ /* 0x0003e8000d9a1010 */
[----:B------:R3:W-:Y:S01]  /*efb0*/  LDGSTS.E [R88+0x22e00], desc[UR16][R198.64], !P3 ;  /* 0x22e00000c6587fae */ /* 0x0007e2000d9a1010 */
[----:B------:R-:W-:Y:S01]  /*efc0*/  ISETP.GE.U32.AND P3, PT, R0, 0x7ffffef1, PT ;  /* 0x7ffffef10000780c */ /* 0x000fe20003f66070 */
[----:B------:R-:W-:-:S02]  /*efd0*/  VIADD R0, R84, 0xffffff6e ;  /* 0xffffff6e54007836 */ /* 0x000fc40000000000 */
[----:B-1----:R-:W-:-:S04]  /*efe0*/  IMAD.WIDE R200, R2, 0x4, R86 ;  /* 0x0000000402c87825 */ /* 0x002fc800078e0256 */
[C---:B------:R-:W-:Y:S01]  /*eff0*/  IMAD.WIDE R162, R2.reuse, 0x4, R162 ;  /* 0x0000000402a27825 */ /* 0x040fe200078e02a2 */
[----:B------:R-:W-:Y:S04]  /*f000*/  STL.64 [R1+0x9b0], R200 ;  /* 0x0009b0c801007387 */ /* 0x000fe80000100a00 */
[----:B------:R1:W-:Y:S04]  /*f010*/  STL.64 [R1+0xff0], R162 ;  /* 0x000ff0a201007387 */ /* 0x0003e80000100a00 */
[----:B------:R-:W2:Y:S01]  /*f020*/  LDL.LU.64 R86, [R1+0x690] ;  /* 0x0006900001567983 */ /* 0x000ea20000300a00 */
[----:B---3--:R-:W-:-:S03]  /*f030*/  IMAD.WIDE R198, R2, 0x4, R14 ;  /* 0x0000000402c67825 */ /* 0x008fc600078e020e */
[----:B------:R-:W-:Y:S01]  /*f040*/  LDGSTS.E [R88+0x23000], desc[UR16][R200.64], !P1 ;  /* 0x23000000c8587fae */ /* 0x000fe2000c9a1010 */
[----:B----4-:R-:W-:-:S03]  /*f050*/  IMAD.WIDE R84, R2, 0x4, R236 ;  /* 0x0000000402547825 */ /* 0x010fc600078e02ec */
[----:B------:R-:W3:Y:S04]  /*f060*/  LDL.LU.64 R14, [R1+0x688] ;  /* 0x00068800010e7983 */ /* 0x000ee80000300a00 */
[----:B------:R-:W-:Y:S04]  /*f070*/  STL.64 [R1+0x9a8], R198 ;  /* 0x0009a8c601007387 */ /* 0x000fe80000100a00 */
[----:B------:R4:W-:Y:S04]  /*f080*/  STL.64 [R1+0xfe8], R84 ;  /* 0x000fe85401007387 */ /* 0x0009e80000100a00 */
[----:B------:R-:W3:Y:S04]  /*f090*/  LDL.LU.64 R236, [R1+0x680] ;  /* 0x0006800001ec7983 */ /* 0x000ee80000300a00 */
[----:B------:R-:W-:Y:S01]  /*f0a0*/  LDGSTS.E [R88+0x23200], desc[UR16][R162.64], !P1 ;  /* 0x23200000a2587fae */ /* 0x000fe2000c9a1010 */
[----:B------:R-:W-:-:S02]  /*f0b0*/  VIADD R238, R240, 0xffffff71 ;  /* 0xffffff71f0ee7836 */ /* 0x000fc40000000000 */
[----:B------:R-:W2:Y:S01]  /*f0c0*/  LDC R240, c[0x0][0x3a0] ;  /* 0x0000e800fff07b82 */ /* 0x000ea20000000800 */
[----:B------:R-:W-:Y:S04]  /*f0d0*/  LDGSTS.E [R88+0x23400], desc[UR16][R198.64], !P6 ;  /* 0x23400000c6587fae */ /* 0x000fe8000f1a1010 */
[----:B-1----:R-:W3:Y:S01]  /*f0e0*/  LDL.LU.64 R162, [R1+0x670] ;  /* 0x0006700001a27983 */ /* 0x002ee20000300a00 */
[----:B------:R-:W-:Y:S02]  /*f0f0*/  ISETP.GE.U32.AND P4, PT, R238, 0x7ffffef2, PT ;  /* 0x7ffffef2ee00780c */ /* 0x000fe40003f86070 */
[----:B------:R-:W-:Y:S01]  /*f100*/  IADD3 R238, PT, PT, R241, -0x91, RZ ;  /* 0xffffff6ff1ee7810 */ /* 0x000fe20007ffe0ff */
[----:B------:R4:W-:Y:S01]  /*f110*/  LDGSTS.E [R88+0x23600], desc[UR16][R84.64], !P6 ;  /* 0x2360000054587fae */ /* 0x0009e2000f1a1010 */
[----:B------:R-:W1:Y:S02]  /*f120*/  LDC R241, c[0x0][0x3a0] ;  /* 0x0000e800fff17b82 */ /* 0x000e640000000800 */
[----:B------:R-:W-:Y:S01]  /*f130*/  ISETP.GE.U32.AND P1, PT, R238, 0x7ffffef0, PT ;  /* 0x7ffffef0ee00780c */ /* 0x000fe20003f26070 */
[----:B--2---:R-:W-:-:S05]  /*f140*/  IMAD.WIDE R208, R2, 0x4, R208 ;  /* 0x0000000402d07825 */ /* 0x004fca00078e02d0 */
[----:B----4-:R-:W2:Y:S01]  /*f150*/  LDC R84, c[0x0][0x3a0] ;  /* 0x0000e800ff547b82 */ /* 0x010ea20000000800 */
[C---:B------:R-:W-:Y:S01]  /*f160*/  IMAD.WIDE R176, R2.reuse, 0x4, R176 ;  /* 0x0000000402b07825 */ /* 0x040fe200078e02b0 */
[----:B------:R4:W-:Y:S04]  /*f170*/  STL.64 [R1+0x9a0], R208 ;  /* 0x0009a0d001007387 */ /* 0x0009e80000100a00 */
[----:B------:R1:W-:Y:S04]  /*f180*/  STL.64 [R1+0xfd8], R176 ;  /* 0x000fd8b001007387 */ /* 0x0003e80000100a00 */
[----:B------:R-:W-:Y:S01]  /*f190*/  LDGSTS.E [R88+0x23800], desc[UR16][R208.64], !P4 ;  /* 0x23800000d0587fae */ /* 0x000fe2000e1a1010 */
[----:B------:R-:W-:-:S03]  /*f1a0*/  IMAD.WIDE R200, R2, 0x4, R222 ;  /* 0x0000000402c87825 */ /* 0x000fc600078e02de */
[----:B------:R-:W-:Y:S01]  /*f1b0*/  LDGSTS.E [R88+0x23a00], desc[UR16][R176.64], !P4 ;  /* 0x23a00000b0587fae */ /* 0x000fe2000e1a1010 */
[----:B------:R-:W-:-:S03]  /*f1c0*/  IMAD.WIDE R198, R2, 0x4, R190 ;  /* 0x0000000402c67825 */ /* 0x000fc600078e02be */
[----:B------:R-:W2:Y:S04]  /*f1d0*/  LDL.LU.64 R222, [R1+0x668] ;  /* 0x0006680001de7983 */ /* 0x000ea80000300a00 */
[----:B------:R-:W2:Y:S04]  /*f1e0*/  LDL.LU.64 R190, [R1+0x660] ;  /* 0x0006600001be7983 */ /* 0x000ea80000300a00 */
[----:B------:R1:W-:Y:S04]  /*f1f0*/  STL.64 [R1+0x998], R200 ;  /* 0x000998c801007387 */ /* 0x0003e80000100a00 */
[----:B------:R3:W-:Y:S04]  /*f200*/  STL.64 [R1+0xfb8], R198 ;  /* 0x000fb8c601007387 */ /* 0x0007e80000100a00 */
[----:B----4-:R-:W4:Y:S04]  /*f210*/  LDL.LU.64 R208, [R1+0x658] ;  /* 0x0006580001d07983 */ /* 0x010f280000300a00 */
[----:B-1----:R-:W4:Y:S04]  /*f220*/  LDL.LU.64 R176, [R1+0x650] ;  /* 0x0006500001b07983 */ /* 0x002f280000300a00 */
[----:B------:R1:W-:Y:S04]  /*f230*/  LDGSTS.E [R88+0x23c00], desc[UR16][R200.64], !P3 ;  /* 0x23c00000c8587fae */ /* 0x0003e8000d9a1010 */
[----:B------:R1:W-:Y:S01]  /*f240*/  LDGSTS.E [R88+0x23e00], desc[UR16][R198.64], !P3 ;  /* 0x23e00000c6587fae */ /* 0x0003e2000d9a1010 */
[----:B------:R-:W-:-:S04]  /*f250*/  IMAD.WIDE R86, R2, 0x4, R86 ;  /* 0x0000000402567825 */ /* 0x000fc800078e0256 */
[C---:B---3--:R-:W-:Y:S01]  /*f260*/  IMAD.WIDE R14, R2.reuse, 0x4, R14 ;  /* 0x00000004020e7825 */ /* 0x048fe200078e020e */
[----:B------:R3:W-:Y:S04]  /*f270*/  STL.64 [R1+0x990], R86 ;  /* 0x0009905601007387 */ /* 0x0007e80000100a00 */
[----:B------:R3:W-:Y:S04]  /*f280*/  STL.64 [R1+0xfa8], R14 ;  /* 0x000fa80e01007387 */ /* 0x0007e80000100a00 */
[----:B------:R-:W-:Y:S01]  /*f290*/  LDGSTS.E [R88+0x24000], desc[UR16][R86.64], !P1 ;  /* 0x2400000056587fae */ /* 0x000fe2000c9a1010 */
[----:B-1----:R-:W-:-:S03]  /*f2a0*/  IMAD.WIDE R200, R2, 0x4, R236 ;  /* 0x0000000402c87825 */ /* 0x002fc600078e02ec */
[----:B------:R-:W-:Y:S04]  /*f2b0*/  LDGSTS.E [R88+0x24200], desc[UR16][R14.64], !P1 ;  /* 0x242000000e587fae */ /* 0x000fe8000c9a1010 */
[----:B------:R-:W4:Y:S01]  /*f2c0*/  LDL.LU.64 R236, [R1+0x648] ;  /* 0x0006480001ec7983 */ /* 0x000f220000300a00 */
[----:B------:R-:W-:-:S03]  /*f2d0*/  IMAD.WIDE R198, R2, 0x4, R162 ;  /* 0x0000000402c67825 */ /* 0x000fc600078e02a2 */
[----:B------:R-:W4:Y:S04]  /*f2e0*/  LDL.LU.64 R162, [R1+0x640] ;  /* 0x0006400001a27983 */ /* 0x000f280000300a00 */
[----:B------:R1:W-:Y:S04]  /*f2f0*/  STL.64 [R1+0x988], R200 ;  /* 0x000988c801007387 */ /* 0x0003e80000100a00 */
[----:B------:R4:W-:Y:S04]  /*f300*/  STL.64 [R1+0xf88], R198 ;  /* 0x000f88c601007387 */ /* 0x0009e80000100a00 */
[----:B---3--:R-:W3:Y:S04]  /*f310*/  LDL.LU.64 R86, [R1+0x638] ;  /* 0x0006380001567983 */ /* 0x008ee80000300a00 */
[----:B------:R-:W3:Y:S01]  /*f320*/  LDL.LU.64 R14, [R1+0x630] ;  /* 0x00063000010e7983 */ /* 0x000ee20000300a00 */
[----:B------:R-:W-:Y:S01]  /*f330*/  ISETP.GE.U32.AND P6, PT, R0, 0x7ffffeef, PT ;  /* 0x7ffffeef0000780c */ /* 0x000fe20003fc6070 */
[----:B------:R-:W-:-:S02]  /*f340*/  VIADD R238, R239, 0xffffff6d ;  /* 0xffffff6defee7836 */ /* 0x000fc40000000000 */
[----:B------:R-:W-:Y:S01]  /*f350*/  VIADD R0, R82, 0xffffff6c ;  /* 0xffffff6c52007836 */ /* 0x000fe20000000000 */
[----:B------:R-:W1:Y:S02]  /*f360*/  LDC R239, c[0x0][0x3a0] ;  /* 0x0000e800ffef7b82 */ /* 0x000e640000000800 */
[----:B------:R-:W-:Y:S02]  /*f370*/  ISETP.GE.U32.AND P4, PT, R238, 0x7ffffeee, PT ;  /* 0x7ffffeeeee00780c */ /* 0x000fe40003f86070 */
[----:B------:R-:W-:Y:S01]  /*f380*/  ISETP.GE.U32.AND P3, PT, R0, 0x7ffffeed, PT ;  /* 0x7ffffeed0000780c */ /* 0x000fe20003f66070 */
[----:B------:R-:W-:-:S04]  /*f390*/  VIADD R0, R83, 0xffffff6a ;  /* 0xffffff6a53007836 */ /* 0x000fc80000000000 */
[----:B------:R1:W-:Y:S01]  /*f3a0*/  LDGSTS.E [R88+0x24400], desc[UR16][R200.64], !P6 ;  /* 0x24400000c8587fae */ /* 0x0003e2000f1a1010 */
[----:B------:R-:W-:Y:S01]  /*f3b0*/  IADD3 R238, PT, PT, R240, -0x95, RZ ;  /* 0xffffff6bf0ee7810 */ /* 0x000fe20007ffe0ff */
[----:B------:R-:W1:Y:S02]  /*f3c0*/  LDC R82, c[0x0][0x3a0] ;  /* 0x0000e800ff527b82 */ /* 0x000e640000000800 */
[----:B------:R4:W-:Y:S01]  /*f3d0*/  LDGSTS.E [R88+0x24600], desc[UR16][R198.64], !P6 ;  /* 0x24600000c6587fae */ /* 0x0009e2000f1a1010 */
[----:B------:R-:W-:Y:S01]  /*f3e0*/  ISETP.GE.U32.AND P6, PT, R0, 0x7ffffeeb, PT ;  /* 0x7ffffeeb0000780c */ /* 0x000fe20003fc6070 */
[----:B--2---:R-:W-:Y:S01]  /*f3f0*/  VIADD R0, R84, 0xffffff68 ;  /* 0xffffff6854007836 */ /* 0x004fe20000000000 */
[----:B------:R-:W-:-:S03]  /*f400*/  ISETP.GE.U32.AND P1, PT, R238, 0x7ffffeec, PT ;  /* 0x7ffffeecee00780c */ /* 0x000fc60003f26070 */
[----:B------:R-:W2:Y:S08]  /*f410*/  LDC R83, c[0x0][0x3a0] ;  /* 0x0000e800ff537b82 */ /* 0x000eb00000000800 */
[----:B------:R-:W1:Y:S02]  /*f420*/  LDC R240, c[0x0][0x3a0] ;  /* 0x0000e800fff07b82 */ /* 0x000e640000000800 */
[----:B-1----:R-:W-:-:S04]  /*f430*/  IMAD.WIDE R200, R2, 0x4, R222 ;  /* 0x0000000402c87825 */ /* 0x002fc800078e02de */
[C---:B------:R-:W-:Y:S01]  /*f440*/  IMAD.WIDE R190, R2.reuse, 0x4, R190 ;  /* 0x0000000402be7825 */ /* 0x040fe200078e02be */
[----:B------:R-:W-:Y:S04]  /*f450*/  STL.64 [R1+0x980], R200 ;  /* 0x000980c801007387 */ /* 0x000fe80000100a00 */
[----:B------:R1:W-:Y:S04]  /*f460*/  STL.64 [R1+0xf80], R190 ;  /* 0x000f80be01007387 */ /* 0x0003e80000100a00 */
[----:B------:R-:W2:Y:S01]  /*f470*/  LDL.LU.64 R222, [R1+0x628] ;  /* 0x0006280001de7983 */ /* 0x000ea20000300a00 */
[----:B----4-:R-:W-:-:S03]  /*f480*/  IMAD.WIDE R198, R2, 0x4, R208 ;  /* 0x0000000402c67825 */ /* 0x010fc600078e02d0 */
[----:B------:R-:W-:Y:S01]  /*f490*/  LDGSTS.E [R88+0x24800], desc[UR16][R200.64], !P4 ;  /* 0x24800000c8587fae */ /* 0x000fe2000e1a1010 */
[----:B------:R-:W-:-:S03]  /*f4a0*/  IMAD.WIDE R84, R2, 0x4, R176 ;  /* 0x0000000402547825 */ /* 0x000fc600078e02b0 */
[----:B------:R-:W-:Y:S04]  /*f4b0*/  LDGSTS.E [R88+0x24a00], desc[UR16][R190.64], !P4 ;  /* 0x24a00000be587fae */ /* 0x000fe8000e1a1010 */
[----:B------:R-:W4:Y:S04]  /*f4c0*/  LDL.LU.64 R176, [R1+0x620] ;  /* 0x0006200001b07983 */ /* 0x000f280000300a00 */
[----:B------:R-:W-:Y:S04]  /*f4d0*/  STL.64 [R1+0x978], R198 ;  /* 0x000978c601007387 */ /* 0x000fe80000100a00 */
[----:B------:R1:W-:Y:S04]  /*f4e0*/  STL.64 [R1+0xf78], R84 ;  /* 0x000f785401007387 */ /* 0x0003e80000100a00 */
[----:B------:R-:W4:Y:S04]  /*f4f0*/  LDL.LU.64 R208, [R1+0x618] ;  /* 0x0006180001d07983 */ /* 0x000f280000300a00 */
[----:B-1----:R-:W4:Y:S04]  /*f500*/  LDL.LU.64 R190, [R1+0x610] ;  /* 0x0006100001be7983 */ /* 0x002f280000300a00 */
[----:B------:R-:W-:Y:S04]  /*f510*/  LDGSTS.E [R88+0x24c00], desc[UR16][R198.64], !P3 ;  /* 0x24c00000c6587fae */ /* 0x000fe8000d9a1010 */
[----:B------:R1:W-:Y:S01]  /*f520*/  LDGSTS.E [R88+0x24e00], desc[UR16][R84.64], !P3 ;  /* 0x24e0000054587fae */ /* 0x0003e2000d9a1010 */
[C---:B------:R-:W-:Y:S01]  /*f530*/  IMAD.WIDE R236, R2.reuse, 0x4, R236 ;  /* 0x0000000402ec7825 */ /* 0x040fe200078e02ec */
[----:B-1----:R-:W1:Y:S04]  /*f540*/  LDC R84, c[0x0][0x3a0] ;  /* 0x0000e800ff547b82 */ /* 0x002e680000000800 */
[----:B------:R1:W-:Y:S04]  /*f550*/  STL.64 [R1+0x970], R236 ;  /* 0x000970ec01007387 */ /* 0x0003e80000100a00 */
[----:B------:R-:W-:Y:S01]  /*f560*/  LDGSTS.E [R88+0x25000], desc[UR16][R236.64], !P1 ;  /* 0x25000000ec587fae */ /* 0x000fe2000c9a1010 */
[----:B------:R-:W-:-:S05]  /*f570*/  IMAD.WIDE R162, R2, 0x4, R162 ;  /* 0x0000000402a27825 */ /* 0x000fca00078e02a2 */
[----:B------:R1:W-:Y:S04]  /*f580*/  STL.64 [R1+0xf70], R162 ;  /* 0x000f70a201007387 */ /* 0x0003e80000100a00 */
[----:B------:R-:W-:Y:S01]  /*f590*/  LDGSTS.E [R88+0x25200], desc[UR16][R162.64], !P1 ;  /* 0x25200000a2587fae */ /* 0x000fe2000c9a1010 */
[----:B---3--:R-:W-:-:S04]  /*f5a0*/  IMAD.WIDE R200, R2, 0x4, R86 ;  /* 0x0000000402c87825 */ /* 0x008fc800078e0256 */
[----:B------:R-:W-:-:S04]  /*f5b0*/  IMAD.WIDE R198, R2, 0x4, R14 ;  /* 0x0000000402c67825 */ /* 0x000fc800078e020e */
[----:B------:R-:W-:Y:S01]  /*f5c0*/  VIADD R238, R241, 0xffffff69 ;  /* 0xffffff69f1ee7836 */ /* 0x000fe20000000000 */
[----:B------:R-:W3:Y:S01]  /*f5d0*/  LDL.LU.64 R14, [R1+0x608] ;  /* 0x00060800010e7983 */ /* 0x000ee20000300a00 */
[----:B------:R-:W-:Y:S01]  /*f5e0*/  ISETP.GE.U32.AND P3, PT, R0, 0x7ffffee9, PT ;  /* 0x7ffffee90000780c */ /* 0x000fe20003f66070 */
[----:B------:R-:W2:Y:S02]  /*f5f0*/  LDC R241, c[0x0][0x3a0] ;  /* 0x0000e800fff17b82 */ /* 0x000ea40000000800 */
[----:B------:R-:W3:Y:S04]  /*f600*/  LDL.LU.64 R86, [R1+0x600] ;  /* 0x0006000001567983 */ /* 0x000ee80000300a00 */
[----:B------:R2:W-:Y:S04]  /*f610*/  STL.64 [R1+0x968], R200 ;  /* 0x000968c801007387 */ /* 0x0005e80000100a00 */
[----:B------:R2:W-:Y:S04]  /*f620*/  STL.64 [R1+0xf68], R198 ;  /* 0x000f68c601007387 */ /* 0x0005e80000100a00 */
[----:B-1----:R-:W3:Y:S04]  /*f630*/  LDL.LU.64 R236, [R1+0x5f8] ;  /* 0x0005f80001ec7983 */ /* 0x002ee80000300a00 */
[----:B------:R-:W3:Y:S01]  /*f640*/  LDL.LU.64 R162, [R1+0x5f0] ;  /* 0x0005f00001a27983 */ /* 0x000ee20000300a00 */
[----:B------:R-:W-:-:S03]  /*f650*/  ISETP.GE.U32.AND P4, PT, R238, 0x7ffffeea, PT ;  /* 0x7ffffeeaee00780c */ /* 0x000fc60003f86070 */
[----:B------:R1:W-:Y:S01]  /*f660*/  LDGSTS.E [R88+0x25400], desc[UR16][R200.64], !P6 ;  /* 0x25400000c8587fae */ /* 0x0003e2000f1a1010 */
[----:B------:R-:W-:Y:S01]  /*f670*/  VIADD R0, R82, 0xffffff66 ;  /* 0xffffff6652007836 */ /* 0x000fe20000000000 */
[----:B------:R-:W-:Y:S01]  /*f680*/  IADD3 R238, PT, PT, R239, -0x99, RZ ;  /* 0xffffff67efee7810 */ /* 0x000fe20007ffe0ff */
[----:B------:R-:W1:Y:S01]  /*f690*/  LDC R82, c[0x0][0x3a0] ;  /* 0x0000e800ff527b82 */ /* 0x000e620000000800 */
[----:B------:R1:W-:Y:S02]  /*f6a0*/  LDGSTS.E [R88+0x25600], desc[UR16][R198.64], !P6 ;  /* 0x25600000c6587fae */ /* 0x0003e4000f1a1010 */
[----:B------:R-:W-:Y:S02]  /*f6b0*/  ISETP.GE.U32.AND P1, PT, R238, 0x7ffffee8, PT ;  /* 0x7ffffee8ee00780c */ /* 0x000fe40003f26070 */
[----:B------:R-:W-:Y:S01]  /*f6c0*/  ISETP.GE.U32.AND P6, PT, R0, 0x7ffffee7, PT ;  /* 0x7ffffee70000780c */ /* 0x000fe20003fc6070 */
[----:B--2---:R-:W-:Y:S02]  /*f6d0*/  VIADD R0, R83, 0xffffff64 ;  /* 0xffffff6453007836 */ /* 0x004fe40000000000 */
[----:B------:R-:W2:Y:S01]  /*f6e0*/  LDC R239, c[0x0][0x3a0] ;  /* 0x0000e800ffef7b82 */ /* 0x000ea20000000800 */
[----:B------:R-:W-:-:S07]  /*f6f0*/  IMAD.WIDE R222, R2, 0x4, R222 ;  /* 0x0000000402de7825 */ /* 0x000fce00078e02de */
[----:B------:R-:W2:Y:S01]  /*f700*/  LDC R83, c[0x0][0x3a0] ;  /* 0x0000e800ff537b82 */ /* 0x000ea20000000800 */
[----:B------:R1:W-:Y:S04]  /*f710*/  STL.64 [R1+0x960], R222 ;  /* 0x000960de01007387 */ /* 0x0003e80000100a00 */
[----:B------:R-:W-:Y:S01]  /*f720*/  LDGSTS.E [R88+0x25800], desc[UR16][R222.64], !P4 ;  /* 0x25800000de587fae */ /* 0x000fe2000e1a1010 */
[----:B----4-:R-:W-:-:S05]  /*f730*/  IMAD.WIDE R176, R2, 0x4, R176 ;  /* 0x0000000402b07825 */ /* 0x010fca00078e02b0 */
        /* <DEDUP_REMOVED lines=9> */
[----:B----4-:R-:W4:Y:S04]  /*f7d0*/  LDL.LU.64 R176, [R1+0x5d0] ;  /* 0x0005d00001b07983 */ /* 0x010f280000300a00 */
[----:B------:R1:W-:Y:S04]  /*f7e0*/  LDGSTS.E [R88+0x25c00], desc[UR16][R200.64], !P3 ;  /* 0x25c00000c8587fae */ /* 0x0003e8000d9a1010 */
[----:B------:R1:W-:Y:S01]  /*f7f0*/  LDGSTS.E [R88+0x25e00], desc[UR16][R198.64], !P3 ;  /* 0x25e00000c6587fae */ /* 0x0003e2000d9a1010 */
[----:B------:R-:W-:Y:S01]  /*f800*/  ISETP.GE.U32.AND P3, PT, R0, 0x7ffffee5, PT ;  /* 0x7ffffee50000780c */ /* 0x000fe20003f66070 */
[----:B------:R-:W-:-:S02]  /*f810*/  VIADD R0, R84, 0xffffff62 ;  /* 0xffffff6254007836 */ /* 0x000fc40000000000 */
[----:B---3--:R-:W-:-:S04]  /*f820*/  IMAD.WIDE R14, R2, 0x4, R14 ;  /* 0x00000004020e7825 */ /* 0x008fc800078e020e */
[C---:B-1----:R-:W-:Y:S01]  /*f830*/  IMAD.WIDE R200, R2.reuse, 0x4, R86 ;  /* 0x0000000402c87825 */ /* 0x042fe200078e0256 */
[----:B------:R1:W-:Y:S04]  /*f840*/  STL.64 [R1+0x950], R14 ;  /* 0x0009500e01007387 */ /* 0x0003e80000100a00 */
[----:B------:R-:W-:Y:S04]  /*f850*/  STL.64 [R1+0xf28], R200 ;  /* 0x000f28c801007387 */ /* 0x000fe80000100a00 */
[----:B------:R-:W3:Y:S01]  /*f860*/  LDL.LU.64 R86, [R1+0x5c8] ;  /* 0x0005c80001567983 */ /* 0x000ee20000300a00 */
[----:B------:R-:W-:-:S03]  /*f870*/  IMAD.WIDE R198, R2, 0x4, R236 ;  /* 0x0000000402c67825 */ /* 0x000fc600078e02ec */
[----:B------:R-:W-:Y:S01]  /*f880*/  LDGSTS.E [R88+0x26000], desc[UR16][R14.64], !P1 ;  /* 0x260000000e587fae */ /* 0x000fe2000c9a1010 */
[----:B------:R-:W-:-:S03]  /*f890*/  IMAD.WIDE R84, R2, 0x4, R162 ;  /* 0x0000000402547825 */ /* 0x000fc600078e02a2 */
[----:B------:R-:W-:Y:S04]  /*f8a0*/  LDGSTS.E [R88+0x26200], desc[UR16][R200.64], !P1 ;  /* 0x26200000c8587fae */ /* 0x000fe8000c9a1010 */
[----:B------:R-:W3:Y:S04]  /*f8b0*/  LDL.LU.64 R162, [R1+0x5c0] ;  /* 0x0005c00001a27983 */ /* 0x000ee80000300a00 */
[----:B------:R-:W-:Y:S04]  /*f8c0*/  STL.64 [R1+0x948], R198 ;  /* 0x000948c601007387 */ /* 0x000fe80000100a00 */
[----:B------:R2:W-:Y:S04]  /*f8d0*/  STL.64 [R1+0xf18], R84 ;  /* 0x000f185401007387 */ /* 0x0005e80000100a00 */
[----:B-1----:R-:W3:Y:S04]  /*f8e0*/  LDL.LU.64 R14, [R1+0x5b8] ;  /* 0x0005b800010e7983 */ /* 0x002ee80000300a00 */
[----:B------:R-:W3:Y:S01]  /*f8f0*/  LDL.LU.64 R236, [R1+0x5b0] ;  /* 0x0005b00001ec7983 */ /* 0x000ee20000300a00 */
[----:B------:R-:W-:-:S02]  /*f900*/  VIADD R238, R240, 0xffffff65 ;  /* 0xffffff65f0ee7836 */ /* 0x000fc40000000000 */
[----:B------:R-:W1:Y:S01]  /*f910*/  LDC R240, c[0x0][0x3a0] ;  /* 0x0000e800fff07b82 */ /* 0x000e620000000800 */
[----:B------:R-:W-:Y:S02]  /*f920*/  LDGSTS.E [R88+0x26400], desc[UR16][R198.64], !P6 ;  /* 0x26400000c6587fae */ /* 0x000fe4000f1a1010 */
[----:B------:R-:W-:Y:S02]  /*f930*/  ISETP.GE.U32.AND P4, PT, R238, 0x7ffffee6, PT ;  /* 0x7ffffee6ee00780c */ /* 0x000fe40003f86070 */
[----:B------:R-:W-:Y:S01]  /*f940*/  IADD3 R238, PT, PT, R241, -0x9d, RZ ;  /* 0xffffff63f1ee7810 */ /* 0x000fe20007ffe0ff */
[----:B------:R1:W-:Y:S02]  /*f950*/  LDGSTS.E [R88+0x26600], desc[UR16][R84.64], !P6 ;  /* 0x2660000054587fae */ /* 0x0003e4000f1a1010 */
[----:B------:R-:W1:Y:S01]  /*f960*/  LDC R241, c[0x0][0x3a0] ;  /* 0x0000e800fff17b82 */ /* 0x000e620000000800 */
[----:B------:R-:W-:Y:S01]  /*f970*/  ISETP.GE.U32.AND P1, PT, R238, 0x7ffffee4, PT ;  /* 0x7ffffee4ee00780c */ /* 0x000fe20003f26070 */
[----:B--2---:R-:W-:-:S06]  /*f980*/  IMAD.WIDE R208, R2, 0x4, R208 ;  /* 0x0000000402d07825 */ /* 0x004fcc00078e02d0 */
[----:B-1----:R-:W1:Y:S01]  /*f990*/  LDC R84, c[0x0][0x3a0] ;  /* 0x0000e800ff547b82 */ /* 0x002e620000000800 */
[C---:B------:R-:W-:Y:S01]  /*f9a0*/  IMAD.WIDE R190, R2.reuse, 0x4, R190 ;  /* 0x0000000402be7825 */ /* 0x040fe200078e02be */
[----:B------:R2:W-:Y:S04]  /*f9b0*/  STL.64 [R1+0x940], R208 ;  /* 0x000940d001007387 */ /* 0x0005e80000100a00 */
[----:B------:R2:W-:Y:S04]  /*f9c0*/  STL.64 [R1+0xf00], R190 ;  /* 0x000f00be01007387 */ /* 0x0005e80000100a00 */
[----:B------:R-:W-:Y:S01]  /*f9d0*/  LDGSTS.E [R88+0x26800], desc[UR16][R208.64], !P4 ;  /* 0x26800000d0587fae */ /* 0x000fe2000e1a1010 */
[----:B------:R-:W-:-:S03]  /*f9e0*/  IMAD.WIDE R200, R2, 0x4, R222 ;  /* 0x0000000402c87825 */ /* 0x000fc600078e02de */
[----:B------:R-:W-:Y:S01]  /*f9f0*/  LDGSTS.E [R88+0x26a00], desc[UR16][R190.64], !P4 ;  /* 0x26a00000be587fae */ /* 0x000fe2000e1a1010 */
[----:B----4-:R-:W-:-:S03]  /*fa00*/  IMAD.WIDE R198, R2, 0x4, R176 ;  /* 0x0000000402c67825 */ /* 0x010fc600078e02b0 */
[----:B------:R-:W4:Y:S04]  /*fa10*/  LDL.LU.64 R222, [R1+0x5a8] ;  /* 0x0005a80001de7983 */ /* 0x000f280000300a00 */
[----:B------:R-:W4:Y:S04]  /*fa20*/  LDL.LU.64 R176, [R1+0x5a0] ;  /* 0x0005a00001b07983 */ /* 0x000f280000300a00 */
[----:B------:R1:W-:Y:S04]  /*fa30*/  STL.64 [R1+0x938], R200 ;  /* 0x000938c801007387 */ /* 0x0003e80000100a00 */
[----:B------:R1:W-:Y:S04]  /*fa40*/  STL.64 [R1+0xef8], R198 ;  /* 0x000ef8c601007387 */ /* 0x0003e80000100a00 */
[----:B--2---:R-:W2:Y:S04]  /*fa50*/  LDL.LU.64 R208, [R1+0x598] ;  /* 0x0005980001d07983 */ /* 0x004ea80000300a00 */
[----:B------:R-:W2:Y:S04]  /*fa60*/  LDL.LU.64 R190, [R1+0x590] ;  /* 0x0005900001be7983 */ /* 0x000ea80000300a00 */
[----:B------:R1:W-:Y:S04]  /*fa70*/  LDGSTS.E [R88+0x26c00], desc[UR16][R200.64], !P3 ;  /* 0x26c00000c8587fae */ /* 0x0003e8000d9a1010 */
[----:B------:R1:W-:Y:S01]  /*fa80*/  LDGSTS.E [R88+0x26e00], desc[UR16][R198.64], !P3 ;  /* 0x26e00000c6587fae */ /* 0x0003e2000d9a1010 */
[----:B---3--:R-:W-:-:S05]  /*fa90*/  IMAD.WIDE R86, R2, 0x4, R86 ;  /* 0x0000000402567825 */ /* 0x008fca00078e0256 */
[----:B------:R3:W-:Y:S04]  /*faa0*/  STL.64 [R1+0x930], R86 ;  /* 0x0009305601007387 */ /* 0x0007e80000100a00 */
[----:B------:R-:W-:Y:S01]  /*fab0*/  LDGSTS.E [R88+0x27000], desc[UR16][R86.64], !P1 ;  /* 0x2700000056587fae */ /* 0x000fe2000c9a1010 */
[----:B------:R-:W-:-:S05]  /*fac0*/  IMAD.WIDE R162, R2, 0x4, R162 ;  /* 0x0000000402a27825 */ /* 0x000fca00078e02a2 */
        /* <DEDUP_REMOVED lines=22> */
[----:B------:R-:W-:Y:S01]  /*fc30*/  VIADD R0, R84, 0xffffff5c ;  /* 0xffffff5c54007836 */ /* 0x000fe20000000000 */
[----:B------:R-:W-:-:S03]  /*fc40*/  ISETP.GE.U32.AND P1, PT, R238, 0x7ffffee0, PT ;  /* 0x7ffffee0ee00780c */ /* 0x000fc60003f26070 */
[----:B------:R-:W1:Y:S08]  /*fc50*/  LDC R83, c[0x0][0x3a0] ;  /* 0x0000e800ff537b82 */ /* 0x000e700000000800 */
[----:B------:R-:W1:Y:S01]  /*fc60*/  LDC R240, c[0x0][0x3a0] ;  /* 0x0000e800fff07b82 */ /* 0x000e620000000800 */
[----:B----4-:R-:W-:-:S04]  /*fc70*/  IMAD.WIDE R200, R2, 0x4, R222 ;  /* 0x0000000402c87825 */ /* 0x010fc800078e02de */
[C---:B------:R-:W-:Y:S01]  /*fc80*/  IMAD.WIDE R176, R2.reuse, 0x4, R176 ;  /* 0x0000000402b07825 */ /* 0x040fe200078e02b0 */
[----:B------:R-:W-:Y:S04]  /*fc90*/  STL.64 [R1+0x920], R200 ;  /* 0x000920c801007387 */ /* 0x000fe80000100a00 */
[----:B------:R4:W-:Y:S04]  /*fca0*/  STL.64 [R1+0xee0], R176 ;  /* 0x000ee0b001007387 */ /* 0x0009e80000100a00 */
[----:B------:R-:W3:Y:S01]  /*fcb0*/  LDL.LU.64 R222, [R1+0x568] ;  /* 0x0005680001de7983 */ /* 0x000ee20000300a00 */
[----:B--2---:R-:W-:-:S03]  /*fcc0*/  IMAD.WIDE R198, R2, 0x4, R208 ;  /* 0x0000000402c67825 */ /* 0x004fc600078e02d0 */
[----:B------:R-:W-:Y:S01]  /*fcd0*/  LDGSTS.E [R88+0x27800], desc[UR16][R200.64], !P4 ;  /* 0x27800000c8587fae */ /* 0x000fe2000e1a1010 */
[----:B------:R-:W-:-:S03]  /*fce0*/  IMAD.WIDE R84, R2, 0x4, R190 ;  /* 0x0000000402547825 */ /* 0x000fc600078e02be */
[----:B------:R-:W-:Y:S04]  /*fcf0*/  LDGSTS.E [R88+0x27a00], desc[UR16][R176.64], !P4 ;  /* 0x27a00000b0587fae */ /* 0x000fe8000e1a1010 */
[----:B------:R-:W2:Y:S04]  /*fd00*/  LDL.LU.64 R190, [R1+0x560] ;  /* 0x0005600001be7983 */ /* 0x000ea80000300a00 */
[----:B------:R-:W-:Y:S04]  /*fd10*/  STL.64 [R1+0x918], R198 ;  /* 0x000918c601007387 */ /* 0x000fe80000100a00 */
[----:B------:R1:W-:Y:S04]  /*fd20*/  STL.64 [R1+0xed0], R84 ;  /* 0x000ed05401007387 */ /* 0x0003e80000100a00 */
[----:B------:R-:W2:Y:S04]  /*fd30*/  LDL.LU.64 R208, [R1+0x558] ;  /* 0x0005580001d07983 */ /* 0x000ea80000300a00 */
[----:B----4-:R-:W4:Y:S04]  /*fd40*/  LDL.LU.64 R176, [R1+0x550] ;  /* 0x0005500001b07983 */ /* 0x010f280000300a00 */
[----:B------:R-:W-:Y:S04]  /*fd50*/  LDGSTS.E [R88+0x27c00], desc[UR16][R198.64], !P3 ;  /* 0x27c00000c6587fae */ /* 0x000fe8000d9a1010 */
[----:B------:R1:W-:Y:S01]  /*fd60*/  LDGSTS.E [R88+0x27e00], desc[UR16][R84.64], !P3 ;  /* 0x27e0000054587fae */ /* 0x0003e2000d9a1010 */
[C---:B------:R-:W-:Y:S01]  /*fd70*/  IMAD.WIDE R14, R2.reuse, 0x4, R14 ;  /* 0x00000004020e7825 */ /* 0x040fe200078e020e */
[----:B-1----:R-:W1:Y:S03]  /*fd80*/  LDC R84, c[0x0][0x3a0] ;  /* 0x0000e800ff547b82 */ /* 0x002e660000000800 */
[C---:B------:R-:W-:Y:S01]  /*fd90*/  IMAD.WIDE R236, R2.reuse, 0x4, R236 ;  /* 0x0000000402ec7825 */ /* 0x040fe200078e02ec */
[----:B------:R3:W-:Y:S04]  /*fda0*/  STL.64 [R1+0x910], R14 ;  /* 0x0009100e01007387 */ /* 0x0007e80000100a00 */
[----:B------:R3:W-:Y:S04]  /*fdb0*/  STL.64 [R1+0xeb8], R236 ;  /* 0x000eb8ec01007387 */ /* 0x0007e80000100a00 */
[----:B------:R-:W-:Y:S01]  /*fdc0*/  LDGSTS.E [R88+0x28000], desc[UR16][R14.64], !P1 ;  /* 0x280000000e587fae */ /* 0x000fe2000c9a1010 */
[----:B---3--:R-:W-:-:S03]  /*fdd0*/  IMAD.WIDE R200, R2, 0x4, R86 ;  /* 0x0000000402c87825 */ /* 0x008fc600078e0256 */
[----:B------:R-:W-:Y:S01]  /*fde0*/  LDGSTS.E [R88+0x28200], desc[UR16][R236.64], !P1 ;  /* 0x28200000ec587fae */ /* 0x000fe2000c9a1010 */
[----:B------:R-:W-:-:S03]  /*fdf0*/  IMAD.WIDE R198, R2, 0x4, R162 ;  /* 0x0000000402c67825 */ /* 0x000fc600078e02a2 */
[----:B------:R-:W3:Y:S04]  /*fe00*/  LDL.LU.64 R86, [R1+0x548] ;  /* 0x0005480001567983 */ /* 0x000ee80000300a00 */
[----:B------:R-:W3:Y:S04]  /*fe10*/  LDL.LU.64 R162, [R1+0x540] ;  /* 0x0005400001a27983 */ /* 0x000ee80000300a00 */
[----:B------:R1:W-:Y:S04]  /*fe20*/  STL.64 [R1+0x908], R200 ;  /* 0x000908c801007387 */ /* 0x0003e80000100a00 */
[----:B------:R4:W-:Y:S04]  /*fe30*/  STL.64 [R1+0xea0], R198 ;  /* 0x000ea0c601007387 */ /* 0x0009e80000100a00 */
[----:B------:R-:W3:Y:S04]  /*fe40*/  LDL.LU.64 R14, [R1+0x538] ;  /* 0x00053800010e7983 */ /* 0x000ee80000300a00 */
[----:B------:R-:W3:Y:S01]  /*fe50*/  LDL.LU.64 R236, [R1+0x530] ;  /* 0x0005300001ec7983 */ /* 0x000ee20000300a00 */
[----:B------:R-:W-:Y:S01]  /*fe60*/  VIADD R238, R241, 0xffffff5d ;  /* 0xffffff5df1ee7836 */ /* 0x000fe20000000000 */
[----:B------:R-:W-:Y:S01]  /*fe70*/  ISETP.GE.U32.AND P3, PT, R0, 0x7ffffedd, PT ;  /* 0x7ffffedd0000780c */ /* 0x000fe20003f66070 */
[----:B------:R-:W1:Y:S01]  /*fe80*/  LDC R241, c[0x0][0x3a0] ;  /* 0x0000e800fff17b82 */ /* 0x000e620000000800 */
[----:B------:R1:W-:Y:S02]  /*fe90*/  LDGSTS.E [R88+0x28400], desc[UR16][R200.64], !P6 ;  /* 0x28400000c8587fae */ /* 0x0003e4000f1a1010 */
[----:B------:R-:W-:-:S02]  /*fea0*/  ISETP.GE.U32.AND P4, PT, R238, 0x7ffffede, PT ;  /* 0x7ffffedeee00780c */ /* 0x000fc40003f86070 */
[----:B------:R4:W-:Y:S01]  /*feb0*/  LDGSTS.E [R88+0x28600], desc[UR16][R198.64], !P6 ;  /* 0x28600000c6587fae */ /* 0x0009e2000f1a1010 */
[----:B------:R-:W-:Y:S01]  /*fec0*/  VIADD R0, R82, 0xffffff5a ;  /* 0xffffff5a52007836 */ /* 0x000fe20000000000 */
[----:B------:R-:W-:Y:S01]  /*fed0*/  IADD3 R238, PT, PT, R239, -0xa5, RZ ;  /* 0xffffff5befee7810 */ /* 0x000fe20007ffe0ff */
[----:B------:R-:W1:Y:S03]  /*fee0*/  LDC R82, c[0x0][0x3a0] ;  /* 0x0000e800ff527b82 */ /* 0x000e660000000800 */
[----:B------:R-:W-:Y:S02]  /*fef0*/  ISETP.GE.U32.AND P1, PT, R238, 0x7ffffedc, PT ;  /* 0x7ffffedcee00780c */ /* 0x000fe40003f26070 */
[----:B------:R-:W-:Y:S01]  /*ff00*/  ISETP.GE.U32.AND P6, PT, R0, 0x7ffffedb, PT ;  /* 0x7ffffedb0000780c */ /* 0x000fe20003fc6070 */
[----:B------:R-:W-:Y:S02]  /*ff10*/  VIADD R0, R83, 0xffffff58 ;  /* 0xffffff5853007836 */ /* 0x000fe40000000000 */
[C---:B------:R-:W-:Y:S01]  /*ff20*/  IMAD.WIDE R222, R2.reuse, 0x4, R222 ;  /* 0x0000000402de7825 */ /* 0x040fe200078e02de */
[----:B------:R-:W3:Y:S04]  /*ff30*/  LDC R239, c[0x0][0x3a0] ;  /* 0x0000e800ffef7b82 */ /* 0x000ee80000000800 */
[----:B------:R1:W-:Y:S04]  /*ff40*/  STL.64 [R1+0x900], R222 ;  /* 0x000900de01007387 */ /* 0x0003e80000100a00 */
[----:B------:R-:W-:Y:S01]  /*ff50*/  LDGSTS.E [R88+0x28800], desc[UR16][R222.64], !P4 ;  /* 0x28800000de587fae */ /* 0x000fe2000e1a1010 */
[C---:B--2---:R-:W-:Y:S01]  /*ff60*/  IMAD.WIDE R190, R2.reuse, 0x4, R190 ;  /* 0x0000000402be7825 */ /* 0x044fe200078e02be */
[----:B------:R-:W2:Y:S04]  /*ff70*/  LDC R83, c[0x0][0x3a0] ;  /* 0x0000e800ff537b82 */ /* 0x000ea80000000800 */
[----:B------:R4:W-:Y:S04]  /*ff80*/  STL.64 [R1+0xe88], R190 ;  /* 0x000e88be01007387 */ /* 0x0009e80000100a00 */
[----:B------:R-:W-:Y:S01]  /*ff90*/  LDGSTS.E [R88+0x28a00], desc[UR16][R190.64], !P4 ;  /* 0x28a00000be587fae */ /* 0x000fe2000e1a1010 */
[----:B-1----:R-:W-:-:S03]  /*ffa0*/  IMAD.WIDE R200, R2, 0x4, R208 ;  /* 0x0000000402c87825 */ /* 0x002fc600078e02d0 */
[----:B------:R-:W2:Y:S01]  /*ffb0*/  LDL.LU.64 R208, [R1+0x528] ;  /* 0x0005280001d07983 */ /* 0x000ea20000300a00 */
[----:B----4-:R-:W-:-:S03]  /*ffc0*/  IMAD.WIDE R198, R2, 0x4, R176 ;  /* 0x0000000402c67825 */ /* 0x010fc600078e02b0 */
[----:B------:R-:W4:Y:S04]  /*ffd0*/  LDL.LU.64 R176, [R1+0x520] ;  /* 0x0005200001b07983 */ /* 0x000f280000300a00 */
[----:B------:R3:W-:Y:S04]  /*ffe0*/  STL.64 [R1+0x8f8], R200 ;  /* 0x0008f8c801007387 */ /* 0x0007e80000100a00 */
[----:B------:R1:W-:Y:S04]  /*fff0*/  STL.64 [R1+0xe78], R198 ;  /* 0x000e78c601007387 */ /* 0x0003e80000100a00 */
[----:B------:R-:W4:Y:S04]  /*10000*/  LDL.LU.64 R222, [R1+0x518] ;  /* 0x0005180001de7983 */ /* 0x000f280000300a00 */
[----:B------:R-:W4:Y:S04]  /*10010*/  LDL.LU.64 R190, [R1+0x510] ;  /* 0x0005100001be7983 */ /* 0x000f280000300a00 */
[----:B------:R3:W-:Y:S04]  /*10020*/  LDGSTS.E [R88+0x28c00], desc[UR16][R200.64], !P3 ;  /* 0x28c00000c8587fae */ /* 0x0007e8000d9a1010 */
[----:B------:R1:W-:Y:S01]  /*10030*/  LDGSTS.E [R88+0x28e00], desc[UR16][R198.64], !P3 ;  /* 0x28e00000c6587fae */ /* 0x0003e2000d9a1010 */
[----:B------:R-:W-:Y:S01]  /*10040*/  ISETP.GE.U32.AND P3, PT, R0, 0x7ffffed9, PT ;  /* 0x7ffffed90000780c */ /* 0x000fe20003f66070 */
[----:B------:R-:W-:-:S02]  /*10050*/  VIADD R0, R84, 0xffffff56 ;  /* 0xffffff5654007836 */ /* 0x000fc40000000000 */
[----:B---3--:R-:W-:-:S04]  /*10060*/  IMAD.WIDE R200, R2, 0x4, R86 ;  /* 0x0000000402c87825 */ /* 0x008fc800078e0256 */
[C---:B------:R-:W-:Y:S01]  /*10070*/  IMAD.WIDE R162, R2.reuse, 0x4, R162 ;  /* 0x0000000402a27825 */ /* 0x040fe200078e02a2 */
[----:B------:R-:W-:Y:S04]  /*10080*/  STL.64 [R1+0x8f0], R200 ;  /* 0x0008f0c801007387 */ /* 0x000fe80000100a00 */
[----:B------:R3:W-:Y:S04]  /*10090*/  STL.64 [R1+0xe70], R162 ;  /* 0x000e70a201007387 */ /* 0x0007e80000100a00 */
[----:B------:R-:W4:Y:S01]  /*100a0*/  LDL.LU.64 R86, [R1+0x508] ;  /* 0x0005080001567983 */ /* 0x000f220000300a00 */
[----:B-1----:R-:W-:-:S03]  /*100b0*/  IMAD.WIDE R198, R2, 0x4, R14 ;  /* 0x0000000402c67825 */ /* 0x002fc600078e020e */
[----:B------:R-:W-:Y:S01]  /*100c0*/  LDGSTS.E [R88+0x29000], desc[UR16][R200.64], !P1 ;  /* 0x29000000c8587fae */ /* 0x000fe2000c9a1010 */
[----:B------:R-:W-:-:S03]  /*100d0*/  IMAD.WIDE R84, R2, 0x4, R236 ;  /* 0x0000000402547825 */ /* 0x000fc600078e02ec */
[----:B------:R-:W4:Y:S04]  /*100e0*/  LDL.LU.64 R14, [R1+0x500] ;  /* 0x00050000010e7983 */ /* 0x000f280000300a00 */
[----:B------:R-:W-:Y:S04]  /*100f0*/  STL.64 [R1+0x8e8], R198 ;  /* 0x0008e8c601007387 */ /* 0x000fe80000100a00 */
[----:B------:R1:W-:Y:S04]  /*10100*/  STL.64 [R1+0xe68], R84 ;  /* 0x000e685401007387 */ /* 0x0003e80000100a00 */
[----:B------:R-:W4:Y:S04]  /*10110*/  LDL.LU.64 R236, [R1+0x4f8] ;  /* 0x0004f80001ec7983 */ /* 0x000f280000300a00 */
[----:B------:R-:W-:Y:S01]  /*10120*/  LDGSTS.E [R88+0x29200], desc[UR16][R162.64], !P1 ;  /* 0x29200000a2587fae */ /* 0x000fe2000c9a1010 */
[----:B------:R-:W-:-:S02]  /*10130*/  VIADD R238, R240, 0xffffff59 ;  /* 0xffffff59f0ee7836 */ /* 0x000fc40000000000 */
[----:B------:R-:W1:Y:S01]  /*10140*/  LDC R240, c[0x0][0x3a0] ;  /* 0x0000e800fff07b82 */ /* 0x000e620000000800 */
[----:B------:R-:W-:Y:S04]  /*10150*/  LDGSTS.E [R88+0x29400], desc[UR16][R198.64], !P6 ;  /* 0x29400000c6587fae */ /* 0x000fe8000f1a1010 */
[----:B---3--:R-:W3:Y:S01]  /*10160*/  LDL.LU.64 R162, [R1+0x4f0] ;  /* 0x0004f00001a27983 */ /* 0x008ee20000300a00 */
[----:B------:R-:W-:Y:S02]  /*10170*/  ISETP.GE.U32.AND P4, PT, R238, 0x7ffffeda, PT ;  /* 0x7ffffedaee00780c */ /* 0x000fe40003f86070 */
[----:B------:R-:W-:Y:S01]  /*10180*/  IADD3 R238, PT, PT, R241, -0xa9, RZ ;  /* 0xffffff57f1ee7810 */ /* 0x000fe20007ffe0ff */
[----:B------:R1:W-:Y:S01]  /*10190*/  LDGSTS.E [R88+0x29600], desc[UR16][R84.64], !P6 ;  /* 0x2960000054587fae */ /* 0x0003e2000f1a1010 */
[----:B------:R-:W1:Y:S02]  /*101a0*/  LDC R241, c[0x0][0x3a0] ;  /* 0x0000e800fff17b82 */ /* 0x000e640000000800 */
[----:B------:R-:W-:Y:S01]  /*101b0*/  ISETP.GE.U32.AND P1, PT, R238, 0x7ffffed8, PT ;  /* 0x7ffffed8ee00780c */ /* 0x000fe20003f26070 */
[----:B--2---:R-:W-:-:S05]  /*101c0*/  IMAD.WIDE R208, R2, 0x4, R208 ;  /* 0x0000000402d07825 */ /* 0x004fca00078e02d0 */
[----:B-1----:R-:W1:Y:S01]  /*101d0*/  LDC R84, c[0x0][0x3a0] ;  /* 0x0000e800ff547b82 */ /* 0x002e620000000800 */
[C---:B----4-:R-:W-:Y:S01]  /*101e0*/  IMAD.WIDE R176, R2.reuse, 0x4, R176 ;  /* 0x0000000402b07825 */ /* 0x050fe200078e02b0 */
[----:B------:R2:W-:Y:S04]  /*101f0*/  STL.64 [R1+0x8e0], R208 ;  /* 0x0008e0d001007387 */ /* 0x0005e80000100a00 */
[----:B------:R4:W-:Y:S04]  /*10200*/  STL.64 [R1+0xe60], R176 ;  /* 0x000e60b001007387 */ /* 0x0009e80000100a00 */
[----:B------:R-:W-:Y:S01]  /*10210*/  LDGSTS.E [R88+0x29800], desc[UR16][R208.64], !P4 ;  /* 0x29800000d0587fae */ /* 0x000fe2000e1a1010 */
[----:B------:R-:W-:-:S03]  /*10220*/  IMAD.WIDE R200, R2, 0x4, R222 ;  /* 0x0000000402c87825 */ /* 0x000fc600078e02de */
[----:B------:R-:W-:Y:S01]  /*10230*/  LDGSTS.E [R88+0x29a00], desc[UR16][R176.64], !P4 ;  /* 0x29a00000b0587fae */ /* 0x000fe2000e1a1010 */
[----:B------:R-:W-:-:S03]  /*10240*/  IMAD.WIDE R198, R2, 0x4, R190 ;  /* 0x0000000402c67825 */ /* 0x000fc600078e02be */
[----:B------:R-:W3:Y:S04]  /*10250*/  LDL.LU.64 R222, [R1+0x4e8] ;  /* 0x0004e80001de7983 */ /* 0x000ee80000300a00 */
[----:B------:R-:W3:Y:S04]  /*10260*/  LDL.LU.64 R190, [R1+0x4e0] ;  /* 0x0004e00001be7983 */ /* 0x000ee80000300a00 */
[----:B------:R1:W-:Y:S04]  /*10270*/  STL.64 [R1+0x8d8], R200 ;  /* 0x0008d8c801007387 */ /* 0x0003e80000100a00 */
[----:B------:R3:W-:Y:S04]  /*10280*/  STL.64 [R1+0xe58], R198 ;  /* 0x000e58c601007387 */ /* 0x0007e80000100a00 */
[----:B--2---:R-:W2:Y:S04]  /*10290*/  LDL.LU.64 R208, [R1+0x4d8] ;  /* 0x0004d80001d07983 */ /* 0x004ea80000300a00 */
[----:B----4-:R-:W4:Y:S04]  /*102a0*/  LDL.LU.64 R176, [R1+0x4d0] ;  /* 0x0004d00001b07983 */ /* 0x010f280000300a00 */
[----:B------:R1:W-:Y:S04]  /*102b0*/  LDGSTS.E [R88+0x29c00], desc[UR16][R200.64], !P3 ;  /* 0x29c00000c8587fae */ /* 0x0003e8000d9a1010 */
[----:B------:R3:W-:Y:S01]  /*102c0*/  LDGSTS.E [R88+0x29e00], desc[UR16][R198.64], !P3 ;  /* 0x29e00000c6587fae */ /* 0x0007e2000d9a1010 */
[----:B------:R-:W-:-:S04]  /*102d0*/  IMAD.WIDE R86, R2, 0x4, R86 ;  /* 0x0000000402567825 */ /* 0x000fc800078e0256 */
[C---:B------:R-:W-:Y:S01]  /*102e0*/  IMAD.WIDE R14, R2.reuse, 0x4, R14 ;  /* 0x00000004020e7825 */ /* 0x040fe200078e020e */
[----:B------:R3:W-:Y:S04]  /*102f0*/  STL.64 [R1+0x8d0], R86 ;  /* 0x0008d05601007387 */ /* 0x0007e80000100a00 */
[----:B------:R3:W-:Y:S04]  /*10300*/  STL.64 [R1+0xe40], R14 ;  /* 0x000e400e01007387 */ /* 0x0007e80000100a00 */
[----:B------:R-:W-:Y:S01]  /*10310*/  LDGSTS.E [R88+0x2a000], desc[UR16][R86.64], !P1 ;  /* 0x2a00000056587fae */ /* 0x000fe2000c9a1010 */
[----:B-1----:R-:W-:-:S03]  /*10320*/  IMAD.WIDE R200, R2, 0x4, R236 ;  /* 0x0000000402c87825 */ /* 0x002fc600078e02ec */
[----:B------:R-:W-:Y:S04]  /*10330*/  LDGSTS.E [R88+0x2a200], desc[UR16][R14.64], !P1 ;  /* 0x2a2000000e587fae */ /* 0x000fe8000c9a1010 */
[----:B------:R-:W4:Y:S01]  /*10340*/  LDL.LU.64 R236, [R1+0x4c8] ;  /* 0x0004c80001ec7983 */ /* 0x000f220000300a00 */
[----:B---3--:R-:W-:-:S03]  /*10350*/  IMAD.WIDE R198, R2, 0x4, R162 ;  /* 0x0000000402c67825 */ /* 0x008fc600078e02a2 */
[----:B------:R-:W3:Y:S04]  /*10360*/  LDL.LU.64 R162, [R1+0x4c0] ;  /* 0x0004c00001a27983 */ /* 0x000ee80000300a00 */
[----:B------:R1:W-:Y:S04]  /*10370*/  STL.64 [R1+0x8c8], R200 ;  /* 0x0008c8c801007387 */ /* 0x0003e80000100a00 */
[----:B------:R2:W-:Y:S04]  /*10380*/  STL.64 [R1+0xe30], R198 ;  /* 0x000e30c601007387 */ /* 0x0005e80000100a00 */
[----:B------:R-:W3:Y:S04]  /*10390*/  LDL.LU.64 R86, [R1+0x4b8] ;  /* 0x0004b80001567983 */ /* 0x000ee80000300a00 */
        /* <DEDUP_REMOVED lines=16> */
[----:B------:R-:W1:Y:S02]  /*104a0*/  LDC R240, c[0x0][0x3a0] ;  /* 0x0000e800fff07b82 */ /* 0x000e640000000800 */
[----:B-1----:R-:W-:-:S04]  /*104b0*/  IMAD.WIDE R200, R2, 0x4, R222 ;  /* 0x0000000402c87825 */ /* 0x002fc800078e02de */
[C---:B------:R-:W-:Y:S01]  /*104c0*/  IMAD.WIDE R190, R2.reuse, 0x4, R190 ;  /* 0x0000000402be7825 */ /* 0x040fe200078e02be */
[----:B------:R-:W-:Y:S04]  /*104d0*/  STL.64 [R1+0x8c0], R200 ;  /* 0x0008c0c801007387 */ /* 0x000fe80000100a00 */
[----:B------:R1:W-:Y:S04]  /*104e0*/  STL.64 [R1+0xe10], R190 ;  /* 0x000e10be01007387 */ /* 0x0003e80000100a00 */
[----:B------:R-:W3:Y:S01]  /*104f0*/  LDL.LU.64 R222, [R1+0x4a8] ;  /* 0x0004a80001de7983 */ /* 0x000ee20000300a00 */
[----:B--2---:R-:W-:-:S03]  /*10500*/  IMAD.WIDE R198, R2, 0x4, R208 ;  /* 0x0000000402c67825 */ /* 0x004fc600078e02d0 */
[----:B------:R-:W-:Y:S01]  /*10510*/  LDGSTS.E [R88+0x2a800], desc[UR16][R200.64], !P4 ;  /* 0x2a800000c8587fae */ /* 0x000fe2000e1a1010 */
[----:B----4-:R-:W-:-:S03]  /*10520*/  IMAD.WIDE R84, R2, 0x4, R176 ;  /* 0x0000000402547825 */ /* 0x010fc600078e02b0 */
[----:B------:R-:W-:Y:S04]  /*10530*/  LDGSTS.E [R88+0x2aa00], desc[UR16][R190.64], !P4 ;  /* 0x2aa00000be587fae */ /* 0x000fe8000e1a1010 */
[----:B------:R-:W2:Y:S04]  /*10540*/  LDL.LU.64 R176, [R1+0x4a0] ;  /* 0x0004a00001b07983 */ /* 0x000ea80000300a00 */
[----:B------:R-:W-:Y:S04]  /*10550*/  STL.64 [R1+0x8b8], R198 ;  /* 0x0008b8c601007387 */ /* 0x000fe80000100a00 */
[----:B------:R4:W-:Y:S04]  /*10560*/  STL.64 [R1+0xe00], R84 ;  /* 0x000e005401007387 */ /* 0x0009e80000100a00 */
[----:B------:R-:W2:Y:S04]  /*10570*/  LDL.LU.64 R208, [R1+0x498] ;  /* 0x0004980001d07983 */ /* 0x000ea80000300a00 */
[----:B-1----:R-:W2:Y:S04]  /*10580*/  LDL.LU.64 R190, [R1+0x490] ;  /* 0x0004900001be7983 */ /* 0x002ea80000300a00 */
[----:B------:R-:W-:Y:S04]  /*10590*/  LDGSTS.E [R88+0x2ac00], desc[UR16][R198.64], !P3 ;  /* 0x2ac00000c6587fae */ /* 0x000fe8000d9a1010 */
[----:B------:R4:W-:Y:S01]  /*105a0*/  LDGSTS.E [R88+0x2ae00], desc[UR16][R84.64], !P3 ;  /* 0x2ae0000054587fae */ /* 0x0009e2000d9a1010 */
[C---:B------:R-:W-:Y:S01]  /*105b0*/  IMAD.WIDE R236, R2.reuse, 0x4, R236 ;  /* 0x0000000402ec7825 */ /* 0x040fe200078e02ec */
[----:B----4-:R-:W1:Y:S04]  /*105c0*/  LDC R84, c[0x0][0x3a0] ;  /* 0x0000e800ff547b82 */ /* 0x010e680000000800 */
[----:B------:R4:W-:Y:S04]  /*105d0*/  STL.64 [R1+0x8b0], R236 ;  /* 0x0008b0ec01007387 */ /* 0x0009e80000100a00 */
[----:B------:R-:W-:Y:S01]  /*105e0*/  LDGSTS.E [R88+0x2b000], desc[UR16][R236.64], !P1 ;  /* 0x2b000000ec587fae */ /* 0x000fe2000c9a1010 */
[----:B---3--:R-:W-:-:S05]  /*105f0*/  IMAD.WIDE R162, R2, 0x4, R162 ;  /* 0x0000000402a27825 */ /* 0x008fca00078e02a2 */
[----:B------:R3:W-:Y:S04]  /*10600*/  STL.64 [R1+0xdf0], R162 ;  /* 0x000df0a201007387 */ /* 0x0007e80000100a00 */
[----:B------:R-:W-:Y:S01]  /*10610*/  LDGSTS.E [R88+0x2b200], desc[UR16][R162.64], !P1 ;  /* 0x2b200000a2587fae */ /* 0x000fe2000c9a1010 */
[----:B------:R-:W-:-:S04]  /*10620*/  IMAD.WIDE R200, R2, 0x4, R86 ;  /* 0x0000000402c87825 */ /* 0x000fc800078e0256 */
[----:B------:R-:W-:-:S04]  /*10630*/  IMAD.WIDE R198, R2, 0x4, R14 ;  /* 0x0000000402c67825 */ /* 0x000fc800078e020e */
[----:B------:R-:W-:Y:S01]  /*10640*/  VIADD R238, R241, 0xffffff51 ;  /* 0xffffff51f1ee7836 */ /* 0x000fe20000000000 */
[----:B------:R-:W2:Y:S01]  /*10650*/  LDL.LU.64 R14, [R1+0x488] ;  /* 0x00048800010e7983 */ /* 0x000ea20000300a00 */
[----:B------:R-:W-:Y:S01]  /*10660*/  ISETP.GE.U32.AND P3, PT, R0, 0x7ffffed1, PT ;  /* 0x7ffffed10000780c */ /* 0x000fe20003f66070 */
[----:B------:R-:W1:Y:S02]  /*10670*/  LDC R241, c[0x0][0x3a0] ;  /* 0x0000e800fff17b82 */ /* 0x000e640000000800 */
[----:B------:R-:W2:Y:S04]  /*10680*/  LDL.LU.64 R86, [R1+0x480] ;  /* 0x0004800001567983 */ /* 0x000ea80000300a00 */
[----:B------:R1:W-:Y:S04]  /*10690*/  STL.64 [R1+0x8a8], R200 ;  /* 0x0008a8c801007387 */ /* 0x0003e80000100a00 */
[----:B------:R1:W-:Y:S04]  /*106a0*/  STL.64 [R1+0xde8], R198 ;  /* 0x000de8c601007387 */ /* 0x0003e80000100a00 */
[----:B----4-:R-:W4:Y:S04]  /*106b0*/  LDL.LU.64 R236, [R1+0x478] ;  /* 0x0004780001ec7983 */ /* 0x010f280000300a00 */
[----:B---3--:R-:W3:Y:S01]  /*106c0*/  LDL.LU.64 R162, [R1+0x470] ;  /* 0x0004700001a27983 */ /* 0x008ee20000300a00 */
        /* <DEDUP_REMOVED lines=8> */
[----:B------:R-:W-:Y:S02]  /*10750*/  VIADD R0, R83, 0xffffff4c ;  /* 0xffffff4c53007836 */ /* 0x000fe40000000000 */
[----:B------:R-:W1:Y:S01]  /*10760*/  LDC R239, c[0x0][0x3a0] ;  /* 0x0000e800ffef7b82 */ /* 0x000e620000000800 */
[----:B------:R-:W-:-:S07]  /*10770*/  IMAD.WIDE R222, R2, 0x4, R222 ;  /* 0x0000000402de7825 */ /* 0x000fce00078e02de */
[----:B------:R-:W2:Y:S01]  /*10780*/  LDC R83, c[0x0][0x3a0] ;  /* 0x0000e800ff537b82 */ /* 0x000ea20000000800 */
[----:B------:R1:W-:Y:S04]  /*10790*/  STL.64 [R1+0x8a0], R222 ;  /* 0x0008a0de01007387 */ /* 0x0003e80000100a00 */
[----:B------:R-:W-:Y:S01]  /*107a0*/  LDGSTS.E [R88+0x2b800], desc[UR16][R222.64], !P4 ;  /* 0x2b800000de587fae */ /* 0x000fe2000e1a1010 */
[----:B--2---:R-:W-:-:S05]  /*107b0*/  IMAD.WIDE R176, R2, 0x4, R176 ;  /* 0x0000000402b07825 */ /* 0x004fca00078e02b0 */
[----:B------:R2:W-:Y:S04]  /*107c0*/  STL.64 [R1+0xde0], R176 ;  /* 0x000de0b001007387 */ /* 0x0005e80000100a00 */
[----:B------:R-:W-:Y:S01]  /*107d0*/  LDGSTS.E [R88+0x2ba00], desc[UR16][R176.64], !P4 ;  /* 0x2ba00000b0587fae */ /* 0x000fe2000e1a1010 */
[----:B-1----:R-:W-:-:S03]  /*107e0*/  IMAD.WIDE R200, R2, 0x4, R208 ;  /* 0x0000000402c87825 */ /* 0x002fc600078e02d0 */
[----:B------:R-:W3:Y:S01]  /*107f0*/  LDL.LU.64 R208, [R1+0x468] ;  /* 0x0004680001d07983 */ /* 0x000ee20000300a00 */
[----:B------:R-:W-:-:S03]  /*10800*/  IMAD.WIDE R198, R2, 0x4, R190 ;  /* 0x0000000402c67825 */ /* 0x000fc600078e02be */
[----:B------:R-:W3:Y:S04]  /*10810*/  LDL.LU.64 R190, [R1+0x460] ;  /* 0x0004600001be7983 */ /* 0x000ee80000300a00 */
[----:B------:R1:W-:Y:S04]  /*10820*/  STL.64 [R1+0x898], R200 ;  /* 0x000898c801007387 */ /* 0x0003e80000100a00 */
[----:B------:R4:W-:Y:S04]  /*10830*/  STL.64 [R1+0xdd8], R198 ;  /* 0x000dd8c601007387 */ /* 0x0009e80000100a00 */
[----:B------:R-:W3:Y:S04]  /*10840*/  LDL.LU.64 R222, [R1+0x458] ;  /* 0x0004580001de7983 */ /* 0x000ee80000300a00 */
[----:B--2---:R-:W2:Y:S04]  /*10850*/  LDL.LU.64 R176, [R1+0x450] ;  /* 0x0004500001b07983 */ /* 0x004ea80000300a00 */
[----:B------:R1:W-:Y:S04]  /*10860*/  LDGSTS.E [R88+0x2bc00], desc[UR16][R200.64], !P3 ;  /* 0x2bc00000c8587fae */ /* 0x0003e8000d9a1010 */
[----:B------:R4:W-:Y:S01]  /*10870*/  LDGSTS.E [R88+0x2be00], desc[UR16][R198.64], !P3 ;  /* 0x2be00000c6587fae */ /* 0x0009e2000d9a1010 */
[----:B------:R-:W-:Y:S01]  /*10880*/  ISETP.GE.U32.AND P3, PT, R0, 0x7ffffecd, PT ;  /* 0x7ffffecd0000780c */ /* 0x000fe20003f66070 */
[----:B------:R-:W-:-:S02]  /*10890*/  VIADD R0, R84, 0xffffff4a ;  /* 0xffffff4a54007836 */ /* 0x000fc40000000000 */
[----:B------:R-:W-:-:S04]  /*108a0*/  IMAD.WIDE R14, R2, 0x4, R14 ;  /* 0x00000004020e7825 */ /* 0x000fc800078e020e */
[C---:B-1----:R-:W-:Y:S01]  /*108b0*/  IMAD.WIDE R200, R2.reuse, 0x4, R86 ;  /* 0x0000000402c87825 */ /* 0x042fe200078e0256 */
[----:B------:R1:W-:Y:S04]  /*108c0*/  STL.64 [R1+0x890], R14 ;  /* 0x0008900e01007387 */ /* 0x0003e80000100a00 */
[----:B------:R-:W-:Y:S04]  /*108d0*/  STL.64 [R1+0xdd0], R200 ;  /* 0x000dd0c801007387 */ /* 0x000fe80000100a00 */
[----:B------:R-:W2:Y:S01]  /*108e0*/  LDL.LU.64 R86, [R1+0x448] ;  /* 0x0004480001567983 */ /* 0x000ea20000300a00 */
[----:B----4-:R-:W-:-:S03]  /*108f0*/  IMAD.WIDE R198, R2, 0x4, R236 ;  /* 0x0000000402c67825 */ /* 0x010fc600078e02ec */
[----:B------:R-:W-:Y:S01]  /*10900*/  LDGSTS.E [R88+0x2c000], desc[UR16][R14.64], !P1 ;  /* 0x2c0000000e587fae */ /* 0x000fe2000c9a1010 */
[----:B---3--:R-:W-:-:S03]  /*10910*/  IMAD.WIDE R84, R2, 0x4, R162 ;  /* 0x0000000402547825 */ /* 0x008fc600078e02a2 */
        /* <DEDUP_REMOVED lines=14> */
[----:B------:R-:W-:-:S06]  /*10a00*/  IMAD.WIDE R208, R2, 0x4, R208 ;  /* 0x0000000402d07825 */ /* 0x000fcc00078e02d0 */
[----:B----4-:R-:W4:Y:S01]  /*10a10*/  LDC R84, c[0x0][0x3a0] ;  /* 0x0000e800ff547b82 */ /* 0x010f220000000800 */
[C---:B------:R-:W-:Y:S01]  /*10a20*/  IMAD.WIDE R190, R2.reuse, 0x4, R190 ;  /* 0x0000000402be7825 */ /* 0x040fe200078e02be */
[----:B------:R1:W-:Y:S04]  /*10a30*/  STL.64 [R1+0x880], R208 ;  /* 0x000880d001007387 */ /* 0x0003e80000100a00 */
[----:B------:R1:W-:Y:S04]  /*10a40*/  STL.64 [R1+0xda0], R190 ;  /* 0x000da0be01007387 */ /* 0x0003e80000100a00 */
[----:B------:R-:W-:Y:S01]  /*10a50*/  LDGSTS.E [R88+0x2c800], desc[UR16][R208.64], !P4 ;  /* 0x2c800000d0587fae */ /* 0x000fe2000e1a1010 */
[----:B------:R-:W-:-:S03]  /*10a60*/  IMAD.WIDE R200, R2, 0x4, R222 ;  /* 0x0000000402c87825 */ /* 0x000fc600078e02de */
[----:B------:R-:W-:Y:S01]  /*10a70*/  LDGSTS.E [R88+0x2ca00], desc[UR16][R190.64], !P4 ;  /* 0x2ca00000be587fae */ /* 0x000fe2000e1a1010 */
[----:B--2---:R-:W-:-:S03]  /*10a80*/  IMAD.WIDE R198, R2, 0x4, R176 ;  /* 0x0000000402c67825 */ /* 0x004fc600078e02b0 */
[----:B------:R-:W2:Y:S04]  /*10a90*/  LDL.LU.64 R222, [R1+0x428] ;  /* 0x0004280001de7983 */ /* 0x000ea80000300a00 */
[----:B------:R-:W2:Y:S04]  /*10aa0*/  LDL.LU.64 R176, [R1+0x420] ;  /* 0x0004200001b07983 */ /* 0x000ea80000300a00 */
[----:B------:R3:W-:Y:S04]  /*10ab0*/  STL.64 [R1+0x878], R200 ;  /* 0x000878c801007387 */ /* 0x0007e80000100a00 */
[----:B------:R3:W-:Y:S04]  /*10ac0*/  STL.64 [R1+0xd80], R198 ;  /* 0x000d80c601007387 */ /* 0x0007e80000100a00 */
[----:B-1----:R-:W2:Y:S04]  /*10ad0*/  LDL.LU.64 R208, [R1+0x418] ;  /* 0x0004180001d07983 */ /* 0x002ea80000300a00 */
[----:B------:R-:W2:Y:S04]  /*10ae0*/  LDL.LU.64 R190, [R1+0x410] ;  /* 0x0004100001be7983 */ /* 0x000ea80000300a00 */
[----:B------:R1:W-:Y:S04]  /*10af0*/  LDGSTS.E [R88+0x2cc00], desc[UR16][R200.64], !P3 ;  /* 0x2cc00000c8587fae */ /* 0x0003e8000d9a1010 */
[----:B------:R1:W-:Y:S01]  /*10b00*/  LDGSTS.E [R88+0x2ce00], desc[UR16][R198.64], !P3 ;  /* 0x2ce00000c6587fae */ /* 0x0003e2000d9a1010 */
[----:B------:R-:W-:-:S05]  /*10b10*/  IMAD.WIDE R86, R2, 0x4, R86 ;  /* 0x0000000402567825 */ /* 0x000fca00078e0256 */
[----:B------:R1:W-:Y:S04]  /*10b20*/  STL.64 [R1+0x870], R86 ;  /* 0x0008705601007387 */ /* 0x0003e80000100a00 */
[----:B------:R-:W-:Y:S01]  /*10b30*/  LDGSTS.E [R88+0x2d000], desc[UR16][R86.64], !P1 ;  /* 0x2d00000056587fae */ /* 0x000fe2000c9a1010 */
[----:B---3--:R-:W-:-:S05]  /*10b40*/  IMAD.WIDE R162, R2, 0x4, R162 ;  /* 0x0000000402a27825 */ /* 0x008fca00078e02a2 */
        /* <DEDUP_REMOVED lines=9> */
[----:B---3--:R-:W3:Y:S01]  /*10be0*/  LDL.LU.64 R162, [R1+0x3f0] ;  /* 0x0003f00001a27983 */ /* 0x008ee20000300a00 */
        /* <DEDUP_REMOVED lines=12> */
[----:B----4-:R-:W-:Y:S01]  /*10cb0*/  VIADD R0, R84, 0xffffff44 ;  /* 0xffffff4454007836 */ /* 0x010fe20000000000 */
[----:B------:R-:W-:-:S03]  /*10cc0*/  ISETP.GE.U32.AND P1, PT, R238, 0x7ffffec8, PT ;  /* 0x7ffffec8ee00780c */ /* 0x000fc60003f26070 */
[----:B------:R-:W4:Y:S08]  /*10cd0*/  LDC R83, c[0x0][0x3a0] ;  /* 0x0000e800ff537b82 */ /* 0x000f300000000800 */
[----:B------:R-:W1:Y:S01]  /*10ce0*/  LDC R240, c[0x0][0x3a0] ;  /* 0x0000e800fff07b82 */ /* 0x000e620000000800 */
[----:B--2---:R-:W-:-:S04]  /*10cf0*/  IMAD.WIDE R200, R2, 0x4, R222 ;  /* 0x0000000402c87825 */ /* 0x004fc800078e02de */
[C---:B------:R-:W-:Y:S01]  /*10d00*/  IMAD.WIDE R176, R2.reuse, 0x4, R176 ;  /* 0x0000000402b07825 */ /* 0x040fe200078e02b0 */
[----:B------:R-:W-:Y:S04]  /*10d10*/  STL.64 [R1+0x860], R200 ;  /* 0x000860c801007387 */ /* 0x000fe80000100a00 */
[----:B------:R2:W-:Y:S04]  /*10d20*/  STL.64 [R1+0xd60], R176 ;  /* 0x000d60b001007387 */ /* 0x0005e80000100a00 */
[----:B------:R-:W4:Y:S01]  /*10d30*/  LDL.LU.64 R222, [R1+0x3e8] ;  /* 0x0003e80001de7983 */ /* 0x000f220000300a00 */
[----:B-1----:R-:W-:-:S03]  /*10d40*/  IMAD.WIDE R198, R2, 0x4, R208 ;  /* 0x0000000402c67825 */ /* 0x002fc600078e02d0 */
[----:B------:R-:W-:Y:S01]  /*10d50*/  LDGSTS.E [R88+0x2d800], desc[UR16][R200.64], !P4 ;  /* 0x2d800000c8587fae */ /* 0x000fe2000e1a1010 */
[----:B------:R-:W-:-:S03]  /*10d60*/  IMAD.WIDE R84, R2, 0x4, R190 ;  /* 0x0000000402547825 */ /* 0x000fc600078e02be */
[----:B------:R-:W-:Y:S04]  /*10d70*/  LDGSTS.E [R88+0x2da00], desc[UR16][R176.64], !P4 ;  /* 0x2da00000b0587fae */ /* 0x000fe8000e1a1010 */
[----:B------:R-:W4:Y:S04]  /*10d80*/  LDL.LU.64 R190, [R1+0x3e0] ;  /* 0x0003e00001be7983 */ /* 0x000f280000300a00 */
[----:B------:R-:W-:Y:S04]  /*10d90*/  STL.64 [R1+0x858], R198 ;  /* 0x000858c601007387 */ /* 0x000fe80000100a00 */
[----:B------:R1:W-:Y:S04]  /*10da0*/  STL.64 [R1+0xd58], R84 ;  /* 0x000d585401007387 */ /* 0x0003e80000100a00 */
[----:B------:R-:W4:Y:S04]  /*10db0*/  LDL.LU.64 R208, [R1+0x3d8] ;  /* 0x0003d80001d07983 */ /* 0x000f280000300a00 */
[----:B--2---:R-:W2:Y:S04]  /*10dc0*/  LDL.LU.64 R176, [R1+0x3d0] ;  /* 0x0003d00001b07983 */ /* 0x004ea80000300a00 */
        /* <DEDUP_REMOVED lines=8> */
[----:B------:R-:W-:-:S03]  /*10e50*/  IMAD.WIDE R200, R2, 0x4, R86 ;  /* 0x0000000402c87825 */ /* 0x000fc600078e0256 */
[----:B------:R-:W-:Y:S01]  /*10e60*/  LDGSTS.E [R88+0x2e200], desc[UR16][R236.64], !P1 ;  /* 0x2e200000ec587fae */ /* 0x000fe2000c9a1010 */
[----:B---3--:R-:W-:-:S03]  /*10e70*/  IMAD.WIDE R198, R2, 0x4, R162 ;  /* 0x0000000402c67825 */ /* 0x008fc600078e02a2 */
        /* <DEDUP_REMOVED lines=17> */
[----:B----4-:R-:W-:Y:S02]  /*10f90*/  VIADD R0, R83, 0xffffff40 ;  /* 0xffffff4053007836 */ /* 0x010fe40000000000 */
[C---:B------:R-:W-:Y:S01]  /*10fa0*/  IMAD.WIDE R222, R2.reuse, 0x4, R222 ;  /* 0x0000000402de7825 */ /* 0x040fe200078e02de */
[----:B------:R-:W4:Y:S04]  /*10fb0*/  LDC R239, c[0x0][0x3a0] ;  /* 0x0000e800ffef7b82 */ /* 0x000f280000000800 */
[----:B------:R1:W-:Y:S04]  /*10fc0*/  STL.64 [R1+0x840], R222 ;  /* 0x000840de01007387 */ /* 0x0003e80000100a00 */
[----:B------:R-:W-:Y:S01]  /*10fd0*/  LDGSTS.E [R88+0x2e800], desc[UR16][R222.64], !P4 ;  /* 0x2e800000de587fae */ /* 0x000fe2000e1a1010 */
[C---:B------:R-:W-:Y:S01]  /*10fe0*/  IMAD.WIDE R190, R2.reuse, 0x4, R190 ;  /* 0x0000000402be7825 */ /* 0x040fe200078e02be */
[----:B------:R-:W3:Y:S04]  /*10ff0*/  LDC R83, c[0x0][0x3a0] ;  /* 0x0000e800ff537b82 */ /* 0x000ee80000000800 */
[----:B------:R4:W-:Y:S04]  /*11000*/  STL.64 [R1+0xd28], R190 ;  /* 0x000d28be01007387 */ /* 0x0009e80000100a00 */
[----:B------:R-:W-:Y:S01]  /*11010*/  LDGSTS.E [R88+0x2ea00], desc[UR16][R190.64], !P4 ;  /* 0x2ea00000be587fae */ /* 0x000fe2000e1a1010 */
[----:B-1----:R-:W-:-:S03]  /*11020*/  IMAD.WIDE R200, R2, 0x4, R208 ;  /* 0x0000000402c87825 */ /* 0x002fc600078e02d0 */
[----:B------:R-:W3:Y:S01]  /*11030*/  LDL.LU.64 R208, [R1+0x3a8] ;  /* 0x0003a80001d07983 */ /* 0x000ee20000300a00 */
[----:B--2---:R-:W-:-:S03]  /*11040*/  IMAD.WIDE R198, R2, 0x4, R176 ;  /* 0x0000000402c67825 */ /* 0x004fc600078e02b0 */
        /* <DEDUP_REMOVED lines=31> */
[----:B------:R-:W-:-:S05]  /*11240*/  IMAD.WIDE R208, R2, 0x4, R208 ;  /* 0x0000000402d07825 */ /* 0x000fca00078e02d0 */
[----:B-1----:R-:W1:Y:S01]  /*11250*/  LDC R84, c[0x0][0x3a0] ;  /* 0x0000e800ff547b82 */ /* 0x002e620000000800 */
[C---:B--2---:R-:W-:Y:S01]  /*11260*/  IMAD.WIDE R176, R2.reuse, 0x4, R176 ;  /* 0x0000000402b07825 */ /* 0x044fe200078e02b0 */
        /* <DEDUP_REMOVED lines=21> */
[----:B------:R-:W2:Y:S01]  /*113c0*/  LDL.LU.64 R236, [R1+0x348] ;  /* 0x0003480001ec7983 */ /* 0x000ea20000300a00 */
        /* <DEDUP_REMOVED lines=39> */
[----:B-1----:R-:W1:Y:S04]  /*11640*/  LDC R84, c[0x0][0x3a0] ;  /* 0x0000e800ff547b82 */ /* 0x002e680000000800 */
        /* <DEDUP_REMOVED lines=8> */
[----:B------:R-:W4:Y:S01]  /*116d0*/  LDL.LU.64 R14, [R1+0x308] ;  /* 0x00030800010e7983 */ /* 0x000f220000300a00 */
[----:B------:R-:W-:Y:S01]  /*116e0*/  ISETP.GE.U32.AND P3, PT, R0, 0x7ffffeb9, PT ;  /* 0x7ffffeb90000780c */ /* 0x000fe20003f66070 */
[----:B------:R-:W2:Y:S02]  /*116f0*/  LDC R241, c[0x0][0x3a0] ;  /* 0x0000e800fff17b82 */ /* 0x000ea40000000800 */
[----:B------:R-:W4:Y:S04]  /*11700*/  LDL.LU.64 R86, [R1+0x300] ;  /* 0x0003000001567983 */ /* 0x000f280000300a00 */
[----:B------:R2:W-:Y:S04]  /*11710*/  STL.64 [R1+0x7a8], R200 ;  /* 0x0007a8c801007387 */ /* 0x0005e80000100a00 */
[----:B------:R4:W-:Y:S04]  /*11720*/  STL.64 [R1+0xc70], R198 ;  /* 0x000c70c601007387 */ /* 0x0009e80000100a00 */
[----:B-1----:R-:W4:Y:S04]  /*11730*/  LDL.LU.64 R236, [R1+0x2f8] ;  /* 0x0002f80001ec7983 */ /* 0x002f280000300a00 */
        /* <DEDUP_REMOVED lines=12> */
[----:B------:R-:W3:Y:S01]  /*11800*/  LDC R83, c[0x0][0x3a0] ;  /* 0x0000e800ff537b82 */ /* 0x000ee20000000800 */
[----:B------:R1:W-:Y:S04]  /*11810*/  STL.64 [R1+0x7a0], R222 ;  /* 0x0007a0de01007387 */ /* 0x0003e80000100a00 */
[----:B------:R-:W-:Y:S01]  /*11820*/  LDGSTS.E [R88+0x31800], desc[UR16][R222.64], !P4 ;  /* 0x31800000de587fae */ /* 0x000fe2000e1a1010 */
[----:B--2---:R-:W-:-:S05]  /*11830*/  IMAD.WIDE R176, R2, 0x4, R176 ;  /* 0x0000000402b07825 */ /* 0x004fca00078e02b0 */
[----:B------:R2:W-:Y:S04]  /*11840*/  STL.64 [R1+0xc68], R176 ;  /* 0x000c68b001007387 */ /* 0x0005e80000100a00 */
[----:B------:R-:W-:Y:S01]  /*11850*/  LDGSTS.E [R88+0x31a00], desc[UR16][R176.64], !P4 ;  /* 0x31a00000b0587fae */ /* 0x000fe2000e1a1010 */
[----:B-1----:R-:W-:-:S03]  /*11860*/  IMAD.WIDE R200, R2, 0x4, R208 ;  /* 0x0000000402c87825 */ /* 0x002fc600078e02d0 */
[----:B------:R-:W3:Y:S01]  /*11870*/  LDL.LU.64 R208, [R1+0x2e8] ;  /* 0x0002e80001d07983 */ /* 0x000ee20000300a00 */
[----:B----4-:R-:W-:-:S03]  /*11880*/  IMAD.WIDE R198, R2, 0x4, R190 ;  /* 0x0000000402c67825 */ /* 0x010fc600078e02be */
[----:B------:R-:W4:Y:S04]  /*11890*/  LDL.LU.64 R190, [R1+0x2e0] ;  /* 0x0002e00001be7983 */ /* 0x000f280000300a00 */
[----:B------:R1:W-:Y:S04]  /*118a0*/  STL.64 [R1+0x790], R200 ;  /* 0x000790c801007387 */ /* 0x0003e80000100a00 */
[----:B------:R1:W-:Y:S04]  /*118b0*/  STL.64 [R1+0xc60], R198 ;  /* 0x000c60c601007387 */ /* 0x0003e80000100a00 */
[----:B------:R-:W4:Y:S04]  /*118c0*/  LDL.LU.64 R222, [R1+0x2d8] ;  /* 0x0002d80001de7983 */ /* 0x000f280000300a00 */
        /* <DEDUP_REMOVED lines=10> */
[----:B------:R-:W-:-:S03]  /*11970*/  IMAD.WIDE R198, R2, 0x4, R236 ;  /* 0x0000000402c67825 */ /* 0x000fc600078e02ec */
        /* <DEDUP_REMOVED lines=284> */
[----:B------:R1:W-:Y:S02]  /*12b40*/  STL.64 [R1+0xb18], R190 ;  /* 0x000b18be01007387 */ /* 0x0003e40000100a00 */
[----:B------:R-:W2:Y:S02]  /*12b50*/  LDC R84, c[0x0][0x3a0] ;  /* 0x0000e800ff547b82 */ /* 0x000ea40000000800 */
        /* <DEDUP_REMOVED lines=32> */
[----:B------:R-:W-:Y:S01]  /*12d60*/  VIADD R0, R83, 0xffffff16 ;  /* 0xffffff1653007836 */ /* 0x000fe20000000000 */
[----:B------:R-:W-:Y:S02]  /*12d70*/  IADD3 R238, PT, PT, R240, -0xe9, RZ ;  /* 0xffffff17f0ee7810 */ /* 0x000fe40007ffe0ff */
[----:B------:R-:W1:Y:S01]  /*12d80*/  LDC R82, c[0x0][0x3a0] ;  /* 0x0000e800ff527b82 */ /* 0x000e620000000800 */
[----:B------:R2:W-:Y:S01]  /*12d90*/  LDGSTS.E [R88+0x39400], desc[UR16][R200.64], !P6 ;  /* 0x39400000c8587fae */ /* 0x0005e2000f1a1010 */
[----:B------:R-:W-:Y:S01]  /*12da0*/  ISETP.GE.U32.AND P1, PT, R238, 0x7ffffe98, PT ;  /* 0x7ffffe98ee00780c */ /* 0x000fe20003f26070 */
[----:B----4-:R-:W-:-:S02]  /*12db0*/  VIADD R238, R85, 0xffffff15 ;  /* 0xffffff1555ee7836 */ /* 0x010fc40000000000 */
[----:B------:R1:W-:Y:S01]  /*12dc0*/  LDGSTS.E [R88+0x39600], desc[UR16][R198.64], !P6 ;  /* 0x39600000c6587fae */ /* 0x0003e2000f1a1010 */
[----:B------:R-:W-:Y:S01]  /*12dd0*/  ISETP.GE.U32.AND P6, PT, R0, 0x7ffffe97, PT ;  /* 0x7ffffe970000780c */ /* 0x000fe20003fc6070 */
[----:B------:R-:W-:Y:S01]  /*12de0*/  VIADD R0, R84, 0xffffff14 ;  /* 0xffffff1454007836 */ /* 0x000fe20000000000 */
[----:B------:R-:W4:Y:S08]  /*12df0*/  LDC R83, c[0x0][0x3a0] ;  /* 0x0000e800ff537b82 */ /* 0x000f300000000800 */
[----:B------:R-:W1:Y:S01]  /*12e00*/  LDC R240, c[0x0][0x3a0] ;  /* 0x0000e800fff07b82 */ /* 0x000e620000000800 */
[----:B--2---:R-:W-:-:S04]  /*12e10*/  IMAD.WIDE R200, R2, 0x4, R222 ;  /* 0x0000000402c87825 */ /* 0x004fc800078e02de */
[C---:B------:R-:W-:Y:S01]  /*12e20*/  IMAD.WIDE R176, R2.reuse, 0x4, R176 ;  /* 0x0000000402b07825 */ /* 0x040fe200078e02b0 */
[----:B------:R-:W-:Y:S04]  /*12e30*/  STL.64 [R1+0x668], R200 ;  /* 0x000668c801007387 */ /* 0x000fe80000100a00 */
[----:B------:R2:W-:Y:S04]  /*12e40*/  STL.64 [R1+0xaf8], R176 ;  /* 0x000af8b001007387 */ /* 0x0005e80000100a00 */
[----:B------:R2:W-:Y:S01]  /*12e50*/  LDGSTS.E [R88+0x39800], desc[UR16][R200.64], !P4 ;  /* 0x39800000c8587fae */ /* 0x0005e2000e1a1010 */
[----:B-1----:R-:W-:-:S03]  /*12e60*/  IMAD.WIDE R198, R2, 0x4, R208 ;  /* 0x0000000402c67825 */ /* 0x002fc600078e02d0 */
[----:B------:R-:W-:Y:S01]  /*12e70*/  LDGSTS.E [R88+0x39a00], desc[UR16][R176.64], !P4 ;  /* 0x39a00000b0587fae */ /* 0x000fe2000e1a1010 */
[----:B------:R-:W-:-:S03]  /*12e80*/  IMAD.WIDE R84, R2, 0x4, R190 ;  /* 0x0000000402547825 */ /* 0x000fc600078e02be */
[----:B------:R-:W4:Y:S04]  /*12e90*/  LDL.LU.64 R208, [R1+0xe0] ;  /* 0x0000e00001d07983 */ /* 0x000f280000300a00 */
[----:B------:R-:W4:Y:S04]  /*12ea0*/  LDL.LU.64 R190, [R1+0xd8] ;  /* 0x0000d80001be7983 */ /* 0x000f280000300a00 */
[----:B------:R-:W-:Y:S04]  /*12eb0*/  STL.64 [R1+0x688], R198 ;  /* 0x000688c601007387 */ /* 0x000fe80000100a00 */
[----:B------:R1:W-:Y:S04]  /*12ec0*/  STL.64 [R1+0xad8], R84 ;  /* 0x000ad85401007387 */ /* 0x0003e80000100a00 */
[----:B------:R-:W4:Y:S04]  /*12ed0*/  LDL.LU.64 R222, [R1+0xd0] ;  /* 0x0000d00001de7983 */ /* 0x000f280000300a00 */
[----:B--2---:R-:W2:Y:S04]  /*12ee0*/  LDL.LU.64 R176, [R1+0xc8] ;  /* 0x0000c80001b07983 */ /* 0x004ea80000300a00 */
[----:B------:R-:W-:Y:S04]  /*12ef0*/  LDGSTS.E [R88+0x39c00], desc[UR16][R198.64], !P3 ;  /* 0x39c00000c6587fae */ /* 0x000fe8000d9a1010 */
[----:B------:R1:W-:Y:S01]  /*12f00*/  LDGSTS.E [R88+0x39e00], desc[UR16][R84.64], !P3 ;  /* 0x39e0000054587fae */ /* 0x0003e2000d9a1010 */
[----:B------:R-:W-:-:S04]  /*12f10*/  IMAD.WIDE R14, R2, 0x4, R14 ;  /* 0x00000004020e7825 */ /* 0x000fc800078e020e */
[C---:B------:R-:W-:Y:S01]  /*12f20*/  IMAD.WIDE R236, R2.reuse, 0x4, R236 ;  /* 0x0000000402ec7825 */ /* 0x040fe200078e02ec */
[----:B------:R1:W-:Y:S03]  /*12f30*/  STL.64 [R1+0x680], R14 ;  /* 0x0006800e01007387 */ /* 0x0003e60000100a00 */
[----:B------:R-:W-:Y:S01]  /*12f40*/  IMAD.WIDE R200, R2, 0x4, R86 ;  /* 0x0000000402c87825 */ /* 0x000fe200078e0256 */
[----:B------:R3:W-:Y:S01]  /*12f50*/  STL.64 [R1+0xad0], R236 ;  /* 0x000ad0ec01007387 */ /* 0x0007e20000100a00 */
[----:B------:R-:W-:Y:S01]  /*12f60*/  ISETP.GE.U32.AND P4, PT, R238, 0x7ffffe96, PT ;  /* 0x7ffffe96ee00780c */ /* 0x000fe20003f86070 */
[----:B-1----:R-:W1:Y:S01]  /*12f70*/  LDC R85, c[0x0][0x3a0] ;  /* 0x0000e800ff557b82 */ /* 0x002e620000000800 */
[----:B---3--:R-:W-:Y:S01]  /*12f80*/  IMAD.WIDE R198, R2, 0x4, R162 ;  /* 0x0000000402c67825 */ /* 0x008fe200078e02a2 */
[----:B------:R-:W-:Y:S04]  /*12f90*/  LDGSTS.E [R88+0x3a000], desc[UR16][R14.64], !P1 ;  /* 0x3a0000000e587fae */ /* 0x000fe8000c9a1010 */
[----:B------:R-:W3:Y:S02]  /*12fa0*/  LDL.LU.64 R162, [R1+0xc0] ;  /* 0x0000c00001a27983 */ /* 0x000ee40000300a00 */
[----:B------:R-:W1:Y:S02]  /*12fb0*/  LDC R84, c[0x0][0x3a0] ;  /* 0x0000e800ff547b82 */ /* 0x000e640000000800 */
[----:B------:R-:W3:Y:S04]  /*12fc0*/  LDL.LU.64 R86, [R1+0xb8] ;  /* 0x0000b80001567983 */ /* 0x000ee80000300a00 */
[----:B------:R1:W-:Y:S04]  /*12fd0*/  STL.64 [R1+0x670], R200 ;  /* 0x000670c801007387 */ /* 0x0003e80000100a00 */
[----:B------:R2:W-:Y:S04]  /*12fe0*/  STL.64 [R1+0xac0], R198 ;  /* 0x000ac0c601007387 */ /* 0x0005e80000100a00 */
[----:B------:R-:W3:Y:S04]  /*12ff0*/  LDL.LU.64 R14, [R1+0xb0] ;  /* 0x0000b000010e7983 */ /* 0x000ee80000300a00 */
[----:B------:R-:W-:Y:S01]  /*13000*/  LDGSTS.E [R88+0x3a200], desc[UR16][R236.64], !P1 ;  /* 0x3a200000ec587fae */ /* 0x000fe2000c9a1010 */
[----:B------:R-:W-:-:S03]  /*13010*/  ISETP.GE.U32.AND P3, PT, R0, 0x7ffffe95, PT ;  /* 0x7ffffe950000780c */ /* 0x000fc60003f66070 */
[----:B------:R1:W-:Y:S01]  /*13020*/  LDGSTS.E [R88+0x3a400], desc[UR16][R200.64], !P6 ;  /* 0x3a400000c8587fae */ /* 0x0003e2000f1a1010 */
[----:B------:R-:W-:-:S03]  /*13030*/  IADD3 R238, PT, PT, R239, -0xed, RZ ;  /* 0xffffff13efee7810 */ /* 0x000fc60007ffe0ff */
[----:B------:R-:W3:Y:S04]  /*13040*/  LDL.LU.64 R236, [R1+0xa8] ;  /* 0x0000a80001ec7983 */ /* 0x000ee80000300a00 */
[----:B------:R2:W-:Y:S01]  /*13050*/  LDGSTS.E [R88+0x3a600], desc[UR16][R198.64], !P6 ;  /* 0x3a600000c6587fae */ /* 0x0005e2000f1a1010 */
[----:B------:R-:W-:Y:S01]  /*13060*/  VIADD R0, R82, 0xffffff12 ;  /* 0xffffff1252007836 */ /* 0x000fe20000000000 */
[----:B------:R-:W-:Y:S01]  /*13070*/  ISETP.GE.U32.AND P1, PT, R238, 0x7ffffe94, PT ;  /* 0x7ffffe94ee00780c */ /* 0x000fe20003f26070 */
[----:B------:R-:W-:Y:S01]  /*13080*/  VIADD R238, R241, 0xffffff11 ;  /* 0xffffff11f1ee7836 */ /* 0x000fe20000000000 */
[----:B------:R-:W1:Y:S02]  /*13090*/  LDC R82, c[0x0][0x3a0] ;  /* 0x0000e800ff527b82 */ /* 0x000e640000000800 */
[----:B------:R-:W-:Y:S01]  /*130a0*/  ISETP.GE.U32.AND P6, PT, R0, 0x7ffffe93, PT ;  /* 0x7ffffe930000780c */ /* 0x000fe20003fc6070 */
[----:B----4-:R-:W-:-:S05]  /*130b0*/  VIADD R0, R83, 0xffffff10 ;  /* 0xffffff1053007836 */ /* 0x010fca0000000000 */
[----:B------:R-:W4:Y:S08]  /*130c0*/  LDC R83, c[0x0][0x3a0] ;  /* 0x0000e800ff537b82 */ /* 0x000f300000000800 */
[----:B------:R-:W1:Y:S08]  /*130d0*/  LDC R239, c[0x0][0x3a0] ;  /* 0x0000e800ffef7b82 */ /* 0x000e700000000800 */
[----:B------:R-:W1:Y:S01]  /*130e0*/  LDC R241, c[0x0][0x3a0] ;  /* 0x0000e800fff17b82 */ /* 0x000e620000000800 */
[----:B------:R-:W-:-:S04]  /*130f0*/  IMAD.WIDE R208, R2, 0x4, R208 ;  /* 0x0000000402d07825 */ /* 0x000fc800078e02d0 */
[C---:B------:R-:W-:Y:S01]  /*13100*/  IMAD.WIDE R190, R2.reuse, 0x4, R190 ;  /* 0x0000000402be7825 */ /* 0x040fe200078e02be */
[----:B------:R2:W-:Y:S04]  /*13110*/  STL.64 [R1+0x660], R208 ;  /* 0x000660d001007387 */ /* 0x0005e80000100a00 */
[----:B------:R4:W-:Y:S04]  /*13120*/  STL.64 [R1+0xab8], R190 ;  /* 0x000ab8be01007387 */ /* 0x0009e80000100a00 */
[----:B------:R-:W-:Y:S01]  /*13130*/  LDGSTS.E [R88+0x3a800], desc[UR16][R208.64], !P4 ;  /* 0x3a800000d0587fae */ /* 0x000fe2000e1a1010 */
[----:B-1----:R-:W-:-:S03]  /*13140*/  IMAD.WIDE R200, R2, 0x4, R222 ;  /* 0x0000000402c87825 */ /* 0x002fc600078e02de */
[----:B------:R-:W-:Y:S01]  /*13150*/  LDGSTS.E [R88+0x3aa00], desc[UR16][R190.64], !P4 ;  /* 0x3aa00000be587fae */ /* 0x000fe2000e1a1010 */
[----:B--2---:R-:W-:-:S03]  /*13160*/  IMAD.WIDE R198, R2, 0x4, R176 ;  /* 0x0000000402c67825 */ /* 0x004fc600078e02b0 */
[----:B------:R1:W-:Y:S04]  /*13170*/  LDGSTS.E [R88+0x3ac00], desc[UR16][R200.64], !P3 ;  /* 0x3ac00000c8587fae */ /* 0x0003e8000d9a1010 */
[----:B------:R-:W2:Y:S04]  /*13180*/  LDL.LU.64 R176, [R1+0xa0] ;  /* 0x0000a00001b07983 */ /* 0x000ea80000300a00 */
[----:B------:R-:W2:Y:S04]  /*13190*/  LDL.LU.64 R222, [R1+0x98] ;  /* 0x0000980001de7983 */ /* 0x000ea80000300a00 */
[----:B------:R1:W-:Y:S04]  /*131a0*/  STL.64 [R1+0x658], R200 ;  /* 0x000658c801007387 */ /* 0x0003e80000100a00 */
[----:B------:R1:W-:Y:S04]  /*131b0*/  STL.64 [R1+0xab0], R198 ;  /* 0x000ab0c601007387 */ /* 0x0003e80000100a00 */
[----:B------:R-:W2:Y:S04]  /*131c0*/  LDL.LU.64 R208, [R1+0x90] ;  /* 0x0000900001d07983 */ /* 0x000ea80000300a00 */
[----:B----4-:R-:W4:Y:S01]  /*131d0*/  LDL.LU.64 R190, [R1+0x88] ;  /* 0x0000880001be7983 */ /* 0x010f220000300a00 */
[----:B------:R-:W-:-:S03]  /*131e0*/  ISETP.GE.U32.AND P4, PT, R238, 0x7ffffe92, PT ;  /* 0x7ffffe92ee00780c */ /* 0x000fc60003f86070 */
[----:B------:R1:W-:Y:S01]  /*131f0*/  LDGSTS.E [R88+0x3ae00], desc[UR16][R198.64], !P3 ;  /* 0x3ae00000c6587fae */ /* 0x0003e2000d9a1010 */
[----:B------:R-:W-:Y:S01]  /*13200*/  ISETP.GE.U32.AND P3, PT, R0, 0x7ffffe91, PT ;  /* 0x7ffffe910000780c */ /* 0x000fe20003f66070 */
[----:B------:R-:W-:Y:S01]  /*13210*/  VIADD R0, R84, 0xffffff0e ;  /* 0xffffff0e54007836 */ /* 0x000fe20000000000 */
[----:B------:R-:W-:Y:S01]  /*13220*/  IADD3 R238, PT, PT, R85, -0xf1, RZ ;  /* 0xffffff0f55ee7810 */ /* 0x000fe20007ffe0ff */
[----:B---3--:R-:W-:-:S04]  /*13230*/  IMAD.WIDE R162, R2, 0x4, R162 ;  /* 0x0000000402a27825 */ /* 0x008fc800078e02a2 */
[C---:B-1----:R-:W-:Y:S01]  /*13240*/  IMAD.WIDE R200, R2.reuse, 0x4, R86 ;  /* 0x0000000402c87825 */ /* 0x042fe200078e0256 */
[----:B------:R1:W-:Y:S04]  /*13250*/  STL.64 [R1+0x648], R162 ;  /* 0x000648a201007387 */ /* 0x0003e80000100a00 */
[----:B------:R-:W-:Y:S04]  /*13260*/  STL.64 [R1+0xaa8], R200 ;  /* 0x000aa8c801007387 */ /* 0x000fe80000100a00 */
[----:B------:R-:W3:Y:S01]  /*13270*/  LDL.LU.64 R86, [R1+0x80] ;  /* 0x0000800001567983 */ /* 0x000ee20000300a00 */
[----:B------:R-:W-:-:S03]  /*13280*/  IMAD.WIDE R198, R2, 0x4, R14 ;  /* 0x0000000402c67825 */ /* 0x000fc600078e020e */
[----:B------:R-:W3:Y:S04]  /*13290*/  LDL.LU.64 R84, [R1+0x78] ;  /* 0x0000780001547983 */ /* 0x000ee80000300a00 */
[----:B------:R-:W-:Y:S04]  /*132a0*/  STL.64 [R1+0x640], R198 ;  /* 0x000640c601007387 */ /* 0x000fe80000100a00 */
[----:B------:R-:W-:Y:S04]  /*132b0*/  LDGSTS.E [R88+0x3b000], desc[UR16][R162.64], !P1 ;  /* 0x3b000000a2587fae */ /* 0x000fe8000c9a1010 */
[----:B------:R-:W-:Y:S01]  /*132c0*/  LDGSTS.E [R88+0x3b200], desc[UR16][R200.64], !P1 ;  /* 0x3b200000c8587fae */ /* 0x000fe2000c9a1010 */
[----:B------:R-:W-:-:S03]  /*132d0*/  IMAD.WIDE R14, R2, 0x4, R236 ;  /* 0x00000004020e7825 */ /* 0x000fc600078e02ec */
[----:B------:R-:W-:Y:S04]  /*132e0*/  LDGSTS.E [R88+0x3b400], desc[UR16][R198.64], !P6 ;  /* 0x3b400000c6587fae */ /* 0x000fe8000f1a1010 */
[----:B------:R2:W-:Y:S04]  /*132f0*/  STL.64 [R1+0xa90], R14 ;  /* 0x000a900e01007387 */ /* 0x0005e80000100a00 */
[----:B-1----:R-:W3:Y:S04]  /*13300*/  LDL.LU.64 R162, [R1+0x70] ;  /* 0x0000700001a27983 */ /* 0x002ee80000300a00 */
[----:B------:R-:W3:Y:S01]  /*13310*/  LDL.LU.64 R236, [R1+0x68] ;  /* 0x0000680001ec7983 */ /* 0x000ee20000300a00 */
[----:B------:R-:W-:-:S03]  /*13320*/  ISETP.GE.U32.AND P1, PT, R238, 0x7ffffe90, PT ;  /* 0x7ffffe90ee00780c */ /* 0x000fc60003f26070 */
[----:B------:R1:W-:Y:S01]  /*13330*/  LDGSTS.E [R88+0x3b600], desc[UR16][R14.64], !P6 ;  /* 0x3b6000000e587fae */ /* 0x0003e2000f1a1010 */
[C---:B--2---:R-:W-:Y:S01]  /*13340*/  IMAD.WIDE R176, R2.reuse, 0x4, R176 ;  /* 0x0000000402b07825 */ /* 0x044fe200078e02b0 */
[----:B-1----:R-:W1:Y:S03]  /*13350*/  LDC R15, c[0x0][0x3a0] ;  /* 0x0000e800ff0f7b82 */ /* 0x002e660000000800 */
[C---:B------:R-:W-:Y:S01]  /*13360*/  IMAD.WIDE R222, R2.reuse, 0x4, R222 ;  /* 0x0000000402de7825 */ /* 0x040fe200078e02de */
[----:B------:R2:W-:Y:S04]  /*13370*/  STL.64 [R1+0x630], R176 ;  /* 0x000630b001007387 */ /* 0x0005e80000100a00 */
[----:B------:R2:W-:Y:S01]  /*13380*/  STL.64 [R1+0xa88], R222 ;  /* 0x000a88de01007387 */ /* 0x0005e20000100a00 */
[----:B------:R-:W1:Y:S03]  /*13390*/  LDC R14, c[0x0][0x3a0] ;  /* 0x0000e800ff0e7b82 */ /* 0x000e660000000800 */
[----:B------:R1:W-:Y:S01]  /*133a0*/  LDGSTS.E [R88+0x3b800], desc[UR16][R176.64], !P4 ;  /* 0x3b800000b0587fae */ /* 0x0003e2000e1a1010 */
        /* <DEDUP_REMOVED lines=11> */
[----:B---3--:R-:W-:-:S04]  /*13460*/  IMAD.WIDE R86, R2, 0x4, R86 ;  /* 0x0000000402567825 */ /* 0x008fc800078e0256 */
[C---:B------:R-:W-:Y:S01]  /*13470*/  IMAD.WIDE R84, R2.reuse, 0x4, R84 ;  /* 0x0000000402547825 */ /* 0x040fe200078e0254 */
[----:B------:R3:W-:Y:S04]  /*13480*/  STL.64 [R1+0x618], R86 ;  /* 0x0006185601007387 */ /* 0x0007e80000100a00 */
[----:B------:R3:W-:Y:S04]  /*13490*/  STL.64 [R1+0xa70], R84 ;  /* 0x000a705401007387 */ /* 0x0007e80000100a00 */
[----:B-1----:R-:W2:Y:S04]  /*134a0*/  LDL.LU.64 R200, [R1+0x40] ;  /* 0x0000400001c87983 */ /* 0x002ea80000300a00 */
[----:B------:R1:W-:Y:S04]  /*134b0*/  LDGSTS.E [R88+0x3c000], desc[UR16][R86.64], !P1 ;  /* 0x3c00000056587fae */ /* 0x0003e8000c9a1010 */
[----:B------:R1:W-:Y:S01]  /*134c0*/  LDGSTS.E [R88+0x3c200], desc[UR16][R84.64], !P1 ;  /* 0x3c20000054587fae */ /* 0x0003e2000c9a1010 */
[----:B------:R-:W-:-:S04]  /*134d0*/  IMAD.WIDE R162, R2, 0x4, R162 ;  /* 0x0000000402a27825 */ /* 0x000fc800078e02a2 */
[----:B------:R-:W-:Y:S01]  /*134e0*/  IMAD.WIDE R236, R2, 0x4, R236 ;  /* 0x0000000402ec7825 */ /* 0x000fe200078e02ec */
[----:B------:R1:W-:Y:S04]  /*134f0*/  STL.64 [R1+0x610], R162 ;  /* 0x000610a201007387 */ /* 0x0003e80000100a00 */
[----:B------:R-:W2:Y:S04]  /*13500*/  LDL.LU.64 R198, [R1+0x38] ;  /* 0x0000380001c67983 */ /* 0x000ea80000300a00 */
[----:B------:R-:W-:Y:S04]  /*13510*/  STL.64 [R1+0xa60], R236 ;  /* 0x000a60ec01007387 */ /* 0x000fe80000100a00 */
[----:B---3--:R-:W3:Y:S04]  /*13520*/  LDL.LU.64 R86, [R1+0x30] ;  /* 0x0000300001567983 */ /* 0x008ee80000300a00 */
[----:B------:R-:W3:Y:S01]  /*13530*/  LDL.LU.64 R84, [R1+0x28] ;  /* 0x0000280001547983 */ /* 0x000ee20000300a00 */
[----:B------:R-:W-:Y:S01]  /*13540*/  ISETP.GE.U32.AND P6, PT, R0, 0x7ffffe8f, PT ;  /* 0x7ffffe8f0000780c */ /* 0x000fe20003fc6070 */
[----:B------:R-:W-:-:S02]  /*13550*/  VIADD R238, R240, 0xffffff0d ;  /* 0xffffff0df0ee7836 */ /* 0x000fc40000000000 */
[----:B------:R-:W-:Y:S01]  /*13560*/  VIADD R0, R82, 0xffffff0c ;  /* 0xffffff0c52007836 */ /* 0x000fe20000000000 */
[----:B------:R-:W2:Y:S02]  /*13570*/  LDC R240, c[0x0][0x3a0] ;  /* 0x0000e800fff07b82 */ /* 0x000ea40000000800 */
[----:B------:R-:W-:Y:S02]  /*13580*/  ISETP.GE.U32.AND P4, PT, R238, 0x7ffffe8e, PT ;  /* 0x7ffffe8eee00780c */ /* 0x000fe40003f86070 */
[----:B------:R-:W-:Y:S01]  /*13590*/  ISETP.GE.U32.AND P3, PT, R0, 0x7ffffe8d, PT ;  /* 0x7ffffe8d0000780c */ /* 0x000fe20003f66070 */
[----:B------:R-:W-:Y:S01]  /*135a0*/  VIADD R0, R83, 0xffffff0a ;  /* 0xffffff0a53007836 */ /* 0x000fe20000000000 */
[----:B------:R-:W-:Y:S02]  /*135b0*/  IADD3 R238, PT, PT, R239, -0xf5, RZ ;  /* 0xffffff0befee7810 */ /* 0x000fe40007ffe0ff */
[----:B------:R-:W2:Y:S01]  /*135c0*/  LDC R82, c[0x0][0x3a0] ;  /* 0x0000e800ff527b82 */ /* 0x000ea20000000800 */
[----:B------:R-:W-:Y:S01]  /*135d0*/  LDGSTS.E [R88+0x3c400], desc[UR16][R162.64], !P6 ;  /* 0x3c400000a2587fae */ /* 0x000fe2000f1a1010 */
[----:B------:R-:W-:Y:S01]  /*135e0*/  ISETP.GE.U32.AND P1, PT, R238, 0x7ffffe8c, PT ;  /* 0x7ffffe8cee00780c */ /* 0x000fe20003f26070 */
[----:B------:R-:W-:-:S02]  /*135f0*/  VIADD R238, R15, 0xffffff09 ;  /* 0xffffff090fee7836 */ /* 0x000fc40000000000 */
[----:B------:R-:W-:Y:S01]  /*13600*/  LDGSTS.E [R88+0x3c600], desc[UR16][R236.64], !P6 ;  /* 0x3c600000ec587fae */ /* 0x000fe2000f1a1010 */
[----:B------:R-:W-:Y:S01]  /*13610*/  ISETP.GE.U32.AND P6, PT, R0, 0x7ffffe8b, PT ;  /* 0x7ffffe8b0000780c */ /* 0x000fe20003fc6070 */
[----:B------:R-:W-:Y:S01]  /*13620*/  VIADD R0, R14, 0xffffff08 ;  /* 0xffffff080e007836 */ /* 0x000fe20000000000 */
[----:B------:R-:W2:Y:S01]  /*13630*/  LDC R83, c[0x0][0x3a0] ;  /* 0x0000e800ff537b82 */ /* 0x000ea20000000800 */
[----:B-1----:R-:W3:Y:S07]  /*13640*/  LDL.LU.64 R162, [R1+0x12b0] ;  /* 0x0012b00001a27983 */ /* 0x002eee0000300a00 */
[----:B------:R-:W1:Y:S01]  /*13650*/  LDC R239, c[0x0][0x3a0] ;  /* 0x0000e800ffef7b82 */ /* 0x000e620000000800 */
[----:B----4-:R-:W-:-:S04]  /*13660*/  IMAD.WIDE R208, R2, 0x4, R208 ;  /* 0x0000000402d07825 */ /* 0x010fc800078e02d0 */
[C---:B------:R-:W-:Y:S01]  /*13670*/  IMAD.WIDE R190, R2.reuse, 0x4, R190 ;  /* 0x0000000402be7825 */ /* 0x040fe200078e02be */
[----:B------:R-:W-:Y:S04]  /*13680*/  STL.64 [R1+0x600], R208 ;  /* 0x000600d001007387 */ /* 0x000fe80000100a00 */
[----:B------:R4:W-:Y:S04]  /*13690*/  STL.64 [R1+0xa58], R190 ;  /* 0x000a58be01007387 */ /* 0x0009e80000100a00 */
[----:B------:R-:W-:Y:S01]  /*136a0*/  LDGSTS.E [R88+0x3c800], desc[UR16][R208.64], !P4 ;  /* 0x3c800000d0587fae */ /* 0x000fe2000e1a1010 */
[----:B--2---:R-:W-:-:S03]  /*136b0*/  IMAD.WIDE R176, R2, 0x4, R176 ;  /* 0x0000000402b07825 */ /* 0x004fc600078e02b0 */
[----:B------:R2:W-:Y:S01]  /*136c0*/  LDGSTS.E [R88+0x3ca00], desc[UR16][R190.64], !P4 ;  /* 0x3ca00000be587fae */ /* 0x0005e2000e1a1010 */
[----:B------:R-:W-:-:S03]  /*136d0*/  IMAD.WIDE R14, R2, 0x4, R222 ;  /* 0x00000004020e7825 */ /* 0x000fc600078e02de */
[----:B------:R1:W-:Y:S04]  /*136e0*/  STL.64 [R1+0x5f8], R176 ;  /* 0x0005f8b001007387 */ /* 0x0003e80000100a00 */
[----:B------:R-:W-:Y:S04]  /*136f0*/  LDGSTS.E [R88+0x3cc00], desc[UR16][R176.64], !P3 ;  /* 0x3cc00000b0587fae */ /* 0x000fe8000d9a1010 */
[----:B----4-:R-:W2:Y:S04]  /*13700*/  LDL.LU.64 R190, [R1+0x20] ;  /* 0x0000200001be7983 */ /* 0x010ea80000300a00 */
[----:B------:R4:W-:Y:S04]  /*13710*/  STL.64 [R1+0xa50], R14 ;  /* 0x000a500e01007387 */ /* 0x0009e80000100a00 */
[----:B------:R-:W2:Y:S04]  /*13720*/  LDL.LU.64 R208, [R1+0x18] ;  /* 0x0000180001d07983 */ /* 0x000ea80000300a00 */
[----:B------:R-:W2:Y:S04]  /*13730*/  LDL.LU.64 R222, [R1+0x10] ;  /* 0x0000100001de7983 */ /* 0x000ea80000300a00 */
[----:B------:R-:W2:Y:S04]  /*13740*/  LDL.LU.64 R236, [R1+0x8] ;  /* 0x0000080001ec7983 */ /* 0x000ea80000300a00 */
[----:B-1----:R-:W2:Y:S04]  /*13750*/  LDL.LU.64 R176, [R1+0x12a8] ;  /* 0x0012a80001b07983 */ /* 0x002ea80000300a00 */
[----:B------:R1:W-:Y:S04]  /*13760*/  LDGSTS.E [R88+0x3ce00], desc[UR16][R14.64], !P3 ;  /* 0x3ce000000e587fae */ /* 0x0003e8000d9a1010 */
[----:B----4-:R-:W1:Y:S01]  /*13770*/  LDL.LU.64 R14, [R1] ;  /* 0x00000000010e7983 */ /* 0x010e620000300a00 */
[----:B------:R-:W-:-:S05]  /*13780*/  IMAD.WIDE R200, R2, 0x4, R200 ;  /* 0x0000000402c87825 */ /* 0x000fca00078e02c8 */
[----:B------:R4:W-:Y:S04]  /*13790*/  STL.64 [R1+0x5e8], R200 ;  /* 0x0005e8c801007387 */ /* 0x0009e80000100a00 */
[----:B------:R1:W-:Y:S01]  /*137a0*/  LDGSTS.E [R88+0x3d000], desc[UR16][R200.64], !P1 ;  /* 0x3d000000c8587fae */ /* 0x0003e2000c9a1010 */
[----:B------:R-:W-:-:S04]  /*137b0*/  IMAD.WIDE R198, R2, 0x4, R198 ;  /* 0x0000000402c67825 */ /* 0x000fc800078e02c6 */
[C---:B---3--:R-:W-:Y:S01]  /*137c0*/  IMAD.WIDE R86, R2.reuse, 0x4, R86 ;  /* 0x0000000402567825 */ /* 0x048fe200078e0256 */
[----:B------:R3:W-:Y:S03]  /*137d0*/  STL.64 [R1+0xa48], R198 ;  /* 0x000a48c601007387 */ /* 0x0007e60000100a00 */
[----:B------:R-:W-:Y:S01]  /*137e0*/  IMAD.WIDE R84, R2, 0x4, R84 ;  /* 0x0000000402547825 */ /* 0x000fe200078e0254 */
[----:B------:R3:W-:Y:S04]  /*137f0*/  STL.64 [R1+0x5e0], R86 ;  /* 0x0005e05601007387 */ /* 0x0007e80000100a00 */
[----:B------:R3:W-:Y:S04]  /*13800*/  STL.64 [R1+0xa40], R84 ;  /* 0x000a405401007387 */ /* 0x0007e80000100a00 */
[----:B------:R1:W-:Y:S04]  /*13810*/  LDGSTS.E [R88+0x3d200], desc[UR16][R198.64], !P1 ;  /* 0x3d200000c6587fae */ /* 0x0003e8000c9a1010 */
[----:B----4-:R-:W4:Y:S04]  /*13820*/  LDL.LU.64 R200, [R1+0x810] ;  /* 0x0008100001c87983 */ /* 0x010f280000300a00 */
[----:B------:R1:W-:Y:S04]  /*13830*/  LDGSTS.E [R88+0x3d400], desc[UR16][R86.64], !P6 ;  /* 0x3d40000056587fae */ /* 0x0003e8000f1a1010 */
[----:B---3--:R-:W3:Y:S04]  /*13840*/  LDL.LU.64 R198, [R1+0x808] ;  /* 0x0008080001c67983 */ /* 0x008ee80000300a00 */
[----:B------:R1:W-:Y:S04]  /*13850*/  LDGSTS.E [R88+0x3d600], desc[UR16][R84.64], !P6 ;  /* 0x3d60000054587fae */ /* 0x0003e8000f1a1010 */
[----:B------:R-:W3:Y:S04]  /*13860*/  LDL.LU.64 R86, [R1+0x800] ;  /* 0x0008000001567983 */ /* 0x000ee80000300a00 */
[----:B------:R-:W3:Y:S01]  /*13870*/  LDL.LU.64 R84, [R1+0x7f8] ;  /* 0x0007f80001547983 */ /* 0x000ee20000300a00 */
[----:B------:R-:W-:Y:S01]  /*13880*/  ISETP.GE.U32.AND P3, PT, R0, 0x7ffffe89, PT ;  /* 0x7ffffe890000780c */ /* 0x000fe20003f66070 */
[----:B------:R-:W-:Y:S01]  /*13890*/  VIADD R0, R82, 0xffffff06 ;  /* 0xffffff0652007836 */ /* 0x000fe20000000000 */
[----:B------:R-:W-:Y:S01]  /*138a0*/  ISETP.GE.U32.AND P4, PT, R238, 0x7ffffe8a, PT ;  /* 0x7ffffe8aee00780c */ /* 0x000fe20003f86070 */
[----:B------:R-:W2:Y:S03]  /*138b0*/  LDC R82, c[0x0][0x3a0] ;  /* 0x0000e800ff527b82 */ /* 0x000ea60000000800 */
[----:B------:R-:W-:-:S05]  /*138c0*/  ISETP.GE.U32.AND P6, PT, R0, 0x7ffffe87, PT ;  /* 0x7ffffe870000780c */ /* 0x000fca0003fc6070 */
[----:B------:R-:W2:Y:S01]  /*138d0*/  LDC R0, c[0x0][0x3a0] ;  /* 0x0000e800ff007b82 */ /* 0x000ea20000000800 */
[----:B------:R-:W-:-:S04]  /*138e0*/  IADD3 R238, PT, PT, R241, -0xf9, RZ ;  /* 0xffffff07f1ee7810 */ /* 0x000fc80007ffe0ff */
[----:B------:R-:W-:Y:S01]  /*138f0*/  ISETP.GE.U32.AND P1, PT, R238, 0x7ffffe88, PT ;  /* 0x7ffffe88ee00780c */ /* 0x000fe20003f26070 */
[----:B------:R-:W-:Y:S02]  /*13900*/  VIADD R238, R240, 0xffffff05 ;  /* 0xffffff05f0ee7836 */ /* 0x000fe40000000000 */
[C---:B------:R-:W-:Y:S01]  /*13910*/  IMAD.WIDE R250, R2.reuse, 0x4, R250 ;  /* 0x0000000402fa7825 */ /* 0x040fe200078e02fa */
[----:B------:R-:W1:Y:S03]  /*13920*/  LDC R241, c[0x0][0x3a0] ;  /* 0x0000e800fff17b82 */ /* 0x000e660000000800 */
[----:B------:R-:W-:-:S04]  /*13930*/  IMAD.WIDE R248, R2, 0x4, R248 ;  /* 0x0000000402f87825 */ /* 0x000fc800078e02f8 */
[----:B--2---:R-:W-:Y:S02]  /*13940*/  VIADD R0, R0, 0xffffff04 ;  /* 0xffffff0400007836 */ /* 0x004fe40000000000 */
[----:B------:R-:W-:Y:S01]  /*13950*/  IMAD.WIDE R246, R2, 0x4, R246 ;  /* 0x0000000402f67825 */ /* 0x000fe200078e02f6 */
[----:B------:R-:W-:-:S03]  /*13960*/  IADD3 R82, PT, PT, R82, -0x100, RZ ;  /* 0xffffff0052527810 */ /* 0x000fc60007ffe0ff */
[----:B------:R-:W-:Y:S02]  /*13970*/  IMAD.SHL.U32 R3, R3, 0x80, RZ ;  /* 0x0000008003037824 */ /* 0x000fe400078e00ff */
[----:B------:R-:W-:-:S05]  /*13980*/  IMAD.WIDE R190, R2, 0x4, R190 ;  /* 0x0000000402be7825 */ /* 0x000fca00078e02be */
[----:B------:R-:W-:Y:S01]  /*13990*/  LDGSTS.E [R88+0x3d800], desc[UR16][R190.64], !P4 ;  /* 0x3d800000be587fae */ /* 0x000fe2000e1a1010 */
[----:B------:R-:W-:-:S04]  /*139a0*/  IMAD.WIDE R208, R2, 0x4, R208 ;  /* 0x0000000402d07825 */ /* 0x000fc800078e02d0 */
[C---:B------:R-:W-:Y:S01]  /*139b0*/  IMAD.WIDE R222, R2.reuse, 0x4, R222 ;  /* 0x0000000402de7825 */ /* 0x040fe200078e02de */
[----:B------:R-:W-:Y:S03]  /*139c0*/  LDGSTS.E [R88+0x3da00], desc[UR16][R208.64], !P4 ;  /* 0x3da00000d0587fae */ /* 0x000fe6000e1a1010 */
[----:B------:R-:W-:Y:S01]  /*139d0*/  IMAD.WIDE R236, R2, 0x4, R236 ;  /* 0x0000000402ec7825 */ /* 0x000fe200078e02ec */
[----:B------:R2:W-:Y:S01]  /*139e0*/  STL.64 [R1+0x5d0], R190 ;  /* 0x0005d0be01007387 */ /* 0x0005e20000100a00 */
[----:B------:R-:W-:-:S03]  /*139f0*/  ISETP.GE.U32.AND P4, PT, R238, 0x7ffffe86, PT ;  /* 0x7ffffe86ee00780c */ /* 0x000fc60003f86070 */
[----:B------:R-:W-:Y:S04]  /*13a00*/  LDGSTS.E [R88+0x3dc00], desc[UR16][R222.64], !P3 ;  /* 0x3dc00000de587fae */ /* 0x000fe8000d9a1010 */
[----:B------:R1:W-:Y:S04]  /*13a10*/  STL.64 [R1+0xa38], R208 ;  /* 0x000a38d001007387 */ /* 0x0003e80000100a00 */
[----:B------:R-:W-:Y:S01]  /*13a20*/  LDGSTS.E [R88+0x3de00], desc[UR16][R236.64], !P3 ;  /* 0x3de00000ec587fae */ /* 0x000fe2000d9a1010 */
[----:B------:R-:W-:-:S03]  /*13a30*/  ISETP.GE.U32.AND P3, PT, R0, 0x7ffffe85, PT ;  /* 0x7ffffe850000780c */ /* 0x000fc60003f66070 */
[----:B--2---:R-:W2:Y:S01]  /*13a40*/  LDL.LU.64 R190, [R1+0x12a0] ;  /* 0x0012a00001be7983 */ /* 0x004ea20000300a00 */
[----:B-1----:R-:W-:-:S03]  /*13a50*/  IMAD.WIDE R14, R2, 0x4, R14 ;  /* 0x00000004020e7825 */ /* 0x002fc600078e020e */
[----:B------:R-:W2:Y:S04]  /*13a60*/  LDL.LU.64 R208, [R1+0x1298] ;  /* 0x0012980001d07983 */ /* 0x000ea80000300a00 */
[----:B------:R1:W-:Y:S04]  /*13a70*/  STL.64 [R1+0x5c0], R222 ;  /* 0x0005c0de01007387 */ /* 0x0003e80000100a00 */
[----:B------:R1:W-:Y:S04]  /*13a80*/  STL.64 [R1+0xa30], R236 ;  /* 0x000a30ec01007387 */ /* 0x0003e80000100a00 */
[----:B------:R-:W-:Y:S04]  /*13a90*/  LDGSTS.E [R88+0x3e000], desc[UR16][R14.64], !P1 ;  /* 0x3e0000000e587fae */ /* 0x000fe8000c9a1010 */
[----:B-1----:R-:W2:Y:S04]  /*13aa0*/  LDL.LU.64 R222, [R1+0x1290] ;  /* 0x0012900001de7983 */ /* 0x002ea80000300a00 */
[----:B------:R-:W2:Y:S04]  /*13ab0*/  LDL.LU.64 R236, [R1+0x1288] ;  /* 0x0012880001ec7983 */ /* 0x000ea80000300a00 */
[----:B------:R1:W-:Y:S04]  /*13ac0*/  STL.64 [R1+0x5b8], R14 ;  /* 0x0005b80e01007387 */ /* 0x0003e80000100a00 */
[----:B------:R-:W-:Y:S04]  /*13ad0*/  STL.64 [R1+0xa28], R250 ;  /* 0x000a28fa01007387 */ /* 0x000fe80000100a00 */
[----:B------:R-:W-:Y:S04]  /*13ae0*/  LDGSTS.E [R88+0x3e200], desc[UR16][R250.64], !P1 ;  /* 0x3e200000fa587fae */ /* 0x000fe8000c9a1010 */
[----:B-1----:R-:W2:Y:S04]  /*13af0*/  LDL.LU.64 R14, [R1+0x1280] ;  /* 0x00128000010e7983 */ /* 0x002ea80000300a00 */
[----:B------:R-:W-:Y:S04]  /*13b00*/  STL.64 [R1+0x5b0], R248 ;  /* 0x0005b0f801007387 */ /* 0x000fe80000100a00 */
[----:B------:R-:W-:Y:S04]  /*13b10*/  LDGSTS.E [R88+0x3e400], desc[UR16][R248.64], !P6 ;  /* 0x3e400000f8587fae */ /* 0x000fe8000f1a1010 */
[----:B------:R-:W-:Y:S04]  /*13b20*/  STL.64 [R1+0xa20], R246 ;  /* 0x000a20f601007387 */ /* 0x000fe80000100a00 */
[----:B------:R-:W-:Y:S01]  /*13b30*/  LDGSTS.E [R88+0x3e600], desc[UR16][R246.64], !P6 ;  /* 0x3e600000f6587fae */ /* 0x000fe2000f1a1010 */
[----:B------:R-:W-:Y:S01]  /*13b40*/  VIADD R0, R83, 0xffffff02 ;  /* 0xffffff0253007836 */ /* 0x000fe20000000000 */
[----:B------:R-:W-:-:S04]  /*13b50*/  IADD3 R238, PT, PT, R239, -0xfd, RZ ;  /* 0xffffff03efee7810 */ /* 0x000fc80007ffe0ff */
[----:B------:R-:W-:Y:S01]  /*13b60*/  ISETP.GE.U32.AND P1, PT, R238, 0x7ffffe84, PT ;  /* 0x7ffffe84ee00780c */ /* 0x000fe20003f26070 */
[----:B----4-:R-:W-:-:S04]  /*13b70*/  IMAD.WIDE R200, R2, 0x4, R200 ;  /* 0x0000000402c87825 */ /* 0x010fc800078e02c8 */
[C---:B---3--:R-:W-:Y:S01]  /*13b80*/  IMAD.WIDE R198, R2.reuse, 0x4, R198 ;  /* 0x0000000402c67825 */ /* 0x048fe200078e02c6 */
[----:B------:R-:W-:Y:S04]  /*13b90*/  STL.64 [R1+0x5a8], R200 ;  /* 0x0005a8c801007387 */ /* 0x000fe80000100a00 */
[----:B------:R-:W-:Y:S01]  /*13ba0*/  LDGSTS.E [R88+0x3e800], desc[UR16][R200.64], !P4 ;  /* 0x3e800000c8587fae */ /* 0x000fe2000e1a1010 */
[----:B------:R-:W-:-:S03]  /*13bb0*/  IMAD.WIDE R86, R2, 0x4, R86 ;  /* 0x0000000402567825 */ /* 0x000fc600078e0256 */
[----:B------:R-:W-:Y:S04]  /*13bc0*/  STL.64 [R1+0x808], R198 ;  /* 0x000808c601007387 */ /* 0x000fe80000100a00 */
[----:B------:R-:W-:Y:S01]  /*13bd0*/  LDGSTS.E [R88+0x3ea00], desc[UR16][R198.64], !P4 ;  /* 0x3ea00000c6587fae */ /* 0x000fe2000e1a1010 */
[----:B------:R-:W-:-:S03]  /*13be0*/  IMAD.WIDE R84, R2, 0x4, R84 ;  /* 0x0000000402547825 */ /* 0x000fc600078e0254 */
[----:B------:R1:W-:Y:S04]  /*13bf0*/  STL.64 [R1+0x5a0], R86 ;  /* 0x0005a05601007387 */ /* 0x0003e80000100a00 */
[----:B------:R1:W-:Y:S04]  /*13c00*/  LDGSTS.E [R88+0x3ec00], desc[UR16][R86.64], !P3 ;  /* 0x3ec0000056587fae */ /* 0x0003e8000d9a1010 */
[----:B------:R3:W-:Y:S04]  /*13c10*/  STL.64 [R1+0x7f8], R84 ;  /* 0x0007f85401007387 */ /* 0x0007e80000100a00 */
[----:B------:R3:W-:Y:S01]  /*13c20*/  LDGSTS.E [R88+0x3ee00], desc[UR16][R84.64], !P3 ;  /* 0x3ee0000054587fae */ /* 0x0007e2000d9a1010 */
[----:B------:R-:W-:Y:S01]  /*13c30*/  ISETP.GE.U32.AND P3, PT, R82, 0x7ffffe81, PT ;  /* 0x7ffffe815200780c */ /* 0x000fe20003f66070 */
[----:B------:R-:W-:-:S04]  /*13c40*/  IMAD.WIDE R82, R3, 0x4, R30 ;  /* 0x0000000403527825 */ /* 0x000fc800078e021e */
[----:B-1----:R-:W-:-:S04]  /*13c50*/  IMAD.WIDE R86, R3, 0x4, R244 ;  /* 0x0000000403567825 */ /* 0x002fc800078e02f4 */
[C---:B---3--:R-:W-:Y:S01]  /*13c60*/  IMAD.WIDE R84, R3.reuse, 0x4, R16 ;  /* 0x0000000403547825 */ /* 0x048fe200078e0210 */
[----:B------:R1:W-:Y:S03]  /*13c70*/  STL.64 [R1+0x568], R86 ;  /* 0x0005685601007387 */ /* 0x0003e60000100a00 */
[C---:B------:R-:W-:Y:S01]  /*13c80*/  IMAD.WIDE R16, R3.reuse, 0x4, R44 ;  /* 0x0000000403107825 */ /* 0x040fe200078e022c */
[----:B------:R-:W-:Y:S03]  /*13c90*/  STL.64 [R1+0x560], R84 ;  /* 0x0005605401007387 */ /* 0x000fe60000100a00 */
[C---:B------:R-:W-:Y:S01]  /*13ca0*/  IMAD.WIDE R30, R3.reuse, 0x4, R58 ;  /* 0x00000004031e7825 */ /* 0x040fe200078e023a */
[----:B------:R-:W-:Y:S03]  /*13cb0*/  STL.64 [R1+0x558], R82 ;  /* 0x0005585201007387 */ /* 0x000fe60000100a00 */
[C---:B-1----:R-:W-:Y:S01]  /*13cc0*/  IMAD.WIDE R86, R3.reuse, 0x4, R72 ;  /* 0x0000000403567825 */ /* 0x042fe200078e0248 */
[----:B------:R-:W3:Y:S04]  /*13cd0*/  LDL.LU.64 R238, [R1+0x678] ;  /* 0x0006780001ee7983 */ /* 0x000ee80000300a00 */
[----:B------:R1:W-:Y:S04]  /*13ce0*/  STL.64 [R1+0x550], R16 ;  /* 0x0005501001007387 */ /* 0x0003e80000100a00 */
[----:B-1----:R-:W4:Y:S04]  /*13cf0*/  LDL.LU.64 R16, [R1+0x6f8] ;  /* 0x0006f80001107983 */ /* 0x002f280000300a00 */
[----:B------:R-:W-:Y:S04]  /*13d00*/  STL.64 [R1+0x548], R30 ;  /* 0x0005481e01007387 */ /* 0x000fe80000100a00 */
[----:B------:R-:W-:Y:S04]  /*13d10*/  STL.64 [R1+0x540], R86 ;  /* 0x0005405601007387 */ /* 0x000fe80000100a00 */
[----:B------:R1:W-:Y:S04]  /*13d20*/  STL.64 [R1+0x1218], R86 ;  /* 0x0012185601007387 */ /* 0x0003e80000100a00 */
[----:B-1----:R-:W2:Y:S01]  /*13d30*/  LDL.LU.64 R86, [R1+0x698] ;  /* 0x0006980001567983 */ /* 0x002ea20000300a00 */
[----:B------:R-:W-:-:S04]  /*13d40*/  IMAD.WIDE R84, R3, 0x4, R94 ;  /* 0x0000000403547825 */ /* 0x000fc800078e025e */
[C---:B------:R-:W-:Y:S01]  /*13d50*/  IMAD.WIDE R82, R3.reuse, 0x4, R108 ;  /* 0x0000000403527825 */ /* 0x040fe200078e026c */
[----:B------:R-:W-:Y:S03]  /*13d60*/  STL.64 [R1+0x538], R84 ;  /* 0x0005385401007387 */ /* 0x000fe60000100a00 */
[C---:B------:R-:W-:Y:S01]  /*13d70*/  IMAD.WIDE R200, R3.reuse, 0x4, R122 ;  /* 0x0000000403c87825 */ /* 0x040fe200078e027a */
[----:B------:R-:W-:Y:S03]  /*13d80*/  STL.64 [R1+0x1220], R84 ;  /* 0x0012205401007387 */ /* 0x000fe60000100a00 */
[C---:B------:R-:W-:Y:S01]  /*13d90*/  IMAD.WIDE R198, R3.reuse, 0x4, R136 ;  /* 0x0000000403c67825 */ /* 0x040fe200078e0288 */
[----:B------:R-:W-:Y:S04]  /*13da0*/  STL.64 [R1+0x530], R82 ;  /* 0x0005305201007387 */ /* 0x000fe80000100a00 */
[----:B------:R1:W-:Y:S01]  /*13db0*/  STL.64 [R1+0x1228], R82 ;  /* 0x0012285201007387 */ /* 0x0003e20000100a00 */
[----:B------:R-:W-:-:S04]  /*13dc0*/  IMAD.WIDE R150, R3, 0x4, R150 ;  /* 0x0000000403967825 */ /* 0x000fc800078e0296 */
[C---:B------:R-:W-:Y:S01]  /*13dd0*/  IMAD.WIDE R164, R3.reuse, 0x4, R164 ;  /* 0x0000000403a47825 */ /* 0x040fe200078e02a4 */
[----:B-1----:R-:W2:Y:S04]  /*13de0*/  LDL.LU.64 R82, [R1+0x768] ;  /* 0x0007680001527983 */ /* 0x002ea80000300a00 */
[----:B------:R-:W-:Y:S04]  /*13df0*/  STL.64 [R1+0x528], R200 ;  /* 0x000528c801007387 */ /* 0x000fe80000100a00 */
[----:B------:R1:W-:Y:S01]  /*13e00*/  STL.64 [R1+0x1230], R200 ;  /* 0x001230c801007387 */ /* 0x0003e20000100a00 */
[----:B------:R-:W-:-:S03]  /*13e10*/  IMAD.WIDE R178, R3, 0x4, R178 ;  /* 0x0000000403b27825 */ /* 0x000fc600078e02b2 */
[----:B-1----:R-:W2:Y:S04]  /*13e20*/  LDL.LU.64 R200, [R1+0x738] ;  /* 0x0007380001c87983 */ /* 0x002ea80000300a00 */
        /* <DEDUP_REMOVED lines=16> */
[----:B------:R-:W-:-:S04]  /*13f30*/  IMAD.WIDE R32, R3, 0x4, R32 ;  /* 0x0000000403207825 */ /* 0x000fc800078e0220 */
[C---:B------:R-:W-:Y:S01]  /*13f40*/  IMAD.WIDE R46, R3.reuse, 0x4, R46 ;  /* 0x00000004032e7825 */ /* 0x040fe200078e022e */
[----:B-1----:R-:W2:Y:S04]  /*13f50*/  LDL.LU.64 R178, [R1+0x6a8] ;  /* 0x0006a80001b27983 */ /* 0x002ea80000300a00 */
[----:B------:R-:W-:Y:S04]  /*13f60*/  STL.64 [R1+0x500], R192 ;  /* 0x000500c001007387 */ /* 0x000fe80000100a00 */
[----:B------:R-:W-:Y:S04]  /*13f70*/  STL.64 [R1+0x1258], R192 ;  /* 0x001258c001007387 */ /* 0x000fe80000100a00 */
[----:B------:R-:W-:Y:S04]  /*13f80*/  STL.64 [R1+0x4f8], R210 ;  /* 0x0004f8d201007387 */ /* 0x000fe80000100a00 */
[----:B------:R-:W-:Y:S01]  /*13f90*/  STL.64 [R1+0x1260], R210 ;  /* 0x001260d201007387 */ /* 0x000fe20000100a00 */
[----:B------:R-:W-:-:S03]  /*13fa0*/  IMAD.WIDE R60, R3, 0x4, R60 ;  /* 0x00000004033c7825 */ /* 0x000fc600078e023c */
        /* <DEDUP_REMOVED lines=10> */
[----:B------:R1:W-:Y:S01]  /*14050*/  STL.64 [R1+0x1278], R136 ;  /* 0x0012788801007387 */ /* 0x0003e20000100a00 */
        /* <DEDUP_REMOVED lines=164> */
[----:B--2---:R-:W-:-:S03]  /*14aa0*/  IMAD.WIDE R190, R3, 0x4, R190 ;  /* 0x0000000403be7825 */ /* 0x004fc600078e02be */
[----:B------:R-:W-:Y:S01]  /*14ab0*/  STL.64 [R1+0x228], R70 ;  /* 0x0002284601007387 */ /* 0x000fe20000100a00 */
[----:B------:R-:W-:-:S03]  /*14ac0*/  IMAD.WIDE R208, R3, 0x4, R208 ;  /* 0x0000000403d07825 */ /* 0x000fc600078e02d0 */
[----:B------:R-:W-:Y:S04]  /*14ad0*/  STL.64 [R1+0x220], R92 ;  /* 0x0002205c01007387 */ /* 0x000fe80000100a00 */
[----:B------:R-:W-:Y:S01]  /*14ae0*/  STL.64 [R1+0x218], R106 ;  /* 0x0002186a01007387 */ /* 0x000fe20000100a00 */
[----:B------:R-:W-:-:S03]  /*14af0*/  IMAD.WIDE R222, R3, 0x4, R222 ;  /* 0x0000000403de7825 */ /* 0x000fc600078e02de */
[----:B------:R-:W-:Y:S04]  /*14b00*/  STL.64 [R1+0x210], R120 ;  /* 0x0002107801007387 */ /* 0x000fe80000100a00 */
[----:B------:R-:W-:Y:S04]  /*14b10*/  STL.64 [R1+0x208], R134 ;  /* 0x0002088601007387 */ /* 0x000fe80000100a00 */
[----:B------:R-:W-:Y:S04]  /*14b20*/  STL.64 [R1+0x200], R148 ;  /* 0x0002009401007387 */ /* 0x000fe80000100a00 */
[----:B------:R-:W-:Y:S04]  /*14b30*/  STL.64 [R1+0x1f8], R162 ;  /* 0x0001f8a201007387 */ /* 0x000fe80000100a00 */
[----:B------:R-:W-:Y:S01]  /*14b40*/  STL.64 [R1+0x1f0], R176 ;  /* 0x0001f0b001007387 */ /* 0x000fe20000100a00 */
[----:B------:R-:W-:-:S03]  /*14b50*/  IMAD.WIDE R24, R3, 0x4, R86 ;  /* 0x0000000403187825 */ /* 0x000fc600078e0256 */
[----:B------:R-:W-:Y:S04]  /*14b60*/  STL.64 [R1+0x1e8], R190 ;  /* 0x0001e8be01007387 */ /* 0x000fe80000100a00 */
[----:B------:R-:W-:Y:S04]  /*14b70*/  STL.64 [R1+0x1e0], R208 ;  /* 0x0001e0d001007387 */ /* 0x000fe80000100a00 */
[----:B------:R-:W2:Y:S04]  /*14b80*/  LDL.LU.64 R84, [R1+0x788] ;  /* 0x0007880001547983 */ /* 0x000ea80000300a00 */
[----:B------:R-:W-:Y:S04]  /*14b90*/  STL.64 [R1+0x1c0], R222 ;  /* 0x0001c0de01007387 */ /* 0x000fe80000100a00 */
[----:B------:R-:W2:Y:S01]  /*14ba0*/  LDL.LU.64 R86, [R1+0x798] ;  /* 0x0007980001567983 */ /* 0x000ea20000300a00 */
[----:B------:R-:W-:Y:S01]  /*14bb0*/  ISETP.GE.U32.AND P6, PT, R0, 0x7ffffe83, PT ;  /* 0x7ffffe830000780c */ /* 0x000fe20003fc6070 */
[----:B------:R-:W-:-:S02]  /*14bc0*/  VIADD R0, R241, 0xffffff01 ;  /* 0xffffff01f1007836 */ /* 0x000fc40000000000 */
[----:B------:R-:W-:-:S04]  /*14bd0*/  IMAD.WIDE R236, R3, 0x4, R236 ;  /* 0x0000000403ec7825 */ /* 0x000fc800078e02ec */
[C---:B------:R-:W-:Y:S01]  /*14be0*/  IMAD.WIDE R240, R3.reuse, 0x4, R14 ;  /* 0x0000000403f07825 */ /* 0x040fe200078e020e */
[----:B------:R-:W-:Y:S03]  /*14bf0*/  STL.64 [R1+0x1b8], R236 ;  /* 0x0001b8ec01007387 */ /* 0x000fe60000100a00 */
[C---:B---3--:R-:W-:Y:S01]  /*14c00*/  IMAD.WIDE R238, R3.reuse, 0x4, R238 ;  /* 0x0000000403ee7825 */ /* 0x048fe200078e02ee */
[----:B------:R-:W-:Y:S04]  /*14c10*/  STL.64 [R1+0x1b0], R240 ;  /* 0x0001b0f001007387 */ /* 0x000fe80000100a00 */
[----:B------:R-:W3:Y:S01]  /*14c20*/  LDL.LU.64 R10, [R1+0x7b8] ;  /* 0x0007b800010a7983 */ /* 0x000ee20000300a00 */
[----:B------:R-:W-:-:S03]  /*14c30*/  IMAD.WIDE R22, R3, 0x4, R178 ;  /* 0x0000000403167825 */ /* 0x000fc600078e02b2 */
[----:B------:R-:W3:Y:S01]  /*14c40*/  LDL.LU.64 R8, [R1+0x7c8] ;  /* 0x0007c80001087983 */ /* 0x000ee20000300a00 */
[----:B------:R-:W-:-:S03]  /*14c50*/  IMAD.WIDE R20, R3, 0x4, R164 ;  /* 0x0000000403147825 */ /* 0x000fc600078e02a4 */
[----:B------:R-:W3:Y:S04]  /*14c60*/  LDL.LU.64 R6, [R1+0x7e8] ;  /* 0x0007e80001067983 */ /* 0x000ee80000300a00 */
[----:B------:R-:W-:Y:S04]  /*14c70*/  STL.64 [R1+0x1a8], R238 ;  /* 0x0001a8ee01007387 */ /* 0x000fe80000100a00 */
[----:B------:R-:W3:Y:S04]  /*14c80*/  LDL.LU.64 R4, [R1+0x7f0] ;  /* 0x0007f00001047983 */ /* 0x000ee80000300a00 */
[----:B-1----:R-:W3:Y:S04]  /*14c90*/  LDL.LU.64 R136, [R1+0xa68] ;  /* 0x000a680001887983 */ /* 0x002ee80000300a00 */
[----:B------:R-:W-:Y:S04]  /*14ca0*/  STL.64 [R1+0x1a0], R24 ;  /* 0x0001a01801007387 */ /* 0x000fe80000100a00 */
[----:B------:R-:W3:Y:S04]  /*14cb0*/  LDL.LU.64 R224, [R1+0xa80] ;  /* 0x000a800001e07983 */ /* 0x000ee80000300a00 */
[----:B------:R-:W-:Y:S04]  /*14cc0*/  STL.64 [R1+0x198], R22 ;  /* 0x0001981601007387 */ /* 0x000fe80000100a00 */
[----:B------:R-:W3:Y:S01]  /*14cd0*/  LDL.LU.64 R192, [R1+0xa98] ;  /* 0x000a980001c07983 */ /* 0x000ee20000300a00 */
[----:B------:R-:W-:-:S03]  /*14ce0*/  IMAD.WIDE R18, R3, 0x4, R150 ;  /* 0x0000000403127825 */ /* 0x000fc600078e0296 */
[----:B------:R-:W-:Y:S04]  /*14cf0*/  STL.64 [R1+0x190], R20 ;  /* 0x0001901401007387 */ /* 0x000fe80000100a00 */
[----:B------:R-:W3:Y:S04]  /*14d00*/  LDL.LU.64 R164, [R1+0xaa0] ;  /* 0x000aa00001a47983 */ /* 0x000ee80000300a00 */
[----:B------:R-:W3:Y:S04]  /*14d10*/  LDL.LU.64 R242, [R1+0xac8] ;  /* 0x000ac80001f27983 */ /* 0x000ee80000300a00 */
[----:B------:R-:W3:Y:S04]  /*14d20*/  LDL.LU.64 R210, [R1+0xae0] ;  /* 0x000ae00001d27983 */ /* 0x000ee80000300a00 */
[----:B------:R-:W3:Y:S04]  /*14d30*/  LDL.LU.64 R178, [R1+0xae8] ;  /* 0x000ae80001b27983 */ /* 0x000ee80000300a00 */
[----:B------:R-:W-:Y:S01]  /*14d40*/  STL.64 [R1+0x188], R18 ;  /* 0x0001881201007387 */ /* 0x000fe20000100a00 */
[----:B----4-:R-:W-:-:S03]  /*14d50*/  IMAD.WIDE R16, R3, 0x4, R16 ;  /* 0x0000000403107825 */ /* 0x010fc600078e0210 */
[----:B------:R-:W4:Y:S01]  /*14d60*/  LDL.LU.64 R150, [R1+0xaf0] ;  /* 0x000af00001967983 */ /* 0x000f220000300a00 */
[C---:B------:R-:W-:Y:S01]  /*14d70*/  IMAD.WIDE R14, R3.reuse, 0x4, R198 ;  /* 0x00000004030e7825 */ /* 0x040fe200078e02c6 */
[----:B------:R-:W-:Y:S02]  /*14d80*/  ISETP.GE.U32.AND P4, PT, R0, 0x7ffffe82, PT ;  /* 0x7ffffe820000780c */ /* 0x000fe40003f86070 */
[----:B------:R-:W4:Y:S01]  /*14d90*/  LDL R0, [R1+0x170] ;  /* 0x0001700001007983 */ /* 0x000f220000100800 */
[----:B------:R-:W-:-:S03]  /*14da0*/  IMAD.WIDE R202, R3, 0x4, R200 ;  /* 0x0000000403ca7825 */ /* 0x000fc600078e02c8 */
[----:B------:R-:W-:Y:S01]  /*14db0*/  STL.64 [R1+0x180], R16 ;  /* 0x0001801001007387 */ /* 0x000fe20000100a00 */
[----:B------:R-:W-:-:S03]  /*14dc0*/  IMAD.WIDE R196, R3, 0x4, R82 ;  /* 0x0000000403c47825 */ /* 0x000fc600078e0252 */
[----:B------:R-:W-:Y:S04]  /*14dd0*/  STL.64 [R1+0x178], R14 ;  /* 0x0001780e01007387 */ /* 0x000fe80000100a00 */
[----:B------:R-:W4:Y:S04]  /*14de0*/  LDL.64 R198, [R1+0x568] ;  /* 0x0005680001c67983 */ /* 0x000f280000100a00 */
[----:B------:R-:W4:Y:S04]  /*14df0*/  LDL.64 R200, [R1+0x560] ;  /* 0x0005600001c87983 */ /* 0x000f280000100a00 */
[----:B------:R-:W4:Y:S01]  /*14e00*/  LDL.64 R82, [R1+0x558] ;  /* 0x0005580001527983 */ /* 0x000f220000100a00 */
[----:B--2---:R-:W-:-:S03]  /*14e10*/  IMAD.WIDE R90, R3, 0x4, R84 ;  /* 0x00000004035a7825 */ /* 0x004fc600078e0254 */
[----:B------:R-:W2:Y:S01]  /*14e20*/  LDL.64 R84, [R1+0x550] ;  /* 0x0005500001547983 */ /* 0x000ea20000100a00 */
[----:B------:R-:W-:-:S03]  /*14e30*/  IMAD.WIDE R12, R3, 0x4, R86 ;  /* 0x00000004030c7825 */ /* 0x000fc600078e0256 */
[----:B------:R-:W2:Y:S04]  /*14e40*/  LDL.64 R86, [R1+0x548] ;  /* 0x0005480001567983 */ /* 0x000ea80000100a00 */
[----:B------:R-:W-:Y:S01]  /*14e50*/  STL.64 [R1+0x1d8], R12 ;  /* 0x0001d80c01007387 */ /* 0x000fe20000100a00 */
[----:B---3--:R-:W-:-:S04]  /*14e60*/  IMAD.WIDE R10, R3, 0x4, R10 ;  /* 0x00000004030a7825 */ /* 0x008fc800078e020a */
[C---:B------:R-:W-:Y:S01]  /*14e70*/  IMAD.WIDE R8, R3.reuse, 0x4, R8 ;  /* 0x0000000403087825 */ /* 0x040fe200078e0208 */
[----:B------:R-:W-:Y:S03]  /*14e80*/  STL.64 [R1+0x1d0], R10 ;  /* 0x0001d00a01007387 */ /* 0x000fe60000100a00 */
[C---:B------:R-:W-:Y:S01]  /*14e90*/  IMAD.WIDE R6, R3.reuse, 0x4, R6 ;  /* 0x0000000403067825 */ /* 0x040fe200078e0206 */
[----:B------:R-:W-:Y:S04]  /*14ea0*/  STL.64 [R1+0x1c8], R8 ;  /* 0x0001c80801007387 */ /* 0x000fe80000100a00 */
[----:B------:R-:W-:Y:S01]  /*14eb0*/  STL.64 [R1+0x578], R6 ;  /* 0x0005780601007387 */ /* 0x000fe20000100a00 */
[----:B------:R-:W-:-:S04]  /*14ec0*/  IMAD.WIDE R4, R3, 0x4, R4 ;  /* 0x0000000403047825 */ /* 0x000fc800078e0204 */
[----:B------:R-:W-:-:S05]  /*14ed0*/  IMAD.WIDE R136, R2, 0x4, R136 ;  /* 0x0000000402887825 */ /* 0x000fca00078e0288 */
[----:B------:R1:W-:Y:S01]  /*14ee0*/  STL.64 [R1+0x348], R136 ;  /* 0x0003488801007387 */ /* 0x0003e20000100a00 */
[----:B------:R-:W-:-:S03]  /*14ef0*/  IMAD.WIDE R224, R2, 0x4, R224 ;  /* 0x0000000402e07825 */ /* 0x000fc600078e02e0 */
[----:B------:R-:W-:Y:S01]  /*14f00*/  STL.64 [R1+0x570], R4 ;  /* 0x0005700401007387 */ /* 0x000fe20000100a00 */
[----:B------:R-:W-:-:S03]  /*14f10*/  IMAD.WIDE R192, R2, 0x4, R192 ;  /* 0x0000000402c07825 */ /* 0x000fc600078e02c0 */
[----:B------:R-:W-:Y:S04]  /*14f20*/  STL.64 [R1+0x340], R224 ;  /* 0x000340e001007387 */ /* 0x000fe80000100a00 */
[----:B------:R-:W-:Y:S01]  /*14f30*/  STL.64 [R1+0x338], R192 ;  /* 0x000338c001007387 */ /* 0x000fe20000100a00 */
[----:B------:R-:W-:-:S03]  /*14f40*/  IMAD.WIDE R164, R2, 0x4, R164 ;  /* 0x0000000402a47825 */ /* 0x000fc600078e02a4 */
[----:B------:R-:W-:Y:S01]  /*14f50*/  LDGSTS.E [R88+0x3f000], desc[UR16][R136.64], !P1 ;  /* 0x3f00000088587fae */ /* 0x000fe2000c9a1010 */
[----:B------:R-:W-:-:S04]  /*14f60*/  IMAD.WIDE R242, R2, 0x4, R242 ;  /* 0x0000000402f27825 */ /* 0x000fc800078e02f2 */
[C---:B------:R-:W-:Y:S01]  /*14f70*/  IMAD.WIDE R210, R2.reuse, 0x4, R210 ;  /* 0x0000000402d27825 */ /* 0x040fe200078e02d2 */
[----:B------:R3:W-:Y:S03]  /*14f80*/  STL.64 [R1+0x598], R242 ;  /* 0x000598f201007387 */ /* 0x0007e60000100a00 */
[C---:B------:R-:W-:Y:S01]  /*14f90*/  IMAD.WIDE R178, R2.reuse, 0x4, R178 ;  /* 0x0000000402b27825 */ /* 0x040fe200078e02b2 */
[----:B------:R-:W-:Y:S04]  /*14fa0*/  STL.64 [R1+0x330], R164 ;  /* 0x000330a401007387 */ /* 0x000fe80000100a00 */
[----:B------:R3:W-:Y:S01]  /*14fb0*/  STL.64 [R1+0x590], R210 ;  /* 0x000590d201007387 */ /* 0x0007e20000100a00 */
[----:B----4-:R-:W-:-:S03]  /*14fc0*/  IMAD.WIDE R150, R2, 0x4, R150 ;  /* 0x0000000402967825 */ /* 0x010fc600078e0296 */
[----:B-1----:R-:W4:Y:S04]  /*14fd0*/  LDL.LU.64 R136, [R1+0x1278] ;  /* 0x0012780001887983 */ /* 0x002f280000300a00 */
[----:B------:R1:W-:Y:S04]  /*14fe0*/  STL.64 [R1+0x588], R178 ;  /* 0x000588b201007387 */ /* 0x0003e80000100a00 */
[----:B------:R-:W-:Y:S04]  /*14ff0*/  LDGSTS.E [R88+0x3f200], desc[UR16][R242.64], !P1 ;  /* 0x3f200000f2587fae */ /* 0x000fe8000c9a1010 */
[----:B------:R-:W-:Y:S04]  /*15000*/  LDGSTS.E [R88+0x3f400], desc[UR16][R224.64], !P6 ;  /* 0x3f400000e0587fae */ /* 0x000fe8000f1a1010 */
[----:B------:R-:W-:Y:S04]  /*15010*/  LDGSTS.E [R88+0x3f600], desc[UR16][R210.64], !P6 ;  /* 0x3f600000d2587fae */ /* 0x000fe8000f1a1010 */
[----:B---3--:R-:W3:Y:S04]  /*15020*/  LDL.LU.64 R242, [R1+0x1270] ;  /* 0x0012700001f27983 */ /* 0x008ee80000300a00 */
[----:B------:R-:W3:Y:S04]  /*15030*/  LDL.LU.64 R224, [R1+0x1268] ;  /* 0x0012680001e07983 */ /* 0x000ee80000300a00 */
[----:B------:R1:W-:Y:S04]  /*15040*/  STL.64 [R1+0x580], R150 ;  /* 0x0005809601007387 */ /* 0x0003e80000100a00 */
[----:B------:R-:W-:Y:S04]  /*15050*/  LDGSTS.E [R88+0x3f800], desc[UR16][R192.64], !P4 ;  /* 0x3f800000c0587fae */ /* 0x000fe8000e1a1010 */
[----:B------:R-:W3:Y:S04]  /*15060*/  LDL.LU.64 R210, [R1+0x1260] ;  /* 0x0012600001d27983 */ /* 0x000ee80000300a00 */
[----:B------:R-:W-:Y:S04]  /*15070*/  LDGSTS.E [R88+0x3fa00], desc[UR16][R178.64], !P4 ;  /* 0x3fa00000b2587fae */ /* 0x000fe8000e1a1010 */
[----:B------:R-:W3:Y:S04]  /*15080*/  LDL.LU.64 R192, [R1+0x1258] ;  /* 0x0012580001c07983 */ /* 0x000ee80000300a00 */
[----:B------:R-:W-:Y:S04]  /*15090*/  LDGSTS.E [R88+0x3fc00], desc[UR16][R164.64], !P3 ;  /* 0x3fc00000a4587fae */ /* 0x000fe8000d9a1010 */
[----:B-1----:R-:W3:Y:S04]  /*150a0*/  LDL.LU.64 R178, [R1+0x1250] ;  /* 0x0012500001b27983 */ /* 0x002ee80000300a00 */
[----:B------:R-:W-:Y:S04]  /*150b0*/  LDGSTS.E [R88+0x3fe00], desc[UR16][R150.64], !P3 ;  /* 0x3fe0000096587fae */ /* 0x000fe8000d9a1010 */
[----:B------:R-:W3:Y:S04]  /*150c0*/  LDL.LU.64 R164, [R1+0x1248] ;  /* 0x0012480001a47983 */ /* 0x000ee80000300a00 */
[----:B------:R-:W0:Y:S04]  /*150d0*/  LDGDEPBAR ;  /* 0x00000000000079af */ /* 0x000e280000000000 */
[----:B------:R-:W3:Y:S04]  /*150e0*/  LDL.LU.64 R150, [R1+0x1240] ;  /* 0x0012400001967983 */ /* 0x000ee80000300a00 */
[----:B------:R-:W-:Y:S04]  /*150f0*/  LDGSTS.E [R0+0x50000], desc[UR16][R198.64], P0 ;  /* 0x50000000c6007fae */ /* 0x000fe800081a1010 */
[----:B------:R-:W-:Y:S04]  /*15100*/  LDGSTS.E [R0+0x50400], desc[UR16][R200.64], P0 ;  /* 0x50400000c8007fae */ /* 0x000fe800081a1010 */
[----:B------:R-:W-:Y:S04]  /*15110*/  LDGSTS.E [R0+0x50800], desc[UR16][R82.64], P0 ;  /* 0x5080000052007fae */ /* 0x000fe800081a1010 */
[----:B------:R-:W3:Y:S04]  /*15120*/  LDL.LU.64 R198, [R1+0x1238] ;  /* 0x0012380001c67983 */ /* 0x000ee80000300a00 */
[----:B------:R-:W3:Y:S04]  /*15130*/  LDL.LU.64 R200, [R1+0x1230] ;  /* 0x0012300001c87983 */ /* 0x000ee80000300a00 */
[----:B------:R-:W3:Y:S04]  /*15140*/  LDL.LU.64 R82, [R1+0x1228] ;  /* 0x0012280001527983 */ /* 0x000ee80000300a00 */
[----:B--2---:R-:W-:Y:S04]  /*15150*/  LDGSTS.E [R0+0x50c00], desc[UR16][R84.64], P0 ;  /* 0x50c0000054007fae */ /* 0x004fe800081a1010 */
[----:B------:R-:W-:Y:S04]  /*15160*/  LDGSTS.E [R0+0x51000], desc[UR16][R86.64], P0 ;  /* 0x5100000056007fae */ /* 0x000fe800081a1010 */
[----:B------:R-:W2:Y:S04]  /*15170*/  LDL.LU.64 R84, [R1+0x1220] ;  /* 0x0012200001547983 */ /* 0x000ea80000300a00 */
[----:B------:R-:W2:Y:S04]  /*15180*/  LDL.LU.64 R86, [R1+0x1218] ;  /* 0x0012180001567983 */ /* 0x000ea80000300a00 */
[----:B--2---:R-:W-:Y:S04]  /*15190*/  LDGSTS.E [R0+0x51400], desc[UR16][R86.64], P0 ;  /* 0x5140000056007fae */ /* 0x004fe800081a1010 */
[----:B------:R-:W-:Y:S04]  /*151a0*/  LDGSTS.E [R0+0x51800], desc[UR16][R84.64], P0 ;  /* 0x5180000054007fae */ /* 0x000fe800081a1010 */
[----:B---3--:R-:W-:Y:S04]  /*151b0*/  LDGSTS.E [R0+0x51c00], desc[UR16][R82.64], P0 ;  /* 0x51c0000052007fae */ /* 0x008fe800081a1010 */
[----:B------:R-:W2:Y:S04]  /*151c0*/  LDL.LU.64 R86, [R1+0x1210] ;  /* 0x0012100001567983 */ /* 0x000ea80000300a00 */
[----:B------:R-:W3:Y:S04]  /*151d0*/  LDL.LU.64 R84, [R1+0x1208] ;  /* 0x0012080001547983 */ /* 0x000ee80000300a00 */
[----:B------:R-:W3:Y:S04]  /*151e0*/  LDL.LU.64 R82, [R1+0x1200] ;  /* 0x0012000001527983 */ /* 0x000ee80000300a00 */
[----:B------:R-:W-:Y:S04]  /*151f0*/  LDGSTS.E [R0+0x52000], desc[UR16][R200.64], P0 ;  /* 0x52000000c8007fae */ /* 0x000fe800081a1010 */
[----:B------:R-:W-:Y:S04]  /*15200*/  LDGSTS.E [R0+0x52400], desc[UR16][R198.64], P0 ;  /* 0x52400000c6007fae */ /* 0x000fe800081a1010 */
[----:B------:R-:W-:Y:S04]  /*15210*/  LDGSTS.E [R0+0x52800], desc[UR16][R150.64], P0 ;  /* 0x5280000096007fae */ /* 0x000fe800081a1010 */
[----:B------:R-:W3:Y:S04]  /*15220*/  LDL.LU.64 R200, [R1+0x11f8] ;  /* 0x0011f80001c87983 */ /* 0x000ee80000300a00 */
[----:B------:R-:W-:Y:S04]  /*15230*/  LDGSTS.E [R0+0x52c00], desc[UR16][R164.64], P0 ;  /* 0x52c00000a4007fae */ /* 0x000fe800081a1010 */
[----:B------:R-:W-:Y:S04]  /*15240*/  LDGSTS.E [R0+0x53000], desc[UR16][R178.64], P0 ;  /* 0x53000000b2007fae */ /* 0x000fe800081a1010 */
[----:B------:R-:W-:Y:S04]  /*15250*/  LDGSTS.E [R0+0x53400], desc[UR16][R192.64], P0 ;  /* 0x53400000c0007fae */ /* 0x000fe800081a1010 */
[----:B------:R-:W-:Y:S04]  /*15260*/  LDGSTS.E [R0+0x53800], desc[UR16][R210.64], P0 ;  /* 0x53800000d2007fae */ /* 0x000fe800081a1010 */
[----:B------:R-:W-:Y:S04]  /*15270*/  LDGSTS.E [R0+0x53c00], desc[UR16][R224.64], P0 ;  /* 0x53c00000e0007fae */ /* 0x000fe800081a1010 */
[----:B------:R-:W5:Y:S04]  /*15280*/  LDL.LU.64 R198, [R1+0x11f0] ;  /* 0x0011f00001c67983 */ /* 0x000f680000300a00 */
[----:B--2---:R-:W-:Y:S04]  /*15290*/  LDGSTS.E [R87+0x50080], desc[UR16][R242.64], P0 ;  /* 0x50080000f2577fae */ /* 0x004fe800081a1010 */
[----:B----4-:R-:W-:Y:S04]  /*152a0*/  LDGSTS.E [R87+0x50480], desc[UR16][R136.64], P0 ;  /* 0x5048000088577fae */ /* 0x010fe800081a1010 */
        /* <DEDUP_REMOVED lines=30> */
[----:B---3--:R-:W-:Y:S04]  /*15490*/  LDGSTS.E [R85+0x50180], desc[UR16][R72.64], P0 ;  /* 0x5018000048557fae */ /* 0x008fe800081a1010 */
        /* <DEDUP_REMOVED lines=64> */
[----:B------:R1:W-:Y:S04]  /*158a0*/  LDGSTS.E [R89+0x50780], desc[UR16][R238.64], P0 ;  /* 0x50780000ee597fae */ /* 0x0003e800081a1010 */
[----:B------:R-:W-:Y:S04]  /*158b0*/  LDGSTS.E [R89+0x50b80], desc[UR16][R24.64], P0 ;  /* 0x50b8000018597fae */ /* 0x000fe800081a1010 */
[----:B------:R-:W-:Y:S04]  /*158c0*/  LDGSTS.E [R89+0x50f80], desc[UR16][R22.64], P0 ;  /* 0x50f8000016597fae */ /* 0x000fe800081a1010 */
[----:B------:R2:W-:Y:S04]  /*158d0*/  LDGSTS.E [R89+0x51380], desc[UR16][R20.64], P0 ;  /* 0x5138000014597fae */ /* 0x0005e800081a1010 */
[----:B------:R-:W-:Y:S04]  /*158e0*/  LDGSTS.E [R89+0x51780], desc[UR16][R18.64], P0 ;  /* 0x5178000012597fae */ /* 0x000fe800081a1010 */
[----:B------:R3:W-:Y:S04]  /*158f0*/  LDGSTS.E [R89+0x51b80], desc[UR16][R16.64], P0 ;  /* 0x51b8000010597fae */ /* 0x0007e800081a1010 */
[----:B------:R-:W-:Y:S04]  /*15900*/  LDGSTS.E [R89+0x51f80], desc[UR16][R14.64], P0 ;  /* 0x51f800000e597fae */ /* 0x000fe800081a1010 */
[----:B------:R-:W-:Y:S04]  /*15910*/  LDGSTS.E [R89+0x52380], desc[UR16][R202.64], P0 ;  /* 0x52380000ca597fae */ /* 0x000fe800081a1010 */
[----:B------:R-:W-:Y:S04]  /*15920*/  LDGSTS.E [R89+0x52780], desc[UR16][R196.64], P0 ;  /* 0x52780000c4597fae */ /* 0x000fe800081a1010 */
[----:B------:R-:W-:Y:S04]  /*15930*/  LDGSTS.E [R89+0x52b80], desc[UR16][R90.64], P0 ;  /* 0x52b800005a597fae */ /* 0x000fe800081a1010 */
[----:B------:R-:W-:Y:S04]  /*15940*/  LDGSTS.E [R89+0x52f80], desc[UR16][R12.64], P0 ;  /* 0x52f800000c597fae */ /* 0x000fe800081a1010 */
[----:B------:R-:W-:Y:S04]  /*15950*/  LDGSTS.E [R89+0x53380], desc[UR16][R10.64], P0 ;  /* 0x533800000a597fae */ /* 0x000fe800081a1010 */
[----:B------:R-:W-:Y:S01]  /*15960*/  LDGSTS.E [R89+0x53780], desc[UR16][R8.64], P0 ;  /* 0x5378000008597fae */ /* 0x000fe200081a1010 */
[----:B-1----:R-:W1:Y:S03]  /*15970*/  S2R R239, SR_TID.X ;  /* 0x0000000000ef7919 */ /* 0x002e660000002100 */
[----:B------:R-:W-:Y:S04]  /*15980*/  LDGSTS.E [R89+0x53b80], desc[UR16][R6.64], P0 ;  /* 0x53b8000006597fae */ /* 0x000fe800081a1010 */
[----:B------:R4:W-:Y:S04]  /*15990*/  LDGSTS.E [R89+0x53f80], desc[UR16][R4.64], P0 ;  /* 0x53f8000004597fae */ /* 0x0009e800081a1010 */
[----:B------:R-:W0:Y:S01]  /*159a0*/  LDGDEPBAR ;  /* 0x00000000000079af */ /* 0x000e220000000000 */
[----:B------:R-:W-:-:S04]  /*159b0*/  DEPBAR.LE SB0, 0x2 ;  /* 0x000080800000791a */ /* 0x000fc80000000000 */
[C---:B-1----:R-:W-:Y:S01]  /*159c0*/  IMAD.SHL.U32 R81, R239.reuse, 0x40, RZ ;  /* 0x00000040ef517824 */ /* 0x042fe200078e00ff */
[C---:B------:R-:W-:Y:S01]  /*159d0*/  LOP3.LUT R240, R239.reuse, 0x60, RZ, 0xc0, !PT ;  /* 0x00000060eff07812 */ /* 0x040fe200078ec0ff */
[----:B------:R-:W-:-:S03]  /*159e0*/  IMAD.SHL.U32 R0, R239, 0x10, RZ ;  /* 0x00000010ef007824 */ /* 0x000fc600078e00ff */
[----:B------:R-:W-:Y:S02]  /*159f0*/  LOP3.LUT R81, R81, 0x600, RZ, 0xc0, !PT ;  /* 0x0000060051517812 */ /* 0x000fe400078ec0ff */
[----:B------:R-:W-:-:S03]  /*15a00*/  LOP3.LUT R0, R0, 0x70, RZ, 0xc0, !PT ;  /* 0x0000007000007812 */ /* 0x000fc600078ec0ff */
[----:B------:R-:W-:-:S05]  /*15a10*/  IMAD R81, R240, 0x4, R81 ;  /* 0x00000004f0517824 */ /* 0x000fca00078e0251 */
[----:B------:R-:W-:Y:S01]  /*15a20*/  IADD3 R81, PT, PT, R0, R81, RZ ;  /* 0x0000005100517210 */ /* 0x000fe20007ffe0ff */
[----:B------:R-:W-:Y:S06]  /*15a30*/  BAR.SYNC.DEFER_BLOCKING 0x0 ;  /* 0x0000000000007b1d */ /* 0x000fec0000010000 */
[----:B--2---:R-:W1:Y:S04]  /*15a40*/  LDSM.16.M88.4 R20, [R81+UR7+0x14800] ;  /* 0x014800075114783b */ /* 0x004e680008000200 */
[----:B---3--:R-:W2:Y:S04]  /*15a50*/  LDSM.16.M88.4 R16, [R81+UR7+0x15000] ;  /* 0x015000075110783b */ /* 0x008ea80008000200 */
[----:B------:R-:W3:Y:S04]  /*15a60*/  LDSM.16.M88.4 R24, [R81+UR7+0x15800] ;  /* 0x015800075118783b */ /* 0x000ee80008000200 */
[----:B----4-:R-:W-:Y:S04]  /*15a70*/  LDSM.16.M88.4 R4, [R81+UR7] ;  /* 0x000000075104783b */ /* 0x010fe80008000200 */
[----:B------:R-:W-:Y:S04]  /*15a80*/  LDSM.16.M88.4 R8, [R81+UR7+0x800] ;  /* 0x000800075108783b */ /* 0x000fe80008000200 */
[----:B------:R-:W-:Y:S04]  /*15a90*/  LDSM.16.M88.4 R216, [R81+UR7+0x1000] ;  /* 0x0010000751d8783b */ /* 0x000fe80008000200 */
[----:B------:R-:W-:Y:S04]  /*15aa0*/  LDSM.16.M88.4 R12, [R81+UR7+0x1800] ;  /* 0x00180007510c783b */ /* 0x000fe80008000200 */
[----:B------:R-:W-:Y:S04]  /*15ab0*/  LDSM.16.M88.4 R212, [R81+UR7+0x2000] ;  /* 0x0020000751d4783b */ /* 0x000fe80008000200 */
[----:B------:R-:W-:Y:S04]  /*15ac0*/  LDSM.16.M88.4 R204, [R81+UR7+0x2800] ;  /* 0x0028000751cc783b */ /* 0x000fe80008000200 */
[----:B------:R-:W-:Y:S04]  /*15ad0*/  LDSM.16.M88.4 R208, [R81+UR7+0x3000] ;  /* 0x0030000751d0783b */ /* 0x000fe80008000200 */
[----:B-1----:R-:W-:Y:S04]  /*15ae0*/  STL.64 [R1+0x10], R20 ;  /* 0x0000101401007387 */ /* 0x002fe80000100a00 */
[----:B------:R-:W-:Y:S04]  /*15af0*/  STL.64 [R1+0x18], R22 ;  /* 0x0000181601007387 */ /* 0x000fe80000100a00 */
[----:B------:R-:W1:Y:S04]  /*15b00*/  LDSM.16.M88.4 R20, [R81+UR7+0x16000] ;  /* 0x016000075114783b */ /* 0x000e680008000200 */
[----:B--2---:R-:W-:Y:S04]  /*15b10*/  STL.64 [R1], R16 ;  /* 0x0000001001007387 */ /* 0x004fe80000100a00 */
[----:B------:R-:W-:Y:S04]  /*15b20*/  STL.64 [R1+0x8], R18 ;  /* 0x0000081201007387 */ /* 0x000fe80000100a00 */
[----:B------:R-:W2:Y:S04]  /*15b30*/  LDSM.16.M88.4 R16, [R81+UR7+0x16800] ;  /* 0x016800075110783b */ /* 0x000ea80008000200 */
[----:B---3--:R-:W-:Y:S04]  /*15b40*/  STL.64 [R1+0x30], R24 ;  /* 0x0000301801007387 */ /* 0x008fe80000100a00 */
[----:B------:R-:W-:Y:S04]  /*15b50*/  STL.64 [R1+0x38], R26 ;  /* 0x0000381a01007387 */ /* 0x000fe80000100a00 */
[----:B------:R-:W3:Y:S04]  /*15b60*/  LDSM.16.M88.4 R24, [R81+UR7+0x17000] ;  /* 0x017000075118783b */ /* 0x000ee80008000200 */
[----:B------:R-:W-:Y:S04]  /*15b70*/  LDSM.16.M88.4 R188, [R81+UR7+0x3800] ;  /* 0x0038000751bc783b */ /* 0x000fe80008000200 */
[----:B------:R-:W-:Y:S04]  /*15b80*/  LDSM.16.M88.4 R192, [R81+UR7+0x4000] ;  /* 0x0040000751c0783b */ /* 0x000fe80008000200 */
[----:B------:R-:W-:Y:S04]  /*15b90*/  LDSM.16.M88.4 R180, [R81+UR7+0x4800] ;  /* 0x0048000751b4783b */ /* 0x000fe80008000200 */
[----:B-1----:R-:W-:Y:S04]  /*15ba0*/  STL.64 [R1+0x20], R20 ;  /* 0x0000201401007387 */ /* 0x002fe80000100a00 */
[----:B------:R-:W-:Y:S04]  /*15bb0*/  STL.64 [R1+0x28], R22 ;  /* 0x0000281601007387 */ /* 0x000fe80000100a00 */
[----:B------:R-:W1:Y:S04]  /*15bc0*/  LDSM.16.M88.4 R20, [R81+UR7+0x17800] ;  /* 0x017800075114783b */ /* 0x000e680008000200 */
[----:B--2---:R-:W-:Y:S04]  /*15bd0*/  STL.64 [R1+0x50], R16 ;  /* 0x0000501001007387 */ /* 0x004fe80000100a00 */
        /* <DEDUP_REMOVED lines=58> */
[----:B------:R-:W-:Y:S04]  /*15f80*/  LDSM.16.M88.4 R20, [R81+UR7+0x1f000] ;  /* 0x01f000075114783b */ /* 0x000fe80008000200 */
[----:B--2---:R-:W-:Y:S04]  /*15f90*/  STL.64 [R1+0x120], R16 ;  /* 0x0001201001007387 */ /* 0x004fe80000100a00 */
[----:B------:R-:W-:Y:S04]  /*15fa0*/  STL.64 [R1+0x128], R18 ;  /* 0x0001281201007387 */ /* 0x000fe80000100a00 */
[----:B------:R-:W1:Y:S04]  /*15fb0*/  LDSM.16.M88.4 R16, [R81+UR7+0x1f800] ;  /* 0x01f800075110783b */ /* 0x000e680008000200 */
[----:B---3--:R2:W-:Y:S04]  /*15fc0*/  STL.64 [R1+0x150], R24 ;  /* 0x0001501801007387 */ /* 0x0085e80000100a00 */
[----:B------:R2:W-:Y:S04]  /*15fd0*/  STL.64 [R1+0x158], R26 ;  /* 0x0001581a01007387 */ /* 0x0005e80000100a00 */
[----:B------:R2:W3:Y:S04]  /*15fe0*/  LDSM.16.M88.4 R116, [R81+UR7+0xc800] ;  /* 0x00c800075174783b */ /* 0x0004e80008000200 */
[----:B------:R2:W4:Y:S04]  /*15ff0*/  LDSM.16.M88.4 R120, [R81+UR7+0xd000] ;  /* 0x00d000075178783b */ /* 0x0005280008000200 */
[----:B------:R2:W2:Y:S04]  /*16000*/  LDSM.16.M88.4 R108, [R81+UR7+0xd800] ;  /* 0x00d80007516c783b */ /* 0x0004a80008000200 */
[----:B------:R1:W2:Y:S04]  /*16010*/  LDSM.16.M88.4 R112, [R81+UR7+0xe000] ;  /* 0x00e000075170783b */ /* 0x0002a80008000200 */
[----:B------:R1:W2:Y:S04]  /*16020*/  LDSM.16.M88.4 R100, [R81+UR7+0xe800] ;  /* 0x00e800075164783b */ /* 0x0002a80008000200 */
[----:B------:R1:W2:Y:S04]  /*16030*/  LDSM.16.M88.4 R104, [R81+UR7+0xf000] ;  /* 0x00f000075168783b */ /* 0x0002a80008000200 */
[----:B------:R2:W2:Y:S04]  /*16040*/  LDSM.16.M88.4 R96, [R81+UR7+0xf800] ;  /* 0x00f800075160783b */ /* 0x0004a80008000200 */
[----:B-1----:R1:W-:Y:S04]  /*16050*/  STL.64 [R1+0x160], R16 ;  /* 0x0001601001007387 */ /* 0x0023e80000100a00 */
[----:B------:R1:W-:Y:S04]  /*16060*/  STL.64 [R1+0x140], R20 ;  /* 0x0001401401007387 */ /* 0x0003e80000100a00 */
[----:B------:R1:W-:Y:S04]  /*16070*/  STL.64 [R1+0x148], R22 ;  /* 0x0001481601007387 */ /* 0x0003e80000100a00 */
[----:B------:R1:W-:Y:S04]  /*16080*/  STL.64 [R1+0x168], R18 ;  /* 0x0001681201007387 */ /* 0x0003e80000100a00 */
[----:B------:R1:W1:Y:S04]  /*16090*/  LDSM.16.M88.4 R92, [R81+UR7+0x10000] ;  /* 0x01000007515c783b */ /* 0x0002680008000200 */
[----:B------:R1:W1:Y:S04]  /*160a0*/  LDSM.16.M88.4 R224, [R81+UR7+0x10800] ;  /* 0x0108000751e0783b */ /* 0x0002680008000200 */
[----:B------:R1:W1:Y:S04]  /*160b0*/  LDSM.16.M88.4 R220, [R81+UR7+0x11000] ;  /* 0x0110000751dc783b */ /* 0x0002680008000200 */
[----:B------:R1:W1:Y:S04]  /*160c0*/  LDSM.16.M88.4 R232, [R81+UR7+0x11800] ;  /* 0x0118000751e8783b */ /* 0x0002680008000200 */
[----:B------:R1:W1:Y:S04]  /*160d0*/  LDSM.16.M88.4 R228, [R81+UR7+0x12000] ;  /* 0x0120000751e4783b */ /* 0x0002680008000200 */
[----:B------:R1:W1:Y:S04]  /*160e0*/  LDSM.16.M88.4 R240, [R81+UR7+0x12800] ;  /* 0x0128000751f0783b */ /* 0x0002680008000200 */
[----:B------:R1:W1:Y:S04]  /*160f0*/  LDSM.16.M88.4 R236, [R81+UR7+0x13000] ;  /* 0x0130000751ec783b */ /* 0x0002680008000200 */
[----:B------:R1:W1:Y:S04]  /*16100*/  LDSM.16.M88.4 R248, [R81+UR7+0x13800] ;  /* 0x0138000751f8783b */ /* 0x0002680008000200 */
[----:B------:R1:W1:Y:S01]  /*16110*/  LDSM.16.M88.4 R244, [R81+UR7+0x14000] ;  /* 0x0140000751f4783b */ /* 0x0002620008000200 */
[----:B--234-:R-:W-:Y:S05]  /*16120*/  @!P5 BRA `(.L_x_6) ;  /* 0x000000080008d947 */ /* 0x01cfea0003800000 */
[----:B-1----:R-:W-:Y:S01]  /*16130*/  IMAD.MOV.U32 R16, RZ, RZ, R4 ;  /* 0x000000ffff107224 */ /* 0x002fe200078e0004 */
[----:B------:R-:W-:Y:S01]  /*16140*/  MOV R19, R10 ;  /* 0x0000000a00137202 */ /* 0x000fe20000000f00 */
[----:B------:R-:W-:Y:S01]  /*16150*/  IMAD.MOV.U32 R17, RZ, RZ, R6 ;  /* 0x000000ffff117224 */ /* 0x000fe200078e0006 */
        /* <DEDUP_REMOVED lines=29> */
[----:B------:R-:W-:-:S02]  /*16330*/  IMAD.MOV.U32 R37, RZ, RZ, R186 ;  /* 0x000000ffff257224 */ /* 0x000fc400078e00ba */
[----:B------:R-:W-:Y:S02]  /*16340*/  IMAD.MOV.U32 R38, RZ, RZ, R172 ;  /* 0x000000ffff267224 */ /* 0x000fe400078e00ac */
[----:B------:R-:W-:Y:S02]  /*16350*/  IMAD.MOV.U32 R40, RZ, RZ, R176 ;  /* 0x000000ffff287224 */ /* 0x000fe400078e00b0 */
[----:B------:R-:W-:Y:S02]  /*16360*/  IMAD.MOV.U32 R41, RZ, RZ, R178 ;  /* 0x000000ffff297224 */ /* 0x000fe400078e00b2 */
[----:B------:R-:W-:Y:S02]  /*16370*/  IMAD.MOV.U32 R42, RZ, RZ, R164 ;  /* 0x000000ffff2a7224 */ /* 0x000fe400078e00a4 */
[----:B------:R-:W-:Y:S02]  /*16380*/  IMAD.MOV.U32 R44, RZ, RZ, R168 ;  /* 0x000000ffff2c7224 */ /* 0x000fe400078e00a8 */
        /* <DEDUP_REMOVED lines=27> */
[----:B------:R-:W-:Y:S01]  /*16540*/  IMAD.MOV.U32 R5, RZ, RZ, R7 ;  /* 0x000000ffff057224 */ /* 0x000fe200078e0007 */
[----:B------:R-:W-:Y:S01]  /*16550*/  MOV R7, R11 ;  /* 0x0000000b00077202 */ /* 0x000fe20000000f00 */
[----:B------:R1:W-:Y:S01]  /*16560*/  STTM.x64 tmem[UR11+0x100], R16 ;  /* 0x00010010000079ed */ /* 0x0003e2000834000b */
        /* <DEDUP_REMOVED lines=60> */
[----:B------:R-:W-:-:S04]  /*16930*/  IMAD.MOV.U32 R66, RZ, RZ, R97 ;  /* 0x000000ffff427224 */ /* 0x000fc800078e0061 */
[----:B------:R2:W-:Y:S03]  /*16940*/  STTM.x64 tmem[UR11+0x180], R4 ;  /* 0x00018004000079ed */ /* 0x0005e6000834000b */
.L_x_6:
[----:B--2---:R-:W2:Y:S04]  /*16950*/  LDL.LU.64 R10, [R1+0x198] ;  /* 0x00019800010a7983 */ /* 0x004ea80000300a00 */
[----:B------:R-:W3:Y:S04]  /*16960*/  LDL.LU.64 R60, [R1+0x4b0] ;  /* 0x0004b000013c7983 */ /* 0x000ee80000300a00 */
[----:B------:R-:W4:Y:S04]  /*16970*/  LDL.LU.64 R50, [R1+0x350] ;  /* 0x0003500001327983 */ /* 0x000f280000300a00 */
[----:B------:R-:W2:Y:S04]  /*16980*/  LDL.LU.64 R52, [R1+0x358] ;  /* 0x0003580001347983 */ /* 0x000ea80000300a00 */
[----:B------:R-:W2:Y:S04]  /*16990*/  LDL.LU.64 R32, [R1+0x1e0] ;  /* 0x0001e00001207983 */ /* 0x000ea80000300a00 */
[----:B-1----:R-:W2:Y:S04]  /*169a0*/  LDL.LU.64 R18, [R1+0x1a0] ;  /* 0x0001a00001127983 */ /* 0x002ea80000300a00 */
[----:B------:R-:W2:Y:S04]  /*169b0*/  LDL.LU.64 R34, [R1+0x250] ;  /* 0x0002500001227983 */ /* 0x000ea80000300a00 */
        /* <DEDUP_REMOVED lines=24> */
[----:B------:R-:W3:Y:S04]  /*16b40*/  LDL.LU.64 R108, [R1+0x560] ;  /* 0x00056000016c7983 */ /* 0x000ee80000300a00 */
[----:B------:R-:W4:Y:S04]  /*16b50*/  LDL.LU.64 R100, [R1+0x558] ;  /* 0x0005580001647983 */ /* 0x000f280000300a00 */
[----:B------:R-:W4:Y:S01]  /*16b60*/  LDL.LU.64 R66, [R1+0x550] ;  /* 0x0005500001427983 */ /* 0x000f220000300a00 */
[----:B------:R-:W-:Y:S01]  /*16b70*/  IMAD.SHL.U32 R80, R3, 0x4, RZ ;  /* 0x0000000403507824 */ /* 0x000fe200078e00ff */
[----:B------:R-:W-:-:S02]  /*16b80*/  SHF.R.S32.HI R0, RZ, 0x1f, R3 ;  /* 0x0000001fff007819 */ /* 0x000fc40000011403 */
[----:B------:R-:W4:Y:S02]  /*16b90*/  LDL.LU.64 R76, [R1+0x540] ;  /* 0x00054000014c7983 */ /* 0x000f240000300a00 */
[----:B------:R-:W-:Y:S02]  /*16ba0*/  SHF.L.U64.HI R3, R3, 0x2, R0 ;  /* 0x0000000203037819 */ /* 0x000fe40000010200 */
[----:B------:R-:W4:Y:S04]  /*16bb0*/  LDL.LU.64 R104, [R1+0x538] ;  /* 0x0005380001687983 */ /* 0x000f280000300a00 */
[----:B------:R-:W4:Y:S04]  /*16bc0*/  LDL.LU.64 R70, [R1+0x530] ;  /* 0x0005300001467983 */ /* 0x000f280000300a00 */
[----:B------:R-:W4:Y:S04]  /*16bd0*/  LDL.LU.64 R78, [R1+0x520] ;  /* 0x00052000014e7983 */ /* 0x000f280000300a00 */
[----:B------:R-:W4:Y:S04]  /*16be0*/  LDL.LU.64 R102, [R1+0x518] ;  /* 0x0005180001667983 */ /* 0x000f280000300a00 */
[----:B------:R-:W4:Y:S04]  /*16bf0*/  LDL.LU.64 R72, [R1+0x510] ;  /* 0x0005100001487983 */ /* 0x000f280000300a00 */
[----:B------:R-:W4:Y:S04]  /*16c00*/  LDL.LU.64 R98, [R1+0x500] ;  /* 0x0005000001627983 */ /* 0x000f280000300a00 */
[----:B------:R-:W4:Y:S04]  /*16c10*/  LDL.LU.64 R96, [R1+0x4f8] ;  /* 0x0004f80001607983 */ /* 0x000f280000300a00 */
[----:B------:R-:W4:Y:S01]  /*16c20*/  LDL.LU.64 R68, [R1+0x4f0] ;  /* 0x0004f00001447983 */ /* 0x000f220000300a00 */
[----:B--2---:R-:W-:-:S02]  /*16c30*/  IADD3 R110, P0, PT, R112, R80, RZ ;  /* 0x00000050706e7210 */ /* 0x004fc40007f1e0ff */
[----:B---3--:R-:W-:-:S03]  /*16c40*/  IADD3 R106, P1, PT, R108, R80, RZ ;  /* 0x000000506c6a7210 */ /* 0x008fc60007f3e0ff */
[--C-:B------:R-:W-:Y:S01]  /*16c50*/  IMAD.X R111, R113, 0x1, R3.reuse, P0 ;  /* 0x00000001716f7824 */ /* 0x100fe200000e0603 */
[----:B----4-:R-:W-:Y:S01]  /*16c60*/  IADD3 R74, P3, PT, R100, R80, RZ ;  /* 0x00000050644a7210 */ /* 0x010fe20007f7e0ff */
[----:B------:R-:W-:-:S03]  /*16c70*/  IMAD.X R107, R109, 0x1, R3, P1 ;  /* 0x000000016d6b7824 */ /* 0x000fc600008e0603 */
[----:B------:R-:W-:Y:S01]  /*16c80*/  STL.64 [R1+0xcf0], R110 ;  /* 0x000cf06e01007387 */ /* 0x000fe20000100a00 */
[-C--:B------:R-:W-:Y:S02]  /*16c90*/  IADD3 R64, P4, PT, R66, R80.reuse, RZ ;  /* 0x0000005042407210 */ /* 0x080fe40007f9e0ff */
[----:B------:R-:W-:Y:S01]  /*16ca0*/  IADD3.X R75, PT, PT, R101, R3, RZ, P3, !PT ;  /* 0x00000003654b7210 */ /* 0x000fe20001ffe4ff */
[----:B------:R1:W-:Y:S02]  /*16cb0*/  STL.64 [R1+0xd78], R106 ;  /* 0x000d786a01007387 */ /* 0x0003e40000100a00 */
[----:B------:R-:W-:Y:S02]  /*16cc0*/  IMAD.X R65, R67, 0x1, R3, P4 ;  /* 0x0000000143417824 */ /* 0x000fe400020e0603 */
[----:B------:R2:W-:Y:S04]  /*16cd0*/  STL.64 [R1+0xdf8], R74 ;  /* 0x000df84a01007387 */ /* 0x0005e80000100a00 */
[----:B------:R3:W-:Y:S04]  /*16ce0*/  STL.64 [R1+0xe80], R64 ;  /* 0x000e804001007387 */ /* 0x0007e80000100a00 */
[----:B-1----:R-:W4:Y:S01]  /*16cf0*/  LDL.LU.64 R106, [R1+0x548] ;  /* 0x00054800016a7983 */ /* 0x002f220000300a00 */
[----:B------:R-:W-:-:S02]  /*16d00*/  IADD3 R66, P1, PT, R76, R80, RZ ;  /* 0x000000504c427210 */ /* 0x000fc40007f3e0ff */
[----:B--2---:R-:W-:-:S03]  /*16d10*/  IADD3 R74, P3, PT, R104, R80, RZ ;  /* 0x00000050684a7210 */ /* 0x004fc60007f7e0ff */
[--C-:B------:R-:W-:Y:S01]  /*16d20*/  IMAD.X R67, R77, 0x1, R3.reuse, P1 ;  /* 0x000000014d437824 */ /* 0x100fe200008e0603 */
[----:B---3--:R-:W-:Y:S01]  /*16d30*/  IADD3 R64, P4, PT, R70, R80, RZ ;  /* 0x0000005046407210 */ /* 0x008fe20007f9e0ff */
[----:B------:R-:W-:-:S04]  /*16d40*/  IMAD.X R75, R105, 0x1, R3, P3 ;  /* 0x00000001694b7824 */ /* 0x000fc800018e0603 */
[----:B------:R-:W-:Y:S01]  /*16d50*/  IMAD.X R65, R71, 0x1, R3, P4 ;  /* 0x0000000147417824 */ /* 0x000fe200020e0603 */
[----:B----4-:R-:W-:-:S05]  /*16d60*/  IADD3 R100, P0, PT, R106, R80, RZ ;  /* 0x000000506a647210 */ /* 0x010fca0007f1e0ff */
[----:B------:R-:W-:-:S05]  /*16d70*/  IMAD.X R101, R107, 0x1, R3, P0 ;  /* 0x000000016b657824 */ /* 0x000fca00000e0603 */
[----:B------:R-:W-:Y:S04]  /*16d80*/  STL.64 [R1+0xf08], R100 ;  /* 0x000f086401007387 */ /* 0x000fe80000100a00 */
[----:B------:R1:W-:Y:S02]  /*16d90*/  STL.64 [R1+0xf90], R66 ;  /* 0x000f904201007387 */ /* 0x0003e40000100a00 */
[----:B-1----:R-:W-:Y:S01]  /*16da0*/  MOV R66, R62 ;  /* 0x0000003e00427202 */ /* 0x002fe20000000f00 */
[----:B------:R-:W-:Y:S02]  /*16db0*/  IMAD.MOV.U32 R67, RZ, RZ, R63 ;  /* 0x000000ffff437224 */ /* 0x000fe400078e003f */
[----:B------:R-:W-:Y:S01]  /*16dc0*/  IMAD.MOV.U32 R62, RZ, RZ, R60 ;  /* 0x000000ffff3e7224 */ /* 0x000fe200078e003c */
[----:B------:R-:W-:Y:S01]  /*16dd0*/  MOV R60, R58 ;  /* 0x0000003a003c7202 */ /* 0x000fe20000000f00 */
[----:B------:R-:W-:-:S02]  /*16de0*/  IMAD.MOV.U32 R63, RZ, RZ, R61 ;  /* 0x000000ffff3f7224 */ /* 0x000fc400078e003d */
[----:B------:R-:W-:Y:S02]  /*16df0*/  IMAD.MOV.U32 R61, RZ, RZ, R59 ;  /* 0x000000ffff3d7224 */ /* 0x000fe400078e003b */
[----:B------:R-:W-:Y:S01]  /*16e00*/  IMAD.MOV.U32 R58, RZ, RZ, R54 ;  /* 0x000000ffff3a7224 */ /* 0x000fe200078e0036 */
[----:B------:R-:W-:Y:S01]  /*16e10*/  MOV R54, R48 ;  /* 0x0000003000367202 */ /* 0x000fe20000000f00 */
[----:B------:R-:W-:Y:S02]  /*16e20*/  IMAD.MOV.U32 R59, RZ, RZ, R55 ;  /* 0x000000ffff3b7224 */ /* 0x000fe400078e0037 */
[----:B------:R-:W-:Y:S02]  /*16e30*/  IMAD.MOV.U32 R55, RZ, RZ, R49 ;  /* 0x000000ffff377224 */ /* 0x000fe400078e0031 */
[----:B------:R-:W-:Y:S01]  /*16e40*/  IMAD.MOV.U32 R48, RZ, RZ, R34 ;  /* 0x000000ffff307224 */ /* 0x000fe200078e0022 */
[----:B------:R-:W-:Y:S01]  /*16e50*/  MOV R34, R32 ;  /* 0x0000002000227202 */ /* 0x000fe20000000f00 */
[----:B------:R-:W-:-:S02]  /*16e60*/  IMAD.MOV.U32 R49, RZ, RZ, R35 ;  /* 0x000000ffff317224 */ /* 0x000fc400078e0023 */
[----:B------:R-:W-:Y:S02]  /*16e70*/  IMAD.MOV.U32 R35, RZ, RZ, R33 ;  /* 0x000000ffff237224 */ /* 0x000fe400078e0021 */
[----:B------:R-:W2:Y:S04]  /*16e80*/  LDL.LU.64 R32, [R1+0x1c0] ;  /* 0x0001c00001207983 */ /* 0x000ea80000300a00 */
[----:B------:R-:W3:Y:S04]  /*16e90*/  LDL.LU.64 R100, [R1+0x4e0] ;  /* 0x0004e00001647983 */ /* 0x000ee80000300a00 */
[----:B------:R-:W4:Y:S04]  /*16ea0*/  LDL.LU.64 R76, [R1+0x4d8] ;  /* 0x0004d800014c7983 */ /* 0x000f280000300a00 */
[----:B------:R1:W-:Y:S04]  /*16eb0*/  STL.64 [R1+0x1010], R74 ;  /* 0x0010104a01007387 */ /* 0x0003e80000100a00 */
[----:B------:R1:W-:Y:S04]  /*16ec0*/  STL.64 [R1+0x1090], R64 ;  /* 0x0010904001007387 */ /* 0x0003e80000100a00 */
[----:B------:R-:W2:Y:S01]  /*16ed0*/  LDL.LU.64 R106, [R1+0x528] ;  /* 0x00052800016a7983 */ /* 0x000ea20000300a00 */
[----:B------:R-:W-:-:S02]  /*16ee0*/  IADD3 R70, P1, PT, R78, R80, RZ ;  /* 0x000000504e467210 */ /* 0x000fc40007f3e0ff */
[----:B-1----:R-:W-:-:S03]  /*16ef0*/  IADD3 R74, P3, PT, R102, R80, RZ ;  /* 0x00000050664a7210 */ /* 0x002fc60007f7e0ff */
[--C-:B------:R-:W-:Y:S01]  /*16f00*/  IMAD.X R71, R79, 0x1, R3.reuse, P1 ;  /* 0x000000014f477824 */ /* 0x100fe200008e0603 */
[----:B------:R-:W-:Y:S01]  /*16f10*/  IADD3 R64, P4, PT, R72, R80, RZ ;  /* 0x0000005048407210 */ /* 0x000fe20007f9e0ff */
[----:B------:R-:W-:-:S04]  /*16f20*/  IMAD.X R75, R103, 0x1, R3, P3 ;  /* 0x00000001674b7824 */ /* 0x000fc800018e0603 */
[----:B------:R-:W-:Y:S01]  /*16f30*/  IMAD.X R65, R73, 0x1, R3, P4 ;  /* 0x0000000149417824 */ /* 0x000fe200020e0603 */
[----:B--2---:R-:W-:-:S04]  /*16f40*/  IADD3 R104, P0, PT, R106, R80, RZ ;  /* 0x000000506a687210 */ /* 0x004fc80007f1e0ff */
[----:B------:R-:W-:-:S05]  /*16f50*/  IADD3.X R105, PT, PT, R107, R3, RZ, P0, !PT ;  /* 0x000000036b697210 */ /* 0x000fca00007fe4ff */
[----:B------:R-:W-:Y:S04]  /*16f60*/  STL.64 [R1+0x10c8], R104 ;  /* 0x0010c86801007387 */ /* 0x000fe80000100a00 */
[----:B------:R1:W-:Y:S02]  /*16f70*/  STL.64 [R1+0x1100], R70 ;  /* 0x0011004601007387 */ /* 0x0003e40000100a00 */
[----:B-1----:R-:W-:Y:S01]  /*16f80*/  IMAD.MOV.U32 R70, RZ, RZ, R62 ;  /* 0x000000ffff467224 */ /* 0x002fe200078e003e */
[----:B------:R-:W-:Y:S01]  /*16f90*/  MOV R62, R60 ;  /* 0x0000003c003e7202 */ /* 0x000fe20000000f00 */
[----:B------:R-:W-:Y:S02]  /*16fa0*/  IMAD.MOV.U32 R71, RZ, RZ, R63 ;  /* 0x000000ffff477224 */ /* 0x000fe400078e003f */
[----:B------:R-:W-:-:S02]  /*16fb0*/  IMAD.MOV.U32 R63, RZ, RZ, R61 ;  /* 0x000000ffff3f7224 */ /* 0x000fc400078e003d */
[----:B------:R-:W-:Y:S01]  /*16fc0*/  IMAD.MOV.U32 R60, RZ, RZ, R58 ;  /* 0x000000ffff3c7224 */ /* 0x000fe200078e003a */
[----:B------:R-:W-:Y:S01]  /*16fd0*/  MOV R58, R54 ;  /* 0x00000036003a7202 */ /* 0x000fe20000000f00 */
[----:B------:R-:W-:Y:S02]  /*16fe0*/  IMAD.MOV.U32 R61, RZ, RZ, R59 ;  /* 0x000000ffff3d7224 */ /* 0x000fe400078e003b */
[----:B------:R-:W-:Y:S02]  /*16ff0*/  IMAD.MOV.U32 R59, RZ, RZ, R55 ;  /* 0x000000ffff3b7224 */ /* 0x000fe400078e0037 */
[----:B------:R-:W-:Y:S01]  /*17000*/  IMAD.MOV.U32 R54, RZ, RZ, R48 ;  /* 0x000000ffff367224 */ /* 0x000fe200078e0030 */
[----:B------:R-:W-:Y:S01]  /*17010*/  MOV R48, R40 ;  /* 0x0000002800307202 */ /* 0x000fe20000000f00 */
[----:B------:R-:W-:Y:S02]  /*17020*/  IMAD.MOV.U32 R55, RZ, RZ, R49 ;  /* 0x000000ffff377224 */ /* 0x000fe400078e0031 */
[----:B------:R-:W-:-:S02]  /*17030*/  IMAD.MOV.U32 R49, RZ, RZ, R41 ;  /* 0x000000ffff317224 */ /* 0x000fc400078e0029 */
[----:B------:R-:W-:Y:S01]  /*17040*/  IMAD.MOV.U32 R40, RZ, RZ, R20 ;  /* 0x000000ffff287224 */ /* 0x000fe200078e0014 */
[----:B------:R-:W-:Y:S01]  /*17050*/  MOV R20, R6 ;  /* 0x0000000600147202 */ /* 0x000fe20000000f00 */
[----:B------:R-:W-:Y:S02]  /*17060*/  IMAD.MOV.U32 R41, RZ, RZ, R21 ;  /* 0x000000ffff297224 */ /* 0x000fe400078e0015 */
[----:B------:R-:W-:Y:S02]  /*17070*/  IMAD.MOV.U32 R21, RZ, RZ, R7 ;  /* 0x000000ffff157224 */ /* 0x000fe400078e0007 */
[----:B------:R-:W2:Y:S04]  /*17080*/  LDL.LU.64 R6, [R1+0x298] ;  /* 0x0002980001067983 */ /* 0x000ea80000300a00 */
[----:B------:R-:W2:Y:S04]  /*17090*/  LDL.LU.64 R106, [R1+0x4c0] ;  /* 0x0004c000016a7983 */ /* 0x000ea80000300a00 */
[----:B------:R-:W2:Y:S04]  /*170a0*/  LDL.LU.64 R78, [R1+0x4b8] ;  /* 0x0004b800014e7983 */ /* 0x000ea80000300a00 */
[----:B------:R1:W-:Y:S04]  /*170b0*/  STL.64 [R1+0x1138], R74 ;  /* 0x0011384a01007387 */ /* 0x0003e80000100a00 */
[----:B------:R3:W-:Y:S04]  /*170c0*/  STL.64 [R1+0x1168], R64 ;  /* 0x0011684001007387 */ /* 0x0007e80000100a00 */
[----:B------:R-:W2:Y:S01]  /*170d0*/  LDL.LU.64 R104, [R1+0x508] ;  /* 0x0005080001687983 */ /* 0x000ea20000300a00 */
[----:B------:R-:W-:-:S02]  /*170e0*/  IADD3 R72, P1, PT, R98, R80, RZ ;  /* 0x0000005062487210 */ /* 0x000fc40007f3e0ff */
[----:B-1----:R-:W-:-:S03]  /*170f0*/  IADD3 R74, P3, PT, R96, R80, RZ ;  /* 0x00000050604a7210 */ /* 0x002fc60007f7e0ff */
[--C-:B------:R-:W-:Y:S01]  /*17100*/  IMAD.X R73, R99, 0x1, R3.reuse, P1 ;  /* 0x0000000163497824 */ /* 0x100fe200008e0603 */
[----:B---3--:R-:W-:Y:S01]  /*17110*/  IADD3 R64, P4, PT, R68, R80, RZ ;  /* 0x0000005044407210 */ /* 0x008fe20007f9e0ff */
[----:B------:R-:W-:-:S04]  /*17120*/  IMAD.X R75, R97, 0x1, R3, P3 ;  /* 0x00000001614b7824 */ /* 0x000fc800018e0603 */
[----:B------:R-:W-:Y:S01]  /*17130*/  IMAD.X R65, R69, 0x1, R3, P4 ;  /* 0x0000000145417824 */ /* 0x000fe200020e0603 */
[----:B--2---:R-:W-:-:S04]  /*17140*/  IADD3 R102, P0, PT, R104, R80, RZ ;  /* 0x0000005068667210 */ /* 0x004fc80007f1e0ff */
[----:B------:R-:W-:-:S05]  /*17150*/  IADD3.X R103, PT, PT, R105, R3, RZ, P0, !PT ;  /* 0x0000000369677210 */ /* 0x000fca00007fe4ff */
[----:B------:R1:W-:Y:S04]  /*17160*/  STL.64 [R1+0x1190], R102 ;  /* 0x0011906601007387 */ /* 0x0003e80000100a00 */
[----:B------:R2:W-:Y:S04]  /*17170*/  STL.64 [R1+0x11b0], R72 ;  /* 0x0011b04801007387 */ /* 0x0005e80000100a00 */
[----:B------:R-:W3:Y:S04]  /*17180*/  LDL.LU.64 R108, [R1+0x4a0] ;  /* 0x0004a000016c7983 */ /* 0x000ee80000300a00 */
[----:B-1----:R-:W3:Y:S04]  /*17190*/  LDL.LU.64 R102, [R1+0x498] ;  /* 0x0004980001667983 */ /* 0x002ee80000300a00 */
[----:B--2---:R-:W2:Y:S04]  /*171a0*/  LDL.LU.64 R72, [R1+0x490] ;  /* 0x0004900001487983 */ /* 0x004ea80000300a00 */
[----:B------:R4:W-:Y:S04]  /*171b0*/  STL.64 [R1+0x11c8], R74 ;  /* 0x0011c84a01007387 */ /* 0x0009e80000100a00 */
[----:B------:R1:W-:Y:S04]  /*171c0*/  STL.64 [R1+0x11d8], R64 ;  /* 0x0011d84001007387 */ /* 0x0003e80000100a00 */
[----:B------:R-:W2:Y:S01]  /*171d0*/  LDL.LU.64 R112, [R1+0x4e8] ;  /* 0x0004e80001707983 */ /* 0x000ea20000300a00 */
[----:B------:R-:W-:-:S02]  /*171e0*/  IADD3 R98, P1, PT, R100, R80, RZ ;  /* 0x0000005064627210 */ /* 0x000fc40007f3e0ff */
[-C--:B----4-:R-:W-:Y:S01]  /*171f0*/  IADD3 R74, P3, PT, R76, R80.reuse, RZ ;  /* 0x000000504c4a7210 */ /* 0x090fe20007f7e0ff */
[----:B------:R-:W4:Y:S01]  /*17200*/  LDL.LU.64 R96, [R1+0x480] ;  /* 0x0004800001607983 */ /* 0x000f220000300a00 */
[----:B-1----:R-:W-:Y:S01]  /*17210*/  IADD3 R64, P4, PT, R66, R80, RZ ;  /* 0x0000005042407210 */ /* 0x002fe20007f9e0ff */
[--C-:B------:R-:W-:Y:S02]  /*17220*/  IMAD.X R99, R101, 0x1, R3.reuse, P1 ;  /* 0x0000000165637824 */ /* 0x100fe400008e0603 */
[----:B------:R-:W3:Y:S01]  /*17230*/  LDL.LU.64 R104, [R1+0x478] ;  /* 0x0004780001687983 */ /* 0x000ee20000300a00 */
[--C-:B------:R-:W-:Y:S02]  /*17240*/  IMAD.X R75, R77, 0x1, R3.reuse, P3 ;  /* 0x000000014d4b7824 */ /* 0x100fe400018e0603 */
[----:B------:R-:W-:Y:S01]  /*17250*/  IMAD.X R65, R67, 0x1, R3, P4 ;  /* 0x0000000143417824 */ /* 0x000fe200020e0603 */
[----:B------:R-:W3:Y:S01]  /*17260*/  LDL.LU.64 R68, [R1+0x470] ;  /* 0x0004700001447983 */ /* 0x000ee20000300a00 */
[----:B------:R-:W-:Y:S01]  /*17270*/  MOV R66, R62 ;  /* 0x0000003e00427202 */ /* 0x000fe20000000f00 */
[----:B------:R-:W-:-:S02]  /*17280*/  IMAD.MOV.U32 R67, RZ, RZ, R63 ;  /* 0x000000ffff437224 */ /* 0x000fc400078e003f */
[----:B------:R-:W-:Y:S01]  /*17290*/  IMAD.MOV.U32 R62, RZ, RZ, R58 ;  /* 0x000000ffff3e7224 */ /* 0x000fe200078e003a */
[----:B------:R-:W-:Y:S01]  /*172a0*/  MOV R58, R54 ;  /* 0x00000036003a7202 */ /* 0x000fe20000000f00 */
[----:B------:R-:W-:Y:S02]  /*172b0*/  IMAD.MOV.U32 R63, RZ, RZ, R59 ;  /* 0x000000ffff3f7224 */ /* 0x000fe400078e003b */
[----:B------:R-:W-:Y:S01]  /*172c0*/  IMAD.MOV.U32 R59, RZ, RZ, R55 ;  /* 0x000000ffff3b7224 */ /* 0x000fe200078e0037 */
[----:B--2---:R-:W-:-:S04]  /*172d0*/  IADD3 R110, P0, PT, R112, R80, RZ ;  /* 0x00000050706e7210 */ /* 0x004fc80007f1e0ff */
[----:B------:R-:W-:-:S05]  /*172e0*/  IADD3.X R111, PT, PT, R113, R3, RZ, P0, !PT ;  /* 0x00000003716f7210 */ /* 0x000fca00007fe4ff */
[----:B------:R-:W-:Y:S04]  /*172f0*/  STL.64 [R1+0xc78], R110 ;  /* 0x000c786e01007387 */ /* 0x000fe80000100a00 */
[----:B------:R1:W-:Y:S04]  /*17300*/  STL.64 [R1+0xd00], R98 ;  /* 0x000d006201007387 */ /* 0x0003e80000100a00 */
[----:B------:R2:W-:Y:S04]  /*17310*/  STL.64 [R1+0xd88], R74 ;  /* 0x000d884a01007387 */ /* 0x0005e80000100a00 */
[----:B------:R3:W-:Y:S04]  /*17320*/  STL.64 [R1+0xe08], R64 ;  /* 0x000e084001007387 */ /* 0x0007e80000100a00 */
[----:B------:R-:W4:Y:S04]  /*17330*/  LDL.LU.64 R54, [R1+0x258] ;  /* 0x0002580001367983 */ /* 0x000f280000300a00 */
[----:B------:R-:W4:Y:S01]  /*17340*/  LDL.LU.64 R112, [R1+0x4c8] ;  /* 0x0004c80001707983 */ /* 0x000f220000300a00 */
[----:B-1----:R-:W-:-:S02]  /*17350*/  IADD3 R98, P1, PT, R106, R80, RZ ;  /* 0x000000506a627210 */ /* 0x002fc40007f3e0ff */
[-C--:B--2---:R-:W-:Y:S01]  /*17360*/  IADD3 R74, P3, PT, R78, R80.reuse, RZ ;  /* 0x000000504e4a7210 */ /* 0x084fe20007f7e0ff */
[----:B------:R-:W2:Y:S01]  /*17370*/  LDL.LU.64 R76, [R1+0x460] ;  /* 0x00046000014c7983 */ /* 0x000ea20000300a00 */
[----:B---3--:R-:W-:Y:S01]  /*17380*/  IADD3 R64, P4, PT, R70, R80, RZ ;  /* 0x0000005046407210 */ /* 0x008fe20007f9e0ff */
[--C-:B------:R-:W-:Y:S01]  /*17390*/  IMAD.X R99, R107, 0x1, R3.reuse, P1 ;  /* 0x000000016b637824 */ /* 0x100fe200008e0603 */
[----:B------:R-:W-:Y:S01]  /*173a0*/  IADD3.X R75, PT, PT, R79, R3, RZ, P3, !PT ;  /* 0x000000034f4b7210 */ /* 0x000fe20001ffe4ff */
[----:B------:R-:W3:Y:S01]  /*173b0*/  LDL.LU.64 R100, [R1+0x458] ;  /* 0x0004580001647983 */ /* 0x000ee20000300a00 */
[----:B------:R-:W-:Y:S01]  /*173c0*/  IMAD.MOV.U32 R70, RZ, RZ, R62 ;  /* 0x000000ffff467224 */ /* 0x000fe200078e003e */
[----:B------:R-:W-:Y:S01]  /*173d0*/  MOV R62, R60 ;  /* 0x0000003c003e7202 */ /* 0x000fe20000000f00 */
[----:B------:R-:W-:Y:S02]  /*173e0*/  IMAD.X R65, R71, 0x1, R3, P4 ;  /* 0x0000000147417824 */ /* 0x000fe400020e0603 */
[----:B------:R-:W-:-:S02]  /*173f0*/  IMAD.MOV.U32 R71, RZ, RZ, R63 ;  /* 0x000000ffff477224 */ /* 0x000fc400078e003f */
[----:B------:R-:W-:Y:S02]  /*17400*/  IMAD.MOV.U32 R63, RZ, RZ, R61 ;  /* 0x000000ffff3f7224 */ /* 0x000fe400078e003d */
[----:B------:R-:W-:Y:S02]  /*17410*/  IMAD.MOV.U32 R60, RZ, RZ, R56 ;  /* 0x000000ffff3c7224 */ /* 0x000fe400078e0038 */
[----:B------:R-:W-:Y:S01]  /*17420*/  IMAD.MOV.U32 R61, RZ, RZ, R57 ;  /* 0x000000ffff3d7224 */ /* 0x000fe200078e0039 */
[----:B----4-:R-:W-:Y:S01]  /*17430*/  MOV R56, R54 ;  /* 0x0000003600387202 */ /* 0x010fe20000000f00 */
[----:B------:R-:W-:Y:S01]  /*17440*/  IMAD.MOV.U32 R57, RZ, RZ, R55 ;  /* 0x000000ffff397224 */ /* 0x000fe200078e0037 */
[----:B------:R-:W-:-:S05]  /*17450*/  IADD3 R110, P0, PT, R112, R80, RZ ;  /* 0x00000050706e7210 */ /* 0x000fca0007f1e0ff */
[----:B------:R-:W-:-:S05]  /*17460*/  IMAD.X R111, R113, 0x1, R3, P0 ;  /* 0x00000001716f7824 */ /* 0x000fca00000e0603 */
[----:B------:R-:W-:Y:S04]  /*17470*/  STL.64 [R1+0xe90], R110 ;  /* 0x000e906e01007387 */ /* 0x000fe80000100a00 */
[----:B------:R-:W-:Y:S04]  /*17480*/  STL.64 [R1+0xf10], R98 ;  /* 0x000f106201007387 */ /* 0x000fe80000100a00 */
[----:B------:R1:W-:Y:S04]  /*17490*/  STL.64 [R1+0xf98], R74 ;  /* 0x000f984a01007387 */ /* 0x0003e80000100a00 */
[----:B------:R4:W-:Y:S04]  /*174a0*/  STL.64 [R1+0x1020], R64 ;  /* 0x0010204001007387 */ /* 0x0009e80000100a00 */
[----:B------:R-:W2:Y:S04]  /*174b0*/  LDL.LU.64 R54, [R1+0x238] ;  /* 0x0002380001367983 */ /* 0x000ea80000300a00 */
[----:B------:R-:W2:Y:S01]  /*174c0*/  LDL.LU.64 R112, [R1+0x4a8] ;  /* 0x0004a80001707983 */ /* 0x000ea20000300a00 */
[----:B------:R-:W-:-:S02]  /*174d0*/  IADD3 R106, P1, PT, R108, R80, RZ ;  /* 0x000000506c6a7210 */ /* 0x000fc40007f3e0ff */
[-C--:B-1----:R-:W-:Y:S01]  /*174e0*/  IADD3 R74, P3, PT, R102, R80.reuse, RZ ;  /* 0x00000050664a7210 */ /* 0x082fe20007f7e0ff */
[----:B------:R-:W3:Y:S01]  /*174f0*/  LDL.LU.64 R98, [R1+0x440] ;  /* 0x0004400001627983 */ /* 0x000ee20000300a00 */
[-C--:B----4-:R-:W-:Y:S01]  /*17500*/  IADD3 R64, P4, PT, R72, R80.reuse, RZ ;  /* 0x0000005048407210 */ /* 0x090fe20007f9e0ff */
[--C-:B------:R-:W-:Y:S01]  /*17510*/  IMAD.X R107, R109, 0x1, R3.reuse, P1 ;  /* 0x000000016d6b7824 */ /* 0x100fe200008e0603 */
[----:B------:R-:W-:Y:S01]  /*17520*/  IADD3.X R75, PT, PT, R103, R3, RZ, P3, !PT ;  /* 0x00000003674b7210 */ /* 0x000fe20001ffe4ff */
[----:B------:R-:W4:Y:S02]  /*17530*/  LDL.LU.64 R78, [R1+0x438] ;  /* 0x00043800014e7983 */ /* 0x000f240000300a00 */
[----:B------:R-:W-:Y:S01]  /*17540*/  IMAD.X R65, R73, 0x1, R3, P4 ;  /* 0x0000000149417824 */ /* 0x000fe200020e0603 */
[----:B--2---:R-:W-:-:S05]  /*17550*/  IADD3 R110, P0, PT, R112, R80, RZ ;  /* 0x00000050706e7210 */ /* 0x004fca0007f1e0ff */
[----:B------:R-:W-:-:S05]  /*17560*/  IMAD.X R111, R113, 0x1, R3, P0 ;  /* 0x00000001716f7824 */ /* 0x000fca00000e0603 */
[----:B------:R-:W-:Y:S04]  /*17570*/  STL.64 [R1+0x1098], R110 ;  /* 0x0010986e01007387 */ /* 0x000fe80000100a00 */
[----:B------:R1:W-:Y:S04]  /*17580*/  STL.64 [R1+0x10d0], R106 ;  /* 0x0010d06a01007387 */ /* 0x0003e80000100a00 */
[----:B------:R2:W-:Y:S04]  /*17590*/  STL.64 [R1+0x1108], R74 ;  /* 0x0011084a01007387 */ /* 0x0005e80000100a00 */
[----:B------:R3:W-:Y:S04]  /*175a0*/  STL.64 [R1+0x1140], R64 ;  /* 0x0011404001007387 */ /* 0x0007e80000100a00 */
[----:B-1----:R-:W4:Y:S01]  /*175b0*/  LDL.LU.64 R106, [R1+0x488] ;  /* 0x00048800016a7983 */ /* 0x002f220000300a00 */
[----:B------:R-:W-:-:S02]  /*175c0*/  IADD3 R72, P1, PT, R96, R80, RZ ;  /* 0x0000005060487210 */ /* 0x000fc40007f3e0ff */
[----:B--2---:R-:W-:-:S03]  /*175d0*/  IADD3 R74, P3, PT, R104, R80, RZ ;  /* 0x00000050684a7210 */ /* 0x004fc60007f7e0ff */
[----:B------:R-:W-:Y:S01]  /*175e0*/  IMAD.X R73, R97, 0x1, R3, P1 ;  /* 0x0000000161497824 */ /* 0x000fe200008e0603 */
[----:B---3--:R-:W-:Y:S02]  /*175f0*/  IADD3 R64, P4, PT, R68, R80, RZ ;  /* 0x0000005044407210 */ /* 0x008fe40007f9e0ff */
[----:B------:R-:W-:-:S03]  /*17600*/  IADD3.X R75, PT, PT, R105, R3, RZ, P3, !PT ;  /* 0x00000003694b7210 */ /* 0x000fc60001ffe4ff */
[----:B------:R-:W-:Y:S01]  /*17610*/  IMAD.X R65, R69, 0x1, R3, P4 ;  /* 0x0000000145417824 */ /* 0x000fe200020e0603 */
[----:B----4-:R-:W-:-:S05]  /*17620*/  IADD3 R102, P0, PT, R106, R80, RZ ;  /* 0x000000506a667210 */ /* 0x010fca0007f1e0ff */
[----:B------:R-:W-:-:S05]  /*17630*/  IMAD.X R103, R107, 0x1, R3, P0 ;  /* 0x000000016b677824 */ /* 0x000fca00000e0603 */
[----:B------:R1:W-:Y:S04]  /*17640*/  STL.64 [R1+0x1170], R102 ;  /* 0x0011706601007387 */ /* 0x0003e80000100a00 */
[----:B------:R2:W-:Y:S04]  /*17650*/  STL.64 [R1+0x1198], R72 ;  /* 0x0011984801007387 */ /* 0x0005e80000100a00 */
[----:B-1----:R-:W3:Y:S04]  /*17660*/  LDL.LU.64 R102, [R1+0x420] ;  /* 0x0004200001667983 */ /* 0x002ee80000300a00 */
[----:B------:R-:W4:Y:S04]  /*17670*/  LDL.LU.64 R96, [R1+0x418] ;  /* 0x0004180001607983 */ /* 0x000f280000300a00 */
[----:B--2---:R-:W2:Y:S04]  /*17680*/  LDL.LU.64 R72, [R1+0x410] ;  /* 0x0004100001487983 */ /* 0x004ea80000300a00 */
[----:B------:R1:W-:Y:S04]  /*17690*/  STL.64 [R1+0x11b8], R74 ;  /* 0x0011b84a01007387 */ /* 0x0003e80000100a00 */
[----:B------:R1:W-:Y:S04]  /*176a0*/  STL.64 [R1+0x11d0], R64 ;  /* 0x0011d04001007387 */ /* 0x0003e80000100a00 */
[----:B------:R-:W2:Y:S01]  /*176b0*/  LDL.LU.64 R106, [R1+0x468] ;  /* 0x00046800016a7983 */ /* 0x000ea20000300a00 */
[----:B------:R-:W-:-:S02]  /*176c0*/  IADD3 R68, P1, PT, R76, R80, RZ ;  /* 0x000000504c447210 */ /* 0x000fc40007f3e0ff */
[----:B-1----:R-:W-:-:S03]  /*176d0*/  IADD3 R74, P3, PT, R100, R80, RZ ;  /* 0x00000050644a7210 */ /* 0x002fc60007f7e0ff */
[----:B------:R-:W-:Y:S01]  /*176e0*/  IMAD.X R69, R77, 0x1, R3, P1 ;  /* 0x000000014d457824 */ /* 0x000fe200008e0603 */
[----:B------:R-:W-:Y:S02]  /*176f0*/  IADD3 R64, P4, PT, R66, R80, RZ ;  /* 0x0000005042407210 */ /* 0x000fe40007f9e0ff */
[----:B------:R-:W-:-:S03]  /*17700*/  IADD3.X R75, PT, PT, R101, R3, RZ, P3, !PT ;  /* 0x00000003654b7210 */ /* 0x000fc60001ffe4ff */
[----:B------:R-:W-:Y:S01]  /*17710*/  IMAD.X R65, R67, 0x1, R3, P4 ;  /* 0x0000000143417824 */ /* 0x000fe200020e0603 */
[----:B--2---:R-:W-:-:S05]  /*17720*/  IADD3 R104, P0, PT, R106, R80, RZ ;  /* 0x000000506a687210 */ /* 0x004fca0007f1e0ff */
[----:B------:R-:W-:-:S05]  /*17730*/  IMAD.X R105, R107, 0x1, R3, P0 ;  /* 0x000000016b697824 */ /* 0x000fca00000e0603 */
[----:B------:R-:W-:Y:S04]  /*17740*/  STL.64 [R1+0xc08], R104 ;  /* 0x000c086801007387 */ /* 0x000fe80000100a00 */
[----:B------:R1:W-:Y:S04]  /*17750*/  STL.64 [R1+0xc80], R68 ;  /* 0x000c804401007387 */ /* 0x0003e80000100a00 */
[----:B------:R-:W2:Y:S04]  /*17760*/  LDL.LU.64 R106, [R1+0x400] ;  /* 0x00040000016a7983 */ /* 0x000ea80000300a00 */
[----:B------:R-:W2:Y:S04]  /*17770*/  LDL.LU.64 R76, [R1+0x3f8] ;  /* 0x0003f800014c7983 */ /* 0x000ea80000300a00 */
[----:B-1----:R-:W2:Y:S04]  /*17780*/  LDL.LU.64 R68, [R1+0x3f0] ;  /* 0x0003f00001447983 */ /* 0x002ea80000300a00 */
[----:B------:R1:W-:Y:S04]  /*17790*/  STL.64 [R1+0xd08], R74 ;  /* 0x000d084a01007387 */ /* 0x0003e80000100a00 */
[----:B------:R3:W-:Y:S04]  /*177a0*/  STL.64 [R1+0xd90], R64 ;  /* 0x000d904001007387 */ /* 0x0007e80000100a00 */
[----:B------:R-:W2:Y:S01]  /*177b0*/  LDL.LU.64 R104, [R1+0x448] ;  /* 0x0004480001687983 */ /* 0x000ea20000300a00 */
[----:B------:R-:W-:-:S02]  /*177c0*/  IADD3 R66, P1, PT, R98, R80, RZ ;  /* 0x0000005062427210 */ /* 0x000fc40007f3e0ff */
[----:B-1----:R-:W-:-:S03]  /*177d0*/  IADD3 R74, P3, PT, R78, R80, RZ ;  /* 0x000000504e4a7210 */ /* 0x002fc60007f7e0ff */
[----:B------:R-:W-:Y:S01]  /*177e0*/  IMAD.X R67, R99, 0x1, R3, P1 ;  /* 0x0000000163437824 */ /* 0x000fe200008e0603 */
[----:B---3--:R-:W-:Y:S02]  /*177f0*/  IADD3 R64, P4, PT, R70, R80, RZ ;  /* 0x0000005046407210 */ /* 0x008fe40007f9e0ff */
[----:B------:R-:W-:-:S03]  /*17800*/  IADD3.X R75, PT, PT, R79, R3, RZ, P3, !PT ;  /* 0x000000034f4b7210 */ /* 0x000fc60001ffe4ff */
[----:B------:R-:W-:Y:S01]  /*17810*/  IMAD.X R65, R71, 0x1, R3, P4 ;  /* 0x0000000147417824 */ /* 0x000fe200020e0603 */
[----:B--2---:R-:W-:-:S05]  /*17820*/  IADD3 R100, P0, PT, R104, R80, RZ ;  /* 0x0000005068647210 */ /* 0x004fca0007f1e0ff */
        /* <DEDUP_REMOVED lines=17> */
[----:B------:R-:W-:Y:S02]  /*17940*/  IMAD.MOV.U32 R36, RZ, RZ, R4 ;  /* 0x000000ffff247224 */ /* 0x000fe400078e0004 */
[----:B------:R-:W-:Y:S02]  /*17950*/  IMAD.MOV.U32 R37, RZ, RZ, R5 ;  /* 0x000000ffff257224 */ /* 0x000fe400078e0005 */
[----:B------:R-:W-:Y:S01]  /*17960*/  IMAD.MOV.U32 R70, RZ, RZ, R62 ;  /* 0x000000ffff467224 */ /* 0x000fe200078e003e */
[----:B------:R-:W2:Y:S01]  /*17970*/  LDL.LU.64 R4, [R1+0x338] ;  /* 0x0003380001047983 */ /* 0x000ea20000300a00 */
[----:B------:R-:W-:Y:S01]  /*17980*/  IMAD.MOV.U32 R71, RZ, RZ, R63 ;  /* 0x000000ffff477224 */ /* 0x000fe200078e003f */
[----:B------:R-:W-:Y:S01]  /*17990*/  MOV R62, R60 ;  /* 0x0000003c003e7202 */ /* 0x000fe20000000f00 */
[----:B------:R-:W-:Y:S01]  /*179a0*/  IMAD.MOV.U32 R63, RZ, RZ, R61 ;  /* 0x000000ffff3f7224 */ /* 0x000fe200078e003d */
[----:B------:R-:W3:Y:S01]  /*179b0*/  LDL.LU.64 R108, [R1+0x3e0] ;  /* 0x0003e000016c7983 */ /* 0x000ee20000300a00 */
[----:B------:R-:W-:Y:S01]  /*179c0*/  IMAD.MOV.U32 R60, RZ, RZ, R52 ;  /* 0x000000ffff3c7224 */ /* 0x000fe200078e0034 */
[----:B------:R-:W-:Y:S01]  /*179d0*/  MOV R52, R38 ;  /* 0x0000002600347202 */ /* 0x000fe20000000f00 */
[----:B------:R-:W-:Y:S01]  /*179e0*/  IMAD.MOV.U32 R61, RZ, RZ, R53 ;  /* 0x000000ffff3d7224 */ /* 0x000fe200078e0035 */
[----:B------:R-:W2:Y:S01]  /*179f0*/  LDL.LU.64 R100, [R1+0x3d8] ;  /* 0x0003d80001647983 */ /* 0x000ea20000300a00 */
[----:B------:R-:W-:-:S02]  /*17a00*/  IMAD.MOV.U32 R53, RZ, RZ, R39 ;  /* 0x000000ffff357224 */ /* 0x000fc400078e0027 */
[----:B------:R-:W-:Y:S01]  /*17a10*/  IMAD.MOV.U32 R38, RZ, RZ, R12 ;  /* 0x000000ffff267224 */ /* 0x000fe200078e000c */
[----:B------:R4:W-:Y:S01]  /*17a20*/  STL.64 [R1+0xf20], R74 ;  /* 0x000f204a01007387 */ /* 0x0009e20000100a00 */
[----:B------:R-:W-:Y:S01]  /*17a30*/  IMAD.MOV.U32 R39, RZ, RZ, R13 ;  /* 0x000000ffff277224 */ /* 0x000fe200078e000d */
[----:B------:R-:W-:Y:S01]  /*17a40*/  MOV R12, R8 ;  /* 0x00000008000c7202 */ /* 0x000fe20000000f00 */
[----:B------:R-:W-:Y:S01]  /*17a50*/  IMAD.MOV.U32 R13, RZ, RZ, R9 ;  /* 0x000000ffff0d7224 */ /* 0x000fe200078e0009 */
[----:B------:R1:W-:Y:S04]  /*17a60*/  STL.64 [R1+0xfa0], R64 ;  /* 0x000fa04001007387 */ /* 0x0003e80000100a00 */
[----:B------:R-:W2:Y:S04]  /*17a70*/  LDL.LU.64 R8, [R1+0x178] ;  /* 0x0001780001087983 */ /* 0x000ea80000300a00 */
[----:B------:R-:W2:Y:S01]  /*17a80*/  LDL.LU.64 R112, [R1+0x428] ;  /* 0x0004280001707983 */ /* 0x000ea20000300a00 */
[----:B------:R-:W-:-:S02]  /*17a90*/  IADD3 R98, P1, PT, R102, R80, RZ ;  /* 0x0000005066627210 */ /* 0x000fc40007f3e0ff */
[-C--:B----4-:R-:W-:Y:S01]  /*17aa0*/  IADD3 R74, P3, PT, R96, R80.reuse, RZ ;  /* 0x00000050604a7210 */ /* 0x090fe20007f7e0ff */
[----:B------:R-:W4:Y:S01]  /*17ab0*/  LDL.LU.64 R104, [R1+0x3b8] ;  /* 0x0003b80001687983 */ /* 0x000f220000300a00 */
[-C--:B-1----:R-:W-:Y:S01]  /*17ac0*/  IADD3 R64, P4, PT, R72, R80.reuse, RZ ;  /* 0x0000005048407210 */ /* 0x082fe20007f9e0ff */
[--C-:B------:R-:W-:Y:S01]  /*17ad0*/  IMAD.X R99, R103, 0x1, R3.reuse, P1 ;  /* 0x0000000167637824 */ /* 0x100fe200008e0603 */
[----:B------:R-:W-:Y:S01]  /*17ae0*/  IADD3.X R75, PT, PT, R97, R3, RZ, P3, !PT ;  /* 0x00000003614b7210 */ /* 0x000fe20001ffe4ff */
[----:B------:R-:W3:Y:S02]  /*17af0*/  LDL.LU.64 R78, [R1+0x3b0] ;  /* 0x0003b000014e7983 */ /* 0x000ee40000300a00 */
[----:B------:R-:W-:Y:S01]  /*17b00*/  IMAD.X R65, R73, 0x1, R3, P4 ;  /* 0x0000000149417824 */ /* 0x000fe200020e0603 */
[----:B--2---:R-:W-:-:S05]  /*17b10*/  IADD3 R110, P0, PT, R112, R80, RZ ;  /* 0x00000050706e7210 */ /* 0x004fca0007f1e0ff */
[----:B------:R-:W-:-:S05]  /*17b20*/  IMAD.X R111, R113, 0x1, R3, P0 ;  /* 0x00000001716f7824 */ /* 0x000fca00000e0603 */
[----:B------:R-:W-:Y:S04]  /*17b30*/  STL.64 [R1+0x1028], R110 ;  /* 0x0010286e01007387 */ /* 0x000fe80000100a00 */
[----:B------:R-:W-:Y:S04]  /*17b40*/  STL.64 [R1+0x10a0], R98 ;  /* 0x0010a06201007387 */ /* 0x000fe80000100a00 */
[----:B------:R1:W-:Y:S04]  /*17b50*/  STL.64 [R1+0x10d8], R74 ;  /* 0x0010d84a01007387 */ /* 0x0003e80000100a00 */
[----:B------:R2:W-:Y:S04]  /*17b60*/  STL.64 [R1+0x1110], R64 ;  /* 0x0011104001007387 */ /* 0x0005e80000100a00 */
[----:B------:R-:W3:Y:S01]  /*17b70*/  LDL.LU.64 R112, [R1+0x408] ;  /* 0x0004080001707983 */ /* 0x000ee20000300a00 */
[----:B------:R-:W-:-:S02]  /*17b80*/  IADD3 R96, P1, PT, R106, R80, RZ ;  /* 0x000000506a607210 */ /* 0x000fc40007f3e0ff */
[-C--:B-1----:R-:W-:Y:S01]  /*17b90*/  IADD3 R74, P3, PT, R76, R80.reuse, RZ ;  /* 0x000000504c4a7210 */ /* 0x082fe20007f7e0ff */
[----:B------:R-:W4:Y:S01]  /*17ba0*/  LDL.LU.64 R102, [R1+0x3a0] ;  /* 0x0003a00001667983 */ /* 0x000f220000300a00 */
[-C--:B--2---:R-:W-:Y:S01]  /*17bb0*/  IADD3 R64, P4, PT, R68, R80.reuse, RZ ;  /* 0x0000005044407210 */ /* 0x084fe20007f9e0ff */
[--C-:B------:R-:W-:Y:S01]  /*17bc0*/  IMAD.X R97, R107, 0x1, R3.reuse, P1 ;  /* 0x000000016b617824 */ /* 0x100fe200008e0603 */
[----:B------:R-:W-:Y:S01]  /*17bd0*/  IADD3.X R75, PT, PT, R77, R3, RZ, P3, !PT ;  /* 0x000000034d4b7210 */ /* 0x000fe20001ffe4ff */
[----:B------:R-:W2:Y:S02]  /*17be0*/  LDL.LU.64 R98, [R1+0x398] ;  /* 0x0003980001627983 */ /* 0x000ea40000300a00 */
[----:B------:R-:W-:Y:S02]  /*17bf0*/  IMAD.X R65, R69, 0x1, R3, P4 ;  /* 0x0000000145417824 */ /* 0x000fe400020e0603 */
[----:B------:R-:W2:Y:S01]  /*17c00*/  LDL.LU.64 R72, [R1+0x390] ;  /* 0x0003900001487983 */ /* 0x000ea20000300a00 */
[----:B---3--:R-:W-:-:S05]  /*17c10*/  IADD3 R110, P0, PT, R112, R80, RZ ;  /* 0x00000050706e7210 */ /* 0x008fca0007f1e0ff */
[----:B------:R-:W-:-:S05]  /*17c20*/  IMAD.X R111, R113, 0x1, R3, P0 ;  /* 0x00000001716f7824 */ /* 0x000fca00000e0603 */
[----:B------:R-:W-:Y:S04]  /*17c30*/  STL.64 [R1+0x1148], R110 ;  /* 0x0011486e01007387 */ /* 0x000fe80000100a00 */
[----:B------:R1:W-:Y:S04]  /*17c40*/  STL.64 [R1+0x1178], R96 ;  /* 0x0011786001007387 */ /* 0x0003e80000100a00 */
[----:B------:R-:W-:Y:S04]  /*17c50*/  STL.64 [R1+0x11a0], R74 ;  /* 0x0011a04a01007387 */ /* 0x000fe80000100a00 */
[----:B------:R3:W-:Y:S04]  /*17c60*/  STL.64 [R1+0x11c0], R64 ;  /* 0x0011c04001007387 */ /* 0x0007e80000100a00 */
[----:B------:R-:W2:Y:S01]  /*17c70*/  LDL.LU.64 R112, [R1+0x3e8] ;  /* 0x0003e80001707983 */ /* 0x000ea20000300a00 */
[----:B------:R-:W-:-:S02]  /*17c80*/  IADD3 R106, P1, PT, R108, R80, RZ ;  /* 0x000000506c6a7210 */ /* 0x000fc40007f3e0ff */
[-C--:B------:R-:W-:Y:S01]  /*17c90*/  IADD3 R76, P3, PT, R100, R80.reuse, RZ ;  /* 0x00000050644c7210 */ /* 0x080fe20007f7e0ff */
[----:B-1----:R-:W4:Y:S01]  /*17ca0*/  LDL.LU.64 R96, [R1+0x380] ;  /* 0x0003800001607983 */ /* 0x002f220000300a00 */
[-C--:B---3--:R-:W-:Y:S01]  /*17cb0*/  IADD3 R64, P4, PT, R66, R80.reuse, RZ ;  /* 0x0000005042407210 */ /* 0x088fe20007f9e0ff */
[--C-:B------:R-:W-:Y:S01]  /*17cc0*/  IMAD.X R107, R109, 0x1, R3.reuse, P1 ;  /* 0x000000016d6b7824 */ /* 0x100fe200008e0603 */
[----:B------:R-:W-:Y:S01]  /*17cd0*/  IADD3.X R77, PT, PT, R101, R3, RZ, P3, !PT ;  /* 0x00000003654d7210 */ /* 0x000fe20001ffe4ff */
[----:B------:R-:W3:Y:S02]  /*17ce0*/  LDL.LU.64 R74, [R1+0x378] ;  /* 0x00037800014a7983 */ /* 0x000ee40000300a00 */
[----:B------:R-:W-:Y:S02]  /*17cf0*/  IMAD.X R65, R67, 0x1, R3, P4 ;  /* 0x0000000143417824 */ /* 0x000fe400020e0603 */
[----:B------:R-:W3:Y:S01]  /*17d00*/  LDL.LU.64 R68, [R1+0x370] ;  /* 0x0003700001447983 */ /* 0x000ee20000300a00 */
[----:B--2---:R-:W-:-:S05]  /*17d10*/  IADD3 R110, P0, PT, R112, R80, RZ ;  /* 0x00000050706e7210 */ /* 0x004fca0007f1e0ff */
[----:B------:R-:W-:-:S05]  /*17d20*/  IMAD.X R111, R113, 0x1, R3, P0 ;  /* 0x00000001716f7824 */ /* 0x000fca00000e0603 */
[----:B------:R-:W-:Y:S04]  /*17d30*/  STL.64 [R1+0xb98], R110 ;  /* 0x000b986e01007387 */ /* 0x000fe80000100a00 */
[----:B------:R1:W-:Y:S04]  /*17d40*/  STL.64 [R1+0xc10], R106 ;  /* 0x000c106a01007387 */ /* 0x0003e80000100a00 */
[----:B------:R-:W-:Y:S04]  /*17d50*/  STL.64 [R1+0xc90], R76 ;  /* 0x000c904c01007387 */ /* 0x000fe80000100a00 */
[----:B------:R2:W-:Y:S04]  /*17d60*/  STL.64 [R1+0xd18], R64 ;  /* 0x000d184001007387 */ /* 0x0005e80000100a00 */
[----:B-1----:R-:W3:Y:S01]  /*17d70*/  LDL.LU.64 R106, [R1+0x3c8] ;  /* 0x0003c800016a7983 */ /* 0x002ee20000300a00 */
[----:B------:R-:W-:-:S02]  /*17d80*/  IADD3 R66, P1, PT, R70, R80, RZ ;  /* 0x0000005046427210 */ /* 0x000fc40007f3e0ff */
[----:B----4-:R-:W-:-:S03]  /*17d90*/  IADD3 R100, P3, PT, R104, R80, RZ ;  /* 0x0000005068647210 */ /* 0x010fc60007f7e0ff */
[--C-:B------:R-:W-:Y:S01]  /*17da0*/  IMAD.X R67, R71, 0x1, R3.reuse, P1 ;  /* 0x0000000147437824 */ /* 0x100fe200008e0603 */
[----:B--2---:R-:W-:Y:S01]  /*17db0*/  IADD3 R64, P4, PT, R78, R80, RZ ;  /* 0x000000504e407210 */ /* 0x004fe20007f9e0ff */
[----:B------:R-:W-:-:S04]  /*17dc0*/  IMAD.X R101, R105, 0x1, R3, P3 ;  /* 0x0000000169657824 */ /* 0x000fc800018e0603 */
[----:B------:R-:W-:Y:S01]  /*17dd0*/  IMAD.X R65, R79, 0x1, R3, P4 ;  /* 0x000000014f417824 */ /* 0x000fe200020e0603 */
[----:B---3--:R-:W-:-:S05]  /*17de0*/  IADD3 R76, P0, PT, R106, R80, RZ ;  /* 0x000000506a4c7210 */ /* 0x008fca0007f1e0ff */
        /* <DEDUP_REMOVED lines=15> */
[----:B------:R-:W-:Y:S01]  /*17ee0*/  IMAD.MOV.U32 R71, RZ, RZ, R67 ;  /* 0x000000ffff477224 */ /* 0x000fe200078e0043 */
[----:B------:R-:W2:Y:S01]  /*17ef0*/  LDL.LU.64 R6, [R1+0x188] ;  /* 0x0001880001067983 */ /* 0x000ea20000300a00 */
[----:B------:R-:W-:-:S02]  /*17f00*/  IMAD.MOV.U32 R67, RZ, RZ, R63 ;  /* 0x000000ffff437224 */ /* 0x000fc400078e003f */
[----:B------:R-:W-:Y:S01]  /*17f10*/  IMAD.MOV.U32 R62, RZ, RZ, R60 ;  /* 0x000000ffff3e7224 */ /* 0x000fe200078e003c */
[----:B------:R-:W3:Y:S01]  /*17f20*/  LDL.LU.64 R76, [R1+0x360] ;  /* 0x00036000014c7983 */ /* 0x000ee20000300a00 */
[----:B------:R-:W-:Y:S01]  /*17f30*/  IMAD.MOV.U32 R63, RZ, RZ, R61 ;  /* 0x000000ffff3f7224 */ /* 0x000fe200078e003d */
[----:B------:R-:W-:Y:S01]  /*17f40*/  MOV R60, R40 ;  /* 0x00000028003c7202 */ /* 0x000fe20000000f00 */
[----:B------:R-:W-:Y:S02]  /*17f50*/  IMAD.MOV.U32 R61, RZ, RZ, R41 ;  /* 0x000000ffff3d7224 */ /* 0x000fe400078e0029 */
[----:B------:R-:W4:Y:S04]  /*17f60*/  LDL.LU.64 R40, [R1+0x1f8] ;  /* 0x0001f80001287983 */ /* 0x000f280000300a00 */
[----:B------:R1:W-:Y:S04]  /*17f70*/  STL.64 [R1+0xea8], R100 ;  /* 0x000ea86401007387 */ /* 0x0003e80000100a00 */
[----:B------:R1:W-:Y:S04]  /*17f80*/  STL.64 [R1+0xf30], R64 ;  /* 0x000f304001007387 */ /* 0x0003e80000100a00 */
[----:B------:R-:W2:Y:S01]  /*17f90*/  LDL.LU.64 R106, [R1+0x3a8] ;  /* 0x0003a800016a7983 */ /* 0x000ea20000300a00 */
[----:B------:R-:W-:-:S02]  /*17fa0*/  IADD3 R78, P3, PT, R98, R80, RZ ;  /* 0x00000050624e7210 */ /* 0x000fc40007f7e0ff */
[-C--:B-1----:R-:W-:Y:S02]  /*17fb0*/  IADD3 R100, P1, PT, R102, R80.reuse, RZ ;  /* 0x0000005066647210 */ /* 0x082fe40007f3e0ff */
[----:B------:R-:W-:-:S03]  /*17fc0*/  IADD3 R64, P4, PT, R72, R80, RZ ;  /* 0x0000005048407210 */ /* 0x000fc60007f9e0ff */
[--C-:B------:R-:W-:Y:S02]  /*17fd0*/  IMAD.X R101, R103, 0x1, R3.reuse, P1 ;  /* 0x0000000167657824 */ /* 0x100fe400008e0603 */
[--C-:B------:R-:W-:Y:S02]  /*17fe0*/  IMAD.X R79, R99, 0x1, R3.reuse, P3 ;  /* 0x00000001634f7824 */ /* 0x100fe400018e0603 */
[----:B------:R-:W-:Y:S01]  /*17ff0*/  IMAD.X R65, R73, 0x1, R3, P4 ;  /* 0x0000000149417824 */ /* 0x000fe200020e0603 */
[----:B--2---:R-:W-:-:S04]  /*18000*/  IADD3 R104, P0, PT, R106, R80, RZ ;  /* 0x000000506a687210 */ /* 0x004fc80007f1e0ff */
[----:B------:R-:W-:-:S05]  /*18010*/  IADD3.X R105, PT, PT, R107, R3, RZ, P0, !PT ;  /* 0x000000036b697210 */ /* 0x000fca00007fe4ff */
        /* <DEDUP_REMOVED lines=9> */
[-C--:B-1----:R-:W-:Y:S02]  /*180b0*/  IADD3 R78, P1, PT, R96, R80.reuse, RZ ;  /* 0x00000050604e7210 */ /* 0x082fe40007f3e0ff */
[----:B---3--:R-:W-:-:S03]  /*180c0*/  IADD3 R64, P4, PT, R68, R80, RZ ;  /* 0x0000005044407210 */ /* 0x008fc60007f9e0ff */
        /* <DEDUP_REMOVED lines=8> */
[----:B------:R-:W3:Y:S04]  /*18150*/  LDL.LU.64 R104, [R1+0x2f8] ;  /* 0x0002f80001687983 */ /* 0x000ee80000300a00 */
[----:B-1----:R-:W2:Y:S04]  /*18160*/  LDL.LU.64 R78, [R1+0x2f0] ;  /* 0x0002f000014e7983 */ /* 0x002ea80000300a00 */
[----:B------:R-:W-:Y:S04]  /*18170*/  STL.64 [R1+0x1180], R72 ;  /* 0x0011804801007387 */ /* 0x000fe80000100a00 */
[----:B------:R1:W-:Y:S04]  /*18180*/  STL.64 [R1+0x11a8], R64 ;  /* 0x0011a84001007387 */ /* 0x0003e80000100a00 */
[----:B------:R-:W2:Y:S01]  /*18190*/  LDL.LU.64 R106, [R1+0x368] ;  /* 0x00036800016a7983 */ /* 0x000ea20000300a00 */
[----:B------:R-:W-:-:S02]  /*181a0*/  IADD3 R74, P1, PT, R76, R80, RZ ;  /* 0x000000504c4a7210 */ /* 0x000fc40007f3e0ff */
[-C--:B------:R-:W-:Y:S01]  /*181b0*/  IADD3 R68, P3, PT, R70, R80.reuse, RZ ;  /* 0x0000005046447210 */ /* 0x080fe20007f7e0ff */
[----:B------:R-:W3:Y:S01]  /*181c0*/  LDL.LU.64 R102, [R1+0x2e0] ;  /* 0x0002e00001667983 */ /* 0x000ee20000300a00 */
[-C--:B-1----:R-:W-:Y:S01]  /*181d0*/  IADD3 R64, P4, PT, R66, R80.reuse, RZ ;  /* 0x0000005042407210 */ /* 0x082fe20007f9e0ff */
[--C-:B------:R-:W-:Y:S02]  /*181e0*/  IMAD.X R75, R77, 0x1, R3.reuse, P1 ;  /* 0x000000014d4b7824 */ /* 0x100fe400008e0603 */
[----:B------:R-:W3:Y:S01]  /*181f0*/  LDL.LU.64 R98, [R1+0x2d8] ;  /* 0x0002d80001627983 */ /* 0x000ee20000300a00 */
[--C-:B------:R-:W-:Y:S02]  /*18200*/  IMAD.X R69, R71, 0x1, R3.reuse, P3 ;  /* 0x0000000147457824 */ /* 0x100fe400018e0603 */
[----:B------:R-:W-:Y:S01]  /*18210*/  IMAD.X R65, R67, 0x1, R3, P4 ;  /* 0x0000000143417824 */ /* 0x000fe200020e0603 */
[----:B------:R-:W3:Y:S01]  /*18220*/  LDL.LU.64 R72, [R1+0x2d0] ;  /* 0x0002d00001487983 */ /* 0x000ee20000300a00 */
[----:B--2---:R-:W-:-:S04]  /*18230*/  IADD3 R96, P0, PT, R106, R80, RZ ;  /* 0x000000506a607210 */ /* 0x004fc80007f1e0ff */
[----:B------:R-:W-:-:S05]  /*18240*/  IADD3.X R97, PT, PT, R107, R3, RZ, P0, !PT ;  /* 0x000000036b617210 */ /* 0x000fca00007fe4ff */
[----:B------:R-:W-:Y:S04]  /*18250*/  STL.64 [R1+0xa68], R96 ;  /* 0x000a686001007387 */ /* 0x000fe80000100a00 */
[----:B------:R-:W-:Y:S04]  /*18260*/  STL.64 [R1+0xba8], R74 ;  /* 0x000ba84a01007387 */ /* 0x000fe80000100a00 */
[----:B------:R-:W-:Y:S04]  /*18270*/  STL.64 [R1+0xc20], R68 ;  /* 0x000c204401007387 */ /* 0x000fe80000100a00 */
[----:B------:R1:W-:Y:S02]  /*18280*/  STL.64 [R1+0xca0], R64 ;  /* 0x000ca04001007387 */ /* 0x0003e40000100a00 */
[----:B-1----:R-:W-:Y:S01]  /*18290*/  MOV R64, R62 ;  /* 0x0000003e00407202 */ /* 0x002fe20000000f00 */
[----:B------:R-:W-:-:S02]  /*182a0*/  IMAD.MOV.U32 R65, RZ, RZ, R63 ;  /* 0x000000ffff417224 */ /* 0x000fc400078e003f */
[----:B------:R-:W-:Y:S01]  /*182b0*/  IMAD.MOV.U32 R62, RZ, RZ, R60 ;  /* 0x000000ffff3e7224 */ /* 0x000fe200078e003c */
[----:B------:R-:W-:Y:S01]  /*182c0*/  MOV R60, R56 ;  /* 0x00000038003c7202 */ /* 0x000fe20000000f00 */
[----:B------:R-:W-:Y:S02]  /*182d0*/  IMAD.MOV.U32 R63, RZ, RZ, R61 ;  /* 0x000000ffff3f7224 */ /* 0x000fe400078e003d */
[----:B------:R-:W-:Y:S02]  /*182e0*/  IMAD.MOV.U32 R61, RZ, RZ, R57 ;  /* 0x000000ffff3d7224 */ /* 0x000fe400078e0039 */
[----:B------:R-:W-:Y:S02]  /*182f0*/  IMAD.MOV.U32 R56, RZ, RZ, R54 ;  /* 0x000000ffff387224 */ /* 0x000fe400078e0036 */
[----:B------:R-:W-:Y:S02]  /*18300*/  IMAD.MOV.U32 R57, RZ, RZ, R55 ;  /* 0x000000ffff397224 */ /* 0x000fe400078e0037 */
[----:B------:R-:W2:Y:S04]  /*18310*/  LDL.LU.64 R54, [R1+0x270] ;  /* 0x0002700001367983 */ /* 0x000ea80000300a00 */
[----:B------:R-:W2:Y:S04]  /*18320*/  LDL.LU.64 R96, [R1+0x2c0] ;  /* 0x0002c00001607983 */ /* 0x000ea80000300a00 */
[----:B------:R-:W2:Y:S01]  /*18330*/  LDL.LU.64 R76, [R1+0x2b8] ;  /* 0x0002b800014c7983 */ /* 0x000ea20000300a00 */
[----:B------:R-:W-:Y:S01]  /*18340*/  IADD3 R112, P1, PT, R114, R80, RZ ;  /* 0x0000005072707210 */ /* 0x000fe20007f3e0ff */
[----:B------:R-:W-:Y:S01]  /*18350*/  IMAD.MOV.U32 R69, RZ, RZ, R65 ;  /* 0x000000ffff457224 */ /* 0x000fe200078e0041 */
[----:B------:R-:W-:Y:S01]  /*18360*/  MOV R68, R64 ;  /* 0x0000004000447202 */ /* 0x000fe20000000f00 */
[----:B------:R-:W2:Y:S01]  /*18370*/  LDL.LU.64 R70, [R1+0x328] ;  /* 0x0003280001467983 */ /* 0x000ea20000300a00 */
[----:B------:R-:W-:-:S02]  /*18380*/  IADD3 R106, P3, PT, R110, R80, RZ ;  /* 0x000000506e6a7210 */ /* 0x000fc40007f7e0ff */
[-C--:B------:R-:W-:Y:S01]  /*18390*/  IADD3 R64, P4, PT, R100, R80.reuse, RZ ;  /* 0x0000005064407210 */ /* 0x080fe20007f9e0ff */
[--C-:B------:R-:W-:Y:S02]  /*183a0*/  IMAD.X R113, R115, 0x1, R3.reuse, P1 ;  /* 0x0000000173717824 */ /* 0x100fe400008e0603 */
[--C-:B------:R-:W-:Y:S02]  /*183b0*/  IMAD.X R107, R111, 0x1, R3.reuse, P3 ;  /* 0x000000016f6b7824 */ /* 0x100fe400018e0603 */
[----:B------:R-:W-:Y:S01]  /*183c0*/  IMAD.X R65, R101, 0x1, R3, P4 ;  /* 0x0000000165417824 */ /* 0x000fe200020e0603 */
[----:B--2---:R-:W-:-:S05]  /*183d0*/  IADD3 R66, P0, PT, R70, R80, RZ ;  /* 0x0000005046427210 */ /* 0x004fca0007f1e0ff */
[----:B------:R-:W-:-:S05]  /*183e0*/  IMAD.X R67, R71, 0x1, R3, P0 ;  /* 0x0000000147437824 */ /* 0x000fca00000e0603 */
[----:B------:R1:W-:Y:S02]  /*183f0*/  STL.64 [R1+0xd20], R66 ;  /* 0x000d204201007387 */ /* 0x0003e40000100a00 */
[----:B-1----:R-:W-:Y:S01]  /*18400*/  IMAD.MOV.U32 R66, RZ, RZ, R62 ;  /* 0x000000ffff427224 */ /* 0x002fe200078e003e */
[----:B------:R-:W-:Y:S01]  /*18410*/  MOV R67, R63 ;  /* 0x0000003f00437202 */ /* 0x000fe20000000f00 */
        /* <DEDUP_REMOVED lines=8> */
[----:B------:R-:W2:Y:S04]  /*184a0*/  LDL.LU.64 R14, [R1+0x180] ;  /* 0x00018000010e7983 */ /* 0x000ea80000300a00 */
[----:B------:R-:W2:Y:S04]  /*184b0*/  LDL.LU.64 R74, [R1+0x2a0] ;  /* 0x0002a000014a7983 */ /* 0x000ea80000300a00 */
[----:B------:R-:W2:Y:S04]  /*184c0*/  LDL.LU.64 R70, [R1+0x290] ;  /* 0x0002900001467983 */ /* 0x000ea80000300a00 */
[----:B------:R1:W-:Y:S04]  /*184d0*/  STL.64 [R1+0xda8], R112 ;  /* 0x000da87001007387 */ /* 0x0003e80000100a00 */
[----:B------:R4:W-:Y:S04]  /*184e0*/  STL.64 [R1+0xe28], R106 ;  /* 0x000e286a01007387 */ /* 0x0009e80000100a00 */
[----:B------:R4:W-:Y:S04]  /*184f0*/  STL.64 [R1+0xeb0], R64 ;  /* 0x000eb04001007387 */ /* 0x0009e80000100a00 */
[----:B-1----:R-:W2:Y:S01]  /*18500*/  LDL.LU.64 R112, [R1+0x308] ;  /* 0x0003080001707983 */ /* 0x002ea20000300a00 */
[----:B---3--:R-:W-:-:S02]  /*18510*/  IADD3 R100, P3, PT, R104, R80, RZ ;  /* 0x0000005068647210 */ /* 0x008fc40007f7e0ff */
[----:B----4-:R-:W-:-:S03]  /*18520*/  IADD3 R106, P1, PT, R108, R80, RZ ;  /* 0x000000506c6a7210 */ /* 0x010fc60007f3e0ff */
[--C-:B------:R-:W-:Y:S01]  /*18530*/  IMAD.X R101, R105, 0x1, R3.reuse, P3 ;  /* 0x0000000169657824 */ /* 0x100fe200018e0603 */
[----:B------:R-:W-:Y:S01]  /*18540*/  IADD3 R64, P4, PT, R78, R80, RZ ;  /* 0x000000504e407210 */ /* 0x000fe20007f9e0ff */
[----:B------:R-:W-:-:S04]  /*18550*/  IMAD.X R107, R109, 0x1, R3, P1 ;  /* 0x000000016d6b7824 */ /* 0x000fc800008e0603 */
[----:B------:R-:W-:Y:S01]  /*18560*/  IMAD.X R65, R79, 0x1, R3, P4 ;  /* 0x000000014f417824 */ /* 0x000fe200020e0603 */
[----:B--2---:R-:W-:-:S04]  /*18570*/  IADD3 R110, P0, PT, R112, R80, RZ ;  /* 0x00000050706e7210 */ /* 0x004fc80007f1e0ff */
[----:B------:R-:W-:-:S05]  /*18580*/  IADD3.X R111, PT, PT, R113, R3, RZ, P0, !PT ;  /* 0x00000003716f7210 */ /* 0x000fca00007fe4ff */
[----:B------:R-:W-:Y:S04]  /*18590*/  STL.64 [R1+0xf38], R110 ;  /* 0x000f386e01007387 */ /* 0x000fe80000100a00 */
[----:B------:R1:W-:Y:S04]  /*185a0*/  STL.64 [R1+0xfc0], R106 ;  /* 0x000fc06a01007387 */ /* 0x0003e80000100a00 */
        /* <DEDUP_REMOVED lines=9> */
[----:B----4-:R-:W-:-:S04]  /*18640*/  IADD3 R104, P0, PT, R106, R80, RZ ;  /* 0x000000506a687210 */ /* 0x010fc80007f1e0ff */
        /* <DEDUP_REMOVED lines=20> */
[-C--:B--2---:R-:W-:Y:S02]  /*18790*/  IADD3 R72, P1, PT, R74, R80.reuse, RZ ;  /* 0x000000504a487210 */ /* 0x084fe40007f3e0ff */
[----:B---3--:R-:W-:-:S03]  /*187a0*/  IADD3 R64, P3, PT, R66, R80, RZ ;  /* 0x0000005042407210 */ /* 0x008fc60007f7e0ff */
[--C-:B------:R-:W-:Y:S02]  /*187b0*/  IMAD.X R73, R75, 0x1, R3.reuse, P1 ;  /* 0x000000014b497824 */ /* 0x100fe400008e0603 */
[----:B------:R-:W-:Y:S02]  /*187c0*/  IMAD.MOV.U32 R66, RZ, RZ, R60 ;  /* 0x000000ffff427224 */ /* 0x000fe400078e003c */
[----:B------:R-:W-:Y:S02]  /*187d0*/  IMAD.X R65, R67, 0x1, R3, P3 ;  /* 0x0000000143417824 */ /* 0x000fe400018e0603 */
[----:B------:R-:W-:Y:S01]  /*187e0*/  IMAD.MOV.U32 R67, RZ, RZ, R61 ;  /* 0x000000ffff437224 */ /* 0x000fe200078e003d */
[----:B------:R-:W-:Y:S01]  /*187f0*/  MOV R61, R55 ;  /* 0x00000037003d7202 */ /* 0x000fe20000000f00 */
[----:B------:R-:W-:Y:S02]  /*18800*/  IMAD.X R69, R71, 0x1, R3, P4 ;  /* 0x0000000147457824 */ /* 0x000fe400020e0603 */
[----:B------:R-:W-:-:S02]  /*18810*/  IMAD.MOV.U32 R60, RZ, RZ, R54 ;  /* 0x000000ffff3c7224 */ /* 0x000fc400078e0036 */
[----:B------:R-:W-:Y:S02]  /*18820*/  IMAD.MOV.U32 R54, RZ, RZ, R52 ;  /* 0x000000ffff367224 */ /* 0x000fe400078e0034 */
[----:B------:R-:W-:Y:S01]  /*18830*/  IMAD.MOV.U32 R55, RZ, RZ, R53 ;  /* 0x000000ffff377224 */ /* 0x000fe200078e0035 */
[----:B----4-:R-:W-:-:S04]  /*18840*/  IADD3 R76, P0, PT, R78, R80, RZ ;  /* 0x000000504e4c7210 */ /* 0x010fc80007f1e0ff */
[----:B------:R-:W-:-:S05]  /*18850*/  IADD3.X R77, PT, PT, R79, R3, RZ, P0, !PT ;  /* 0x000000034f4d7210 */ /* 0x000fca00007fe4ff */
[----:B------:R-:W-:Y:S04]  /*18860*/  STL.64 [R1+0xca8], R76 ;  /* 0x000ca84c01007387 */ /* 0x000fe80000100a00 */
[----:B------:R-:W-:Y:S04]  /*18870*/  STL.64 [R1+0xd30], R72 ;  /* 0x000d304801007387 */ /* 0x000fe80000100a00 */
[----:B------:R1:W-:Y:S04]  /*18880*/  STL.64 [R1+0xdb8], R64 ;  /* 0x000db84001007387 */ /* 0x0003e80000100a00 */
[----:B------:R-:W2:Y:S01]  /*18890*/  LDL.LU.64 R52, [R1+0x228] ;  /* 0x0002280001347983 */ /* 0x000ea20000300a00 */
[----:B-1----:R-:W-:Y:S01]  /*188a0*/  IMAD.MOV.U32 R64, RZ, RZ, R62 ;  /* 0x000000ffff407224 */ /* 0x002fe200078e003e */
[----:B------:R-:W-:-:S02]  /*188b0*/  MOV R65, R63 ;  /* 0x0000003f00417202 */ /* 0x000fc40000000f00 */
[----:B------:R-:W3:Y:S04]  /*188c0*/  LDL.LU.64 R62, [R1+0x240] ;  /* 0x00024000013e7983 */ /* 0x000ee80000300a00 */
[----:B------:R1:W-:Y:S04]  /*188d0*/  STL.64 [R1+0xe38], R68 ;  /* 0x000e384401007387 */ /* 0x0003e80000100a00 */
[----:B------:R-:W4:Y:S04]  /*188e0*/  LDL.LU.64 R98, [R1+0x288] ;  /* 0x0002880001627983 */ /* 0x000f280000300a00 */
[----:B------:R-:W2:Y:S04]  /*188f0*/  LDL.LU.64 R78, [R1+0x280] ;  /* 0x00028000014e7983 */ /* 0x000ea80000300a00 */
[----:B------:R-:W1:Y:S04]  /*18900*/  LDL.LU.64 R72, [R1+0x278] ;  /* 0x0002780001487983 */ /* 0x000e680000300a00 */
[----:B------:R-:W3:Y:S01]  /*18910*/  LDL.LU.64 R74, [R1+0x268] ;  /* 0x00026800014a7983 */ /* 0x000ee20000300a00 */
[----:B------:R-:W-:-:S02]  /*18920*/  MOV R70, R60 ;  /* 0x0000003c00467202 */ /* 0x000fc40000000f00 */
[----:B------:R-:W-:Y:S01]  /*18930*/  IADD3 R60, P4, PT, R66, R80, RZ ;  /* 0x00000050423c7210 */ /* 0x000fe20007f9e0ff */
[----:B------:R-:W-:-:S04]  /*18940*/  IMAD.MOV.U32 R71, RZ, RZ, R61 ;  /* 0x000000ffff477224 */ /* 0x000fc800078e003d */
[----:B------:R-:W-:Y:S02]  /*18950*/  IMAD.X R61, R67, 0x1, R3, P4 ;  /* 0x00000001433d7824 */ /* 0x000fe400020e0603 */
[----:B------:R-:W-:Y:S01]  /*18960*/  IMAD.MOV.U32 R66, RZ, RZ, R54 ;  /* 0x000000ffff427224 */ /* 0x000fe200078e0036 */
[----:B------:R-:W-:Y:S01]  /*18970*/  IADD3 R54, P4, PT, R58, R80, RZ ;  /* 0x000000503a367210 */ /* 0x000fe20007f9e0ff */
[----:B------:R-:W-:-:S04]  /*18980*/  IMAD.MOV.U32 R67, RZ, RZ, R55 ;  /* 0x000000ffff437224 */ /* 0x000fc800078e0037 */
[----:B------:R-:W-:Y:S01]  /*18990*/  IMAD.X R55, R59, 0x1, R3, P4 ;  /* 0x000000013b377824 */ /* 0x000fe200020e0603 */
[-C--:B----4-:R-:W-:Y:S02]  /*189a0*/  IADD3 R96, P0, PT, R98, R80.reuse, RZ ;  /* 0x0000005062607210 */ /* 0x090fe40007f1e0ff */
[----:B--2---:R-:W-:-:S03]  /*189b0*/  IADD3 R76, P1, PT, R78, R80, RZ ;  /* 0x000000504e4c7210 */ /* 0x004fc60007f3e0ff */
[--C-:B------:R-:W-:Y:S01]  /*189c0*/  IMAD.X R97, R99, 0x1, R3.reuse, P0 ;  /* 0x0000000163617824 */ /* 0x100fe200000e0603 */
[----:B-1----:R-:W-:Y:S01]  /*189d0*/  IADD3 R68, P3, PT, R72, R80, RZ ;  /* 0x0000005048447210 */ /* 0x002fe20007f7e0ff */
[----:B------:R-:W-:-:S03]  /*189e0*/  IMAD.X R77, R79, 0x1, R3, P1 ;  /* 0x000000014f4d7824 */ /* 0x000fc600008e0603 */
[----:B------:R-:W-:Y:S01]  /*189f0*/  IADD3.X R69, PT, PT, R73, R3, RZ, P3, !PT ;  /* 0x0000000349457210 */ /* 0x000fe20001ffe4ff */
[----:B------:R-:W-:Y:S01]  /*18a00*/  STL.64 [R1+0xec0], R96 ;  /* 0x000ec06001007387 */ /* 0x000fe20000100a00 */
[----:B---3--:R-:W-:-:S03]  /*18a10*/  IADD3 R72, P0, PT, R74, R80, RZ ;  /* 0x000000504a487210 */ /* 0x008fc60007f1e0ff */
[----:B------:R-:W-:Y:S04]  /*18a20*/  STL.64 [R1+0xf40], R76 ;  /* 0x000f404c01007387 */ /* 0x000fe80000100a00 */
[----:B------:R1:W-:Y:S04]  /*18a30*/  STL.64 [R1+0xfc8], R68 ;  /* 0x000fc84401007387 */ /* 0x0003e80000100a00 */
[----:B------:R2:W-:Y:S01]  /*18a40*/  STL.64 [R1+0x1050], R60 ;  /* 0x0010503c01007387 */ /* 0x0005e20000100a00 */
[----:B------:R-:W-:Y:S02]  /*18a50*/  IADD3.X R73, PT, PT, R75, R3, RZ, P0, !PT ;  /* 0x000000034b497210 */ /* 0x000fe400007fe4ff */
[----:B-1----:R-:W-:-:S02]  /*18a60*/  IADD3 R68, P1, PT, R70, R80, RZ ;  /* 0x0000005046447210 */ /* 0x002fc40007f3e0ff */
[----:B--2---:R-:W-:-:S03]  /*18a70*/  IADD3 R60, P3, PT, R64, R80, RZ ;  /* 0x00000050403c7210 */ /* 0x004fc60007f7e0ff */
[--C-:B------:R-:W-:Y:S01]  /*18a80*/  IMAD.X R69, R71, 0x1, R3.reuse, P1 ;  /* 0x0000000147457824 */ /* 0x100fe200008e0603 */
[----:B------:R-:W-:Y:S01]  /*18a90*/  STL.64 [R1+0x10b8], R72 ;  /* 0x0010b84801007387 */ /* 0x000fe20000100a00 */
[----:B------:R-:W-:-:S03]  /*18aa0*/  IMAD.X R61, R65, 0x1, R3, P3 ;  /* 0x00000001413d7824 */ /* 0x000fc600018e0603 */
[----:B------:R-:W-:Y:S01]  /*18ab0*/  STL.64 [R1+0x10f0], R68 ;  /* 0x0010f04401007387 */ /* 0x000fe20000100a00 */
[----:B------:R-:W-:-:S03]  /*18ac0*/  IADD3 R64, P0, PT, R66, R80, RZ ;  /* 0x0000005042407210 */ /* 0x000fc60007f1e0ff */
[----:B------:R1:W-:Y:S04]  /*18ad0*/  STL.64 [R1+0x1128], R60 ;  /* 0x0011283c01007387 */ /* 0x0003e80000100a00 */
[----:B------:R2:W-:Y:S01]  /*18ae0*/  STL.64 [R1+0x1160], R54 ;  /* 0x0011603601007387 */ /* 0x0005e20000100a00 */
[----:B------:R-:W-:Y:S01]  /*18af0*/  MOV R58, R52 ;  /* 0x00000034003a7202 */ /* 0x000fe20000000f00 */
[----:B------:R-:W-:Y:S01]  /*18b00*/  IMAD.X R65, R67, 0x1, R3, P0 ;  /* 0x0000000143417824 */ /* 0x000fe200000e0603 */
[-C--:B------:R-:W-:Y:S02]  /*18b10*/  IADD3 R52, P3, PT, R56, R80.reuse, RZ ;  /* 0x0000005038347210 */ /* 0x080fe40007f7e0ff */
[----:B-1----:R-:W-:Y:S01]  /*18b20*/  IADD3 R60, P1, PT, R62, R80, RZ ;  /* 0x000000503e3c7210 */ /* 0x002fe20007f3e0ff */
[----:B--2---:R-:W-:Y:S01]  /*18b30*/  IMAD.MOV.U32 R54, RZ, RZ, R48 ;  /* 0x000000ffff367224 */ /* 0x004fe200078e0030 */
[----:B------:R-:W-:-:S02]  /*18b40*/  MOV R48, R42 ;  /* 0x0000002a00307202 */ /* 0x000fc40000000f00 */
[-C--:B------:R-:W-:Y:S01]  /*18b50*/  IADD3 R42, P4, PT, R44, R80.reuse, RZ ;  /* 0x000000502c2a7210 */ /* 0x080fe20007f9e0ff */
[----:B------:R-:W-:Y:S02]  /*18b60*/  IMAD.MOV.U32 R55, RZ, RZ, R49 ;  /* 0x000000ffff377224 */ /* 0x000fe400078e0031 */
[----:B------:R-:W-:Y:S02]  /*18b70*/  IMAD.MOV.U32 R49, RZ, RZ, R43 ;  /* 0x000000ffff317224 */ /* 0x000fe400078e002b */
[----:B------:R-:W-:Y:S02]  /*18b80*/  IMAD.X R61, R63, 0x1, R3, P1 ;  /* 0x000000013f3d7824 */ /* 0x000fe400008e0603 */
[----:B------:R-:W-:Y:S01]  /*18b90*/  IMAD.MOV.U32 R59, RZ, RZ, R53 ;  /* 0x000000ffff3b7224 */ /* 0x000fe200078e0035 */
[----:B------:R-:W-:Y:S01]  /*18ba0*/  IADD3.X R53, PT, PT, R57, R3, RZ, P3, !PT ;  /* 0x0000000339357210 */ /* 0x000fe20001ffe4ff */
[----:B------:R-:W-:Y:S01]  /*18bb0*/  IMAD.X R43, R45, 0x1, R3, P4 ;  /* 0x000000012d2b7824 */ /* 0x000fe200020e0603 */
[----:B------:R-:W-:Y:S01]  /*18bc0*/  STL.64 [R1+0x7c8], R64 ;  /* 0x0007c84001007387 */ /* 0x000fe20000100a00 */
[----:B------:R-:W-:-:S03]  /*18bd0*/  IADD3 R56, P0, PT, R58, R80, RZ ;  /* 0x000000503a387210 */ /* 0x000fc60007f1e0ff */
[----:B------:R-:W-:Y:S01]  /*18be0*/  STL.64 [R1+0x800], R60 ;  /* 0x0008003c01007387 */ /* 0x000fe20000100a00 */
[----:B------:R-:W-:-:S03]  /*18bf0*/  IADD3 R44, P3, PT, R48, R80, RZ ;  /* 0x00000050302c7210 */ /* 0x000fc60007f7e0ff */
[----:B------:R-:W-:Y:S04]  /*18c00*/  STL.64 [R1+0xbc0], R42 ;  /* 0x000bc02a01007387 */ /* 0x000fe80000100a00 */
[----:B------:R1:W-:Y:S01]  /*18c10*/  STL.64 [R1+0xb78], R52 ;  /* 0x000b783401007387 */ /* 0x0003e20000100a00 */
[----:B------:R-:W-:Y:S01]  /*18c20*/  IADD3.X R57, PT, PT, R59, R3, RZ, P0, !PT ;  /* 0x000000033b397210 */ /* 0x000fe200007fe4ff */
[----:B------:R-:W-:Y:S01]  /*18c30*/  IMAD.X R45, R49, 0x1, R3, P3 ;  /* 0x00000001312d7824 */ /* 0x000fe200018e0603 */
[----:B-1----:R-:W-:Y:S01]  /*18c40*/  IADD3 R52, P1, PT, R54, R80, RZ ;  /* 0x0000005036347210 */ /* 0x002fe20007f3e0ff */
[----:B------:R-:W-:Y:S01]  /*18c50*/  IMAD.MOV.U32 R42, RZ, RZ, R38 ;  /* 0x000000ffff2a7224 */ /* 0x000fe200078e0026 */
[----:B------:R-:W-:-:S03]  /*18c60*/  MOV R38, R34 ;  /* 0x0000002200267202 */ /* 0x000fc60000000f00 */
[----:B------:R-:W-:Y:S01]  /*18c70*/  IMAD.X R53, R55, 0x1, R3, P1 ;  /* 0x0000000137357824 */ /* 0x000fe200008e0603 */
[----:B------:R-:W-:Y:S01]  /*18c80*/  STL.64 [R1+0xc38], R56 ;  /* 0x000c383801007387 */ /* 0x000fe20000100a00 */
[----:B------:R-:W-:Y:S01]  /*18c90*/  IMAD.MOV.U32 R34, RZ, RZ, R22 ;  /* 0x000000ffff227224 */ /* 0x000fe200078e0016 */
[-C--:B------:R-:W-:Y:S02]  /*18ca0*/  IADD3 R22, P4, PT, R36, R80.reuse, RZ ;  /* 0x0000005024167210 */ /* 0x080fe40007f9e0ff */
[----:B------:R-:W-:Y:S01]  /*18cb0*/  STL.64 [R1+0xcb0], R52 ;  /* 0x000cb03401007387 */ /* 0x000fe20000100a00 */
[-C--:B------:R-:W-:Y:S01]  /*18cc0*/  IADD3 R48, P0, PT, R50, R80.reuse, RZ ;  /* 0x0000005032307210 */ /* 0x080fe20007f1e0ff */
[----:B------:R-:W-:Y:S02]  /*18cd0*/  IMAD.MOV.U32 R43, RZ, RZ, R39 ;  /* 0x000000ffff2b7224 */ /* 0x000fe400078e0027 */
[----:B------:R1:W-:Y:S01]  /*18ce0*/  STL.64 [R1+0xd38], R44 ;  /* 0x000d382c01007387 */ /* 0x0003e20000100a00 */
[----:B------:R-:W-:Y:S01]  /*18cf0*/  IMAD.MOV.U32 R39, RZ, RZ, R35 ;  /* 0x000000ffff277224 */ /* 0x000fe200078e0023 */
[----:B------:R-:W-:Y:S01]  /*18d00*/  IADD3 R36, P3, PT, R40, R80, RZ ;  /* 0x0000005028247210 */ /* 0x000fe20007f7e0ff */
[----:B------:R-:W-:-:S02]  /*18d10*/  IMAD.MOV.U32 R35, RZ, RZ, R23 ;  /* 0x000000ffff237224 */ /* 0x000fc400078e0017 */
[--C-:B------:R-:W-:Y:S02]  /*18d20*/  IMAD.X R23, R37, 0x1, R3.reuse, P4 ;  /* 0x0000000125177824 */ /* 0x100fe400020e0603 */
[----:B------:R-:W-:Y:S01]  /*18d30*/  IMAD.X R49, R51, 0x1, R3, P0 ;  /* 0x0000000133317824 */ /* 0x000fe200000e0603 */
[----:B-1----:R-:W-:Y:S02]  /*18d40*/  IADD3 R44, P1, PT, R46, R80, RZ ;  /* 0x000000502e2c7210 */ /* 0x002fe40007f3e0ff */
[----:B------:R-:W-:-:S03]  /*18d50*/  IADD3.X R37, PT, PT, R41, R3, RZ, P3, !PT ;  /* 0x0000000329257210 */ /* 0x000fc60001ffe4ff */
[----:B------:R-:W-:Y:S01]  /*18d60*/  IMAD.X R45, R47, 0x1, R3, P1 ;  /* 0x000000012f2d7824 */ /* 0x000fe200008e0603 */
[----:B------:R1:W-:Y:S01]  /*18d70*/  STL.64 [R1+0xdc0], R22 ;  /* 0x000dc01601007387 */ /* 0x0003e20000100a00 */
[----:B------:R-:W-:-:S03]  /*18d80*/  IADD3 R40, P0, PT, R42, R80, RZ ;  /* 0x000000502a287210 */ /* 0x000fc60007f1e0ff */
[----:B------:R-:W-:Y:S04]  /*18d90*/  STL.64 [R1+0xe48], R48 ;  /* 0x000e483001007387 */ /* 0x000fe80000100a00 */
[----:B------:R-:W-:Y:S01]  /*18da0*/  STL.64 [R1+0xec8], R44 ;  /* 0x000ec82c01007387 */ /* 0x000fe20000100a00 */
[----:B-1----:R-:W-:-:S03]  /*18db0*/  MOV R22, R6 ;  /* 0x0000000600167202 */ /* 0x002fc60000000f00 */
[----:B------:R1:W-:Y:S01]  /*18dc0*/  STL.64 [R1+0xf50], R36 ;  /* 0x000f502401007387 */ /* 0x0003e20000100a00 */
[-C--:B------:R-:W-:Y:S01]  /*18dd0*/  IADD3 R6, P4, PT, R28, R80.reuse, RZ ;  /* 0x000000501c067210 */ /* 0x080fe20007f9e0ff */
[----:B------:R-:W-:Y:S01]  /*18de0*/  IMAD.MOV.U32 R23, RZ, RZ, R7 ;  /* 0x000000ffff177224 */ /* 0x000fe200078e0007 */
[-C--:B------:R-:W-:Y:S01]  /*18df0*/  IADD3 R28, P3, PT, R32, R80.reuse, RZ ;  /* 0x00000050201c7210 */ /* 0x080fe20007f7e0ff */
        /* <DEDUP_REMOVED lines=9> */
[----:B-1----:R-:W-:-:S03]  /*18e90*/  IADD3 R6, P4, PT, R16, R80, RZ ;  /* 0x0000005010067210 */ /* 0x002fc60007f9e0ff */
[----:B------:R1:W-:Y:S01]  /*18ea0*/  STL.64 [R1+0x10f8], R28 ;  /* 0x0010f81c01007387 */ /* 0x0003e20000100a00 */
[--C-:B------:R-:W-:Y:S02]  /*18eb0*/  IMAD.X R33, R35, 0x1, R3.reuse, P0 ;  /* 0x0000000123217824 */ /* 0x100fe400000e0603 */
[----:B------:R-:W-:Y:S01]  /*18ec0*/  IMAD.X R7, R17, 0x1, R3, P4 ;  /* 0x0000000111077824 */ /* 0x000fe200020e0603 */
[----:B-1----:R-:W-:-:S04]  /*18ed0*/  IADD3 R28, P1, PT, R30, R80, RZ ;  /* 0x000000501e1c7210 */ /* 0x002fc80007f3e0ff */
[----:B------:R-:W-:Y:S01]  /*18ee0*/  STL.64 [R1+0x1130], R6 ;  /* 0x0011300601007387 */ /* 0x000fe20000100a00 */
[----:B------:R-:W-:-:S03]  /*18ef0*/  IMAD.X R29, R31, 0x1, R3, P1 ;  /* 0x000000011f1d7824 */ /* 0x000fc600008e0603 */
[----:B------:R1:W-:Y:S04]  /*18f00*/  STL.64 [R1+0x7b8], R32 ;  /* 0x0007b82001007387 */ /* 0x0003e80000100a00 */
[----:B------:R-:W-:Y:S01]  /*18f10*/  STL.64 [R1+0x7e8], R28 ;  /* 0x0007e81c01007387 */ /* 0x000fe20000100a00 */
[----:B-1----:R-:W-:Y:S01]  /*18f20*/  IMAD.MOV.U32 R32, RZ, RZ, R12 ;  /* 0x000000ffff207224 */ /* 0x002fe200078e000c */
[----:B------:R-:W-:Y:S02]  /*18f30*/  MOV R33, R13 ;  /* 0x0000000d00217202 */ /* 0x000fe40000000f00 */
[----:B------:R-:W2:Y:S01]  /*18f40*/  LDL.LU.64 R12, [R1+0xa10] ;  /* 0x000a1000010c7983 */ /* 0x000ea20000300a00 */
[-C--:B------:R-:W-:Y:S02]  /*18f50*/  IADD3 R16, P3, PT, R18, R80.reuse, RZ ;  /* 0x0000005012107210 */ /* 0x080fe40007f7e0ff */
[----:B------:R-:W-:-:S02]  /*18f60*/  IADD3 R6, P4, PT, R10, R80, RZ ;  /* 0x000000500a067210 */ /* 0x000fc40007f9e0ff */
[-C--:B------:R-:W-:Y:S01]  /*18f70*/  IADD3 R18, P0, PT, R20, R80.reuse, RZ ;  /* 0x0000005014127210 */ /* 0x080fe20007f1e0ff */
[--C-:B------:R-:W-:Y:S02]  /*18f80*/  IMAD.X R17, R19, 0x1, R3.reuse, P3 ;  /* 0x0000000113117824 */ /* 0x100fe400018e0603 */
[--C-:B------:R-:W-:Y:S02]  /*18f90*/  IMAD.X R7, R11, 0x1, R3.reuse, P4 ;  /* 0x000000010b077824 */ /* 0x100fe400020e0603 */
[----:B------:R-:W-:Y:S01]  /*18fa0*/  IMAD.X R19, R21, 0x1, R3, P0 ;  /* 0x0000000115137824 */ /* 0x000fe200000e0603 */
[----:B------:R1:W-:Y:S04]  /*18fb0*/  STL.64 [R1+0x810], R16 ;  /* 0x0008101001007387 */ /* 0x0003e80000100a00 */
[----:B------:R-:W-:Y:S04]  /*18fc0*/  STL.64 [R1+0xb80], R6 ;  /* 0x000b800601007387 */ /* 0x000fe80000100a00 */
[----:B------:R-:W3:Y:S01]  /*18fd0*/  LDL.LU.64 R20, [R1+0xa08] ;  /* 0x000a080001147983 */ /* 0x000ee20000300a00 */
[----:B-1----:R-:W-:-:S03]  /*18fe0*/  IADD3 R16, P1, PT, R22, R80, RZ ;  /* 0x0000005016107210 */ /* 0x002fc60007f3e0ff */
[----:B------:R1:W-:Y:S01]  /*18ff0*/  STL.64 [R1+0xbc8], R18 ;  /* 0x000bc81201007387 */ /* 0x0003e20000100a00 */
[----:B------:R-:W-:Y:S01]  /*19000*/  IADD3 R10, P3, PT, R14, R80, RZ ;  /* 0x000000500e0a7210 */ /* 0x000fe20007f7e0ff */
[----:B------:R-:W-:-:S03]  /*19010*/  IMAD.X R17, R23, 0x1, R3, P1 ;  /* 0x0000000117117824 */ /* 0x000fc600008e0603 */
[----:B------:R-:W-:Y:S01]  /*19020*/  IADD3.X R11, PT, PT, R15, R3, RZ, P3, !PT ;  /* 0x000000030f0b7210 */ /* 0x000fe20001ffe4ff */
[----:B-1----:R-:W4:Y:S04]  /*19030*/  LDL.LU.64 R18, [R1+0xa18] ;  /* 0x000a180001127983 */ /* 0x002f280000300a00 */
[----:B------:R1:W-:Y:S04]  /*19040*/  STL.64 [R1+0xc40], R16 ;  /* 0x000c401001007387 */ /* 0x0003e80000100a00 */
[----:B-1----:R-:W4:Y:S04]  /*19050*/  LDL.LU.64 R16, [R1+0xa00] ;  /* 0x000a000001107983 */ /* 0x002f280000300a00 */
[----:B------:R-:W4:Y:S01]  /*19060*/  LDL.LU.64 R14, [R1+0x9f8] ;  /* 0x0009f800010e7983 */ /* 0x000f220000300a00 */
[----:B------:R-:W-:-:S02]  /*19070*/  IADD3 R6, P4, PT, R8, R80, RZ ;  /* 0x0000005008067210 */ /* 0x000fc40007f9e0ff */
[-C--:B------:R-:W-:Y:S01]  /*19080*/  IADD3 R22, P0, PT, R202, R80.reuse, RZ ;  /* 0x00000050ca167210 */ /* 0x080fe20007f1e0ff */
[----:B------:R1:W-:Y:S01]  /*19090*/  STL.64 [R1+0xcc0], R10 ;  /* 0x000cc00a01007387 */ /* 0x0003e20000100a00 */
[----:B------:R-:W-:Y:S01]  /*190a0*/  IADD3 R8, P3, PT, R90, R80, RZ ;  /* 0x000000505a087210 */ /* 0x000fe20007f7e0ff */
[--C-:B------:R-:W-:Y:S01]  /*190b0*/  IMAD.X R7, R9, 0x1, R3.reuse, P4 ;  /* 0x0000000109077824 */ /* 0x100fe200020e0603 */
[----:B------:R-:W-:Y:S01]  /*190c0*/  MOV R34, R26 ;  /* 0x0000001a00227202 */ /* 0x000fe20000000f00 */
[----:B------:R-:W-:Y:S01]  /*190d0*/  IMAD.X R23, R203, 0x1, R3, P0 ;  /* 0x00000001cb177824 */ /* 0x000fe200000e0603 */
[----:B------:R-:W-:Y:S01]  /*190e0*/  SHF.R.S32.HI R0, RZ, 0x1f, R2 ;  /* 0x0000001fff007819 */ /* 0x000fe20000011402 */
[----:B------:R-:W-:Y:S01]  /*190f0*/  IMAD.MOV.U32 R35, RZ, RZ, R27 ;  /* 0x000000ffff237224 */ /* 0x000fe200078e001b */
[----:B------:R1:W-:Y:S01]  /*19100*/  STL.64 [R1+0xd48], R6 ;  /* 0x000d480601007387 */ /* 0x0003e20000100a00 */
[----:B------:R-:W2:Y:S01]  /*19110*/  LDC R202, c[0x0][0x3a0] ;  /* 0x0000e800ffca7b82 */ /* 0x000ea20000000800 */
[----:B-1----:R-:W-:-:S02]  /*19120*/  IADD3 R10, P1, PT, R196, R80, RZ ;  /* 0x00000050c40a7210 */ /* 0x002fc40007f3e0ff */
[----:B------:R-:W-:Y:S02]  /*19130*/  IADD3.X R9, PT, PT, R91, R3, RZ, P3, !PT ;  /* 0x000000035b097210 */ /* 0x000fe40001ffe4ff */
[C---:B------:R-:W-:Y:S01]  /*19140*/  SHF.L.U64.HI R0, R2.reuse, 0x2, R0 ;  /* 0x0000000202007819 */ /* 0x040fe20000010200 */
[----:B------:R-:W-:Y:S02]  /*19150*/  IMAD.X R11, R197, 0x1, R3, P1 ;  /* 0x00000001c50b7824 */ /* 0x000fe400008e0603 */
[----:B------:R-:W1:Y:S01]  /*19160*/  LDC R203, c[0x0][0x3a0] ;  /* 0x0000e800ffcb7b82 */ /* 0x000e620000000800 */
[----:B------:R-:W4:Y:S04]  /*19170*/  LDL.LU.64 R6, [R1+0x9f0] ;  /* 0x0009f00001067983 */ /* 0x000f280000300a00 */
[----:B------:R-:W4:Y:S01]  /*19180*/  LDL.LU.64 R28, [R1+0x9e8] ;  /* 0x0009e800011c7983 */ /* 0x000f220000300a00 */
[----:B------:R-:W-:Y:S01]  /*19190*/  IMAD.SHL.U32 R2, R2, 0x4, RZ ;  /* 0x0000000402027824 */ /* 0x000fe200078e00ff */
[-C--:B------:R-:W-:Y:S01]  /*191a0*/  IADD3 R30, P3, PT, R32, R80.reuse, RZ ;  /* 0x00000050201e7210 */ /* 0x080fe20007f7e0ff */
[----:B------:R-:W1:Y:S01]  /*191b0*/  LDC R196, c[0x0][0x3a0] ;  /* 0x0000e800ffc47b82 */ /* 0x000e620000000800 */
[----:B------:R1:W-:Y:S04]  /*191c0*/  STL.64 [R1+0xdc8], R22 ;  /* 0x000dc81601007387 */ /* 0x0003e80000100a00 */
[----:B------:R-:W4:Y:S03]  /*191d0*/  LDL.LU.64 R26, [R1+0x9e0] ;  /* 0x0009e000011a7983 */ /* 0x000f260000300a00 */
[----:B------:R-:W2:Y:S01]  /*191e0*/  LDC R197, c[0x0][0x3a0] ;  /* 0x0000e800ffc57b82 */ /* 0x000ea20000000800 */
[----:B------:R1:W-:Y:S04]  /*191f0*/  STL.64 [R1+0xe50], R10 ;  /* 0x000e500a01007387 */ /* 0x0003e80000100a00 */
[----:B------:R1:W-:Y:S02]  /*19200*/  STL.64 [R1+0xed8], R8 ;  /* 0x000ed80801007387 */ /* 0x0003e40000100a00 */
[----:B-1----:R-:W-:-:S02]  /*19210*/  IADD3 R22, P1, PT, R34, R80, RZ ;  /* 0x0000005022167210 */ /* 0x002fc40007f3e0ff */
[----:B------:R-:W-:Y:S01]  /*19220*/  IADD3 R10, P0, PT, R24, R80, RZ ;  /* 0x00000050180a7210 */ /* 0x000fe20007f1e0ff */
[----:B------:R-:W4:Y:S04]  /*19230*/  LDL.LU.64 R8, [R1+0x9d8] ;  /* 0x0009d80001087983 */ /* 0x000f280000300a00 */
[--C-:B------:R-:W-:Y:S02]  /*19240*/  IMAD.X R11, R25, 0x1, R3.reuse, P0 ;  /* 0x00000001190b7824 */ /* 0x100fe400000e0603 */
[----:B------:R-:W4:Y:S01]  /*19250*/  LDL.LU.64 R24, [R1+0x9d0] ;  /* 0x0009d00001187983 */ /* 0x000f220000300a00 */
[----:B------:R-:W-:Y:S01]  /*19260*/  IMAD.X R23, R35, 0x1, R3, P1 ;  /* 0x0000000123177824 */ /* 0x000fe200008e0603 */
[----:B------:R-:W-:Y:S02]  /*19270*/  IADD3.X R31, PT, PT, R33, R3, RZ, P3, !PT ;  /* 0x00000003211f7210 */ /* 0x000fe40001ffe4ff */
[----:B------:R1:W-:Y:S04]  /*19280*/  STL.64 [R1+0xf60], R10 ;  /* 0x000f600a01007387 */ /* 0x0003e80000100a00 */
[----:B-1----:R-:W4:Y:S04]  /*19290*/  LDL.LU.64 R10, [R1+0x9c8] ;  /* 0x0009c800010a7983 */ /* 0x002f280000300a00 */
[----:B------:R1:W-:Y:S04]  /*192a0*/  STL.64 [R1+0xfe0], R22 ;  /* 0x000fe01601007387 */ /* 0x0003e80000100a00 */
[----:B-1----:R-:W4:Y:S04]  /*192b0*/  LDL.LU.64 R22, [R1+0x9c0] ;  /* 0x0009c00001167983 */ /* 0x002f280000300a00 */
[----:B------:R1:W-:Y:S01]  /*192c0*/  STL.64 [R1+0x1058], R30 ;  /* 0x0010581e01007387 */ /* 0x0003e20000100a00 */
[----:B--2---:R-:W-:-:S05]  /*192d0*/  IADD3 R68, P0, PT, R12, R2, RZ ;  /* 0x000000020c447210 */ /* 0x004fca0007f1e0ff */
[----:B------:R-:W-:Y:S02]  /*192e0*/  IMAD.X R69, R13, 0x1, R0, P0 ;  /* 0x000000010d457824 */ /* 0x000fe400000e0600 */
[----:B------:R-:W2:Y:S04]  /*192f0*/  LDL.LU.64 R12, [R1+0x9b8] ;  /* 0x0009b800010c7983 */ /* 0x000ea80000300a00 */
[----:B------:R-:W2:Y:S01]  /*19300*/  LDL.LU.64 R32, [R1+0x9b0] ;  /* 0x0009b00001207983 */ /* 0x000ea20000300a00 */
[----:B---3--:R-:W-:-:S05]  /*19310*/  IADD3 R70, P1, PT, R20, R2, RZ ;  /* 0x0000000214467210 */ /* 0x008fca0007f3e0ff */
[----:B------:R-:W-:Y:S02]  /*19320*/  IMAD.X R71, R21, 0x1, R0, P1 ;  /* 0x0000000115477824 */ /* 0x000fe400008e0600 */
[----:B------:R-:W3:Y:S01]  /*19330*/  LDL.LU.64 R20, [R1+0x9a8] ;  /* 0x0009a80001147983 */ /* 0x000ee20000300a00 */
[----:B----4-:R-:W-:-:S05]  /*19340*/  IADD3 R72, P3, PT, R18, R2, RZ ;  /* 0x0000000212487210 */ /* 0x010fca0007f7e0ff */
[--C-:B------:R-:W-:Y:S02]  /*19350*/  IMAD.X R73, R19, 0x1, R0.reuse, P3 ;  /* 0x0000000113497824 */ /* 0x100fe400018e0600 */
[----:B------:R-:W4:Y:S01]  /*19360*/  LDL.LU.64 R18, [R1+0x9a0] ;  /* 0x0009a00001127983 */ /* 0x000f220000300a00 */
[-C--:B------:R-:W-:Y:S02]  /*19370*/  IADD3 R74, P0, PT, R16, R2.reuse, RZ ;  /* 0x00000002104a7210 */ /* 0x080fe40007f1e0ff */
[----:B------:R-:W-:Y:S02]  /*19380*/  IADD3 R76, P1, PT, R14, R2, RZ ;  /* 0x000000020e4c7210 */ /* 0x000fe40007f3e0ff */
[----:B------:R-:W-:Y:S02]  /*19390*/  IADD3.X R75, PT, PT, R17, R0, RZ, P0, !PT ;  /* 0x00000000114b7210 */ /* 0x000fe400007fe4ff */
[----:B------:R-:W4:Y:S01]  /*193a0*/  LDL.LU.64 R16, [R1+0x998] ;  /* 0x0009980001107983 */ /* 0x000f220000300a00 */
[----:B------:R-:W-:-:S03]  /*193b0*/  IMAD.X R77, R15, 0x1, R0, P1 ;  /* 0x000000010f4d7824 */ /* 0x000fc600008e0600 */
[----:B------:R-:W4:Y:S01]  /*193c0*/  LDL.LU.64 R14, [R1+0x990] ;  /* 0x00099000010e7983 */ /* 0x000f220000300a00 */
[----:B------:R-:W-:-:S05]  /*193d0*/  IADD3 R78, P0, PT, R6, R2, RZ ;  /* 0x00000002064e7210 */ /* 0x000fca0007f1e0ff */
[----:B------:R-:W-:Y:S02]  /*193e0*/  IMAD.X R79, R7, 0x1, R0, P0 ;  /* 0x00000001074f7824 */ /* 0x000fe400000e0600 */
[----:B------:R-:W4:Y:S01]  /*193f0*/  LDL.LU.64 R6, [R1+0x988] ;  /* 0x0009880001067983 */ /* 0x000f220000300a00 */
[----:B------:R-:W-:-:S03]  /*19400*/  IADD3 R90, P3, PT, R28, R2, RZ ;  /* 0x000000021c5a7210 */ /* 0x000fc60007f7e0ff */
[----:B-1----:R-:W4:Y:S01]  /*19410*/  LDL.LU.64 R30, [R1+0x980] ;  /* 0x00098000011e7983 */ /* 0x002f220000300a00 */
[----:B------:R-:W-:-:S04]  /*19420*/  IADD3 R96, P1, PT, R26, R2, RZ ;  /* 0x000000021a607210 */ /* 0x000fc80007f3e0ff */
[----:B------:R-:W-:Y:S01]  /*19430*/  IADD3.X R97, PT, PT, R27, R0, RZ, P1, !PT ;  /* 0x000000001b617210 */ /* 0x000fe20000ffe4ff */
[----:B------:R-:W-:Y:S01]  /*19440*/  IMAD.X R91, R29, 0x1, R0, P3 ;  /* 0x000000011d5b7824 */ /* 0x000fe200018e0600 */
[-C--:B------:R-:W-:Y:S02]  /*19450*/  IADD3 R98, P0, PT, R8, R2.reuse, RZ ;  /* 0x0000000208627210 */ /* 0x080fe40007f1e0ff */
[----:B------:R-:W-:-:S03]  /*19460*/  IADD3 R100, P1, PT, R24, R2, RZ ;  /* 0x0000000218647210 */ /* 0x000fc60007f3e0ff */
[--C-:B------:R-:W-:Y:S02]  /*19470*/  IMAD.X R99, R9, 0x1, R0.reuse, P0 ;  /* 0x0000000109637824 */ /* 0x100fe400000e0600 */
[----:B------:R-:W4:Y:S01]  /*19480*/  LDL.LU.64 R8, [R1+0x978] ;  /* 0x0009780001087983 */ /* 0x000f220000300a00 */
[----:B------:R-:W-:-:S03]  /*19490*/  IMAD.X R101, R25, 0x1, R0, P1 ;  /* 0x0000000119657824 */ /* 0x000fc600008e0600 */
[----:B------:R-:W4:Y:S04]  /*194a0*/  LDL.LU.64 R24, [R1+0x970] ;  /* 0x0009700001187983 */ /* 0x000f280000300a00 */
[----:B------:R-:W4:Y:S01]  /*194b0*/  LDL.LU.64 R28, [R1+0x968] ;  /* 0x00096800011c7983 */ /* 0x000f220000300a00 */
[----:B------:R-:W-:-:S05]  /*194c0*/  IADD3 R102, P3, PT, R10, R2, RZ ;  /* 0x000000020a667210 */ /* 0x000fca0007f7e0ff */
[----:B------:R-:W-:Y:S02]  /*194d0*/  IMAD.X R103, R11, 0x1, R0, P3 ;  /* 0x000000010b677824 */ /* 0x000fe400018e0600 */
[----:B------:R-:W4:Y:S01]  /*194e0*/  LDL.LU.64 R10, [R1+0x960] ;  /* 0x00096000010a7983 */ /* 0x000f220000300a00 */
[----:B------:R-:W-:-:S04]  /*194f0*/  IADD3 R104, P0, PT, R22, R2, RZ ;  /* 0x0000000216687210 */ /* 0x000fc80007f1e0ff */
[----:B------:R-:W-:Y:S02]  /*19500*/  IADD3.X R105, PT, PT, R23, R0, RZ, P0, !PT ;  /* 0x0000000017697210 */ /* 0x000fe400007fe4ff */
[----:B--2---:R-:W-:-:S05]  /*19510*/  IADD3 R106, P1, PT, R12, R2, RZ ;  /* 0x000000020c6a7210 */ /* 0x004fca0007f3e0ff */
[----:B------:R-:W-:Y:S02]  /*19520*/  IMAD.X R107, R13, 0x1, R0, P1 ;  /* 0x000000010d6b7824 */ /* 0x000fe400008e0600 */
[----:B------:R-:W2:Y:S04]  /*19530*/  LDL.LU.64 R12, [R1+0x958] ;  /* 0x00095800010c7983 */ /* 0x000ea80000300a00 */
[----:B------:R-:W2:Y:S04]  /*19540*/  LDL.LU.64 R22, [R1+0x950] ;  /* 0x0009500001167983 */ /* 0x000ea80000300a00 */
[----:B------:R-:W2:Y:S01]  /*19550*/  LDL.LU.64 R26, [R1+0x948] ;  /* 0x00094800011a7983 */ /* 0x000ea20000300a00 */
[----:B---3--:R-:W-:-:S05]  /*19560*/  IADD3 R110, P3, PT, R20, R2, RZ ;  /* 0x00000002146e7210 */ /* 0x008fca0007f7e0ff */
[----:B------:R-:W-:Y:S02]  /*19570*/  IMAD.X R111, R21, 0x1, R0, P3 ;  /* 0x00000001156f7824 */ /* 0x000fe400018e0600 */
[----:B------:R-:W3:Y:S01]  /*19580*/  LDL.LU.64 R20, [R1+0x940] ;  /* 0x0009400001147983 */ /* 0x000ee20000300a00 */
[----:B------:R-:W-:-:S05]  /*19590*/  IADD3 R108, P0, PT, R32, R2, RZ ;  /* 0x00000002206c7210 */ /* 0x000fca0007f1e0ff */
[----:B------:R-:W-:Y:S01]  /*195a0*/  IMAD.X R109, R33, 0x1, R0, P0 ;  /* 0x00000001216d7824 */ /* 0x000fe200000e0600 */
[----:B----4-:R-:W-:-:S04]  /*195b0*/  IADD3 R112, P1, PT, R18, R2, RZ ;  /* 0x0000000212707210 */ /* 0x010fc80007f3e0ff */
[----:B------:R-:W-:Y:S02]  /*195c0*/  IADD3.X R113, PT, PT, R19, R0, RZ, P1, !PT ;  /* 0x0000000013717210 */ /* 0x000fe40000ffe4ff */
[----:B------:R-:W4:Y:S01]  /*195d0*/  LDL.LU.64 R18, [R1+0x938] ;  /* 0x0009380001127983 */ /* 0x000f220000300a00 */
[-C--:B------:R-:W-:Y:S02]  /*195e0*/  IADD3 R114, P0, PT, R16, R2.reuse, RZ ;  /* 0x0000000210727210 */ /* 0x080fe40007f1e0ff */
[----:B------:R-:W-:-:S03]  /*195f0*/  IADD3 R146, P1, PT, R14, R2, RZ ;  /* 0x000000020e927210 */ /* 0x000fc60007f3e0ff */
[--C-:B------:R-:W-:Y:S02]  /*19600*/  IMAD.X R115, R17, 0x1, R0.reuse, P0 ;  /* 0x0000000111737824 */ /* 0x100fe400000e0600 */
[----:B------:R-:W4:Y:S01]  /*19610*/  LDL.LU.64 R16, [R1+0x930] ;  /* 0x0009300001107983 */ /* 0x000f220000300a00 */
[----:B------:R-:W-:-:S03]  /*19620*/  IMAD.X R147, R15, 0x1, R0, P1 ;  /* 0x000000010f937824 */ /* 0x000fc600008e0600 */
[----:B------:R-:W4:Y:S01]  /*19630*/  LDL.LU.64 R14, [R1+0x928] ;  /* 0x00092800010e7983 */ /* 0x000f220000300a00 */
[-C--:B------:R-:W-:Y:S02]  /*19640*/  IADD3 R150, P3, PT, R6, R2.reuse, RZ ;  /* 0x0000000206967210 */ /* 0x080fe40007f7e0ff */
[----:B------:R-:W-:-:S03]  /*19650*/  IADD3 R154, P0, PT, R30, R2, RZ ;  /* 0x000000021e9a7210 */ /* 0x000fc60007f1e0ff */
[----:B------:R-:W-:Y:S02]  /*19660*/  IMAD.X R151, R7, 0x1, R0, P3 ;  /* 0x0000000107977824 */ /* 0x000fe400018e0600 */
[----:B------:R-:W4:Y:S01]  /*19670*/  LDL.LU.64 R6, [R1+0x920] ;  /* 0x0009200001067983 */ /* 0x000f220000300a00 */
[----:B------:R-:W-:Y:S02]  /*19680*/  IADD3.X R155, PT, PT, R31, R0, RZ, P0, !PT ;  /* 0x000000001f9b7210 */ /* 0x000fe400007fe4ff */
[-C--:B------:R-:W-:Y:S02]  /*19690*/  IADD3 R158, P1, PT, R8, R2.reuse, RZ ;  /* 0x00000002089e7210 */ /* 0x080fe40007f3e0ff */
[----:B------:R-:W-:-:S03]  /*196a0*/  IADD3 R162, P0, PT, R24, R2, RZ ;  /* 0x0000000218a27210 */ /* 0x000fc60007f1e0ff */
[--C-:B------:R-:W-:Y:S02]  /*196b0*/  IMAD.X R159, R9, 0x1, R0.reuse, P1 ;  /* 0x00000001099f7824 */ /* 0x100fe400008e0600 */
[----:B------:R-:W4:Y:S01]  /*196c0*/  LDL.LU.64 R8, [R1+0x918] ;  /* 0x0009180001087983 */ /* 0x000f220000300a00 */
[----:B------:R-:W-:-:S03]  /*196d0*/  IMAD.X R163, R25, 0x1, R0, P0 ;  /* 0x0000000119a37824 */ /* 0x000fc600000e0600 */
[----:B------:R-:W4:Y:S04]  /*196e0*/  LDL.LU.64 R36, [R1+0x910] ;  /* 0x0009100001247983 */ /* 0x000f280000300a00 */
[----:B------:R-:W4:Y:S01]  /*196f0*/  LDL.LU.64 R24, [R1+0x908] ;  /* 0x0009080001187983 */ /* 0x000f220000300a00 */
[----:B------:R-:W-:-:S04]  /*19700*/  IADD3 R170, P1, PT, R10, R2, RZ ;  /* 0x000000020aaa7210 */ /* 0x000fc80007f3e0ff */
[----:B------:R-:W-:Y:S02]  /*19710*/  IADD3.X R171, PT, PT, R11, R0, RZ, P1, !PT ;  /* 0x000000000bab7210 */ /* 0x000fe40000ffe4ff */
[----:B------:R-:W4:Y:S01]  /*19720*/  LDL.LU.64 R10, [R1+0x900] ;  /* 0x00090000010a7983 */ /* 0x000f220000300a00 */
[----:B------:R-:W-:-:S05]  /*19730*/  IADD3 R166, P3, PT, R28, R2, RZ ;  /* 0x000000021ca67210 */ /* 0x000fca0007f7e0ff */
[----:B------:R-:W-:Y:S01]  /*19740*/  IMAD.X R167, R29, 0x1, R0, P3 ;  /* 0x000000011da77824 */ /* 0x000fe200018e0600 */
[----:B--2---:R-:W-:-:S05]  /*19750*/  IADD3 R174, P0, PT, R12, R2, RZ ;  /* 0x000000020cae7210 */ /* 0x004fca0007f1e0ff */
[----:B------:R-:W-:Y:S02]  /*19760*/  IMAD.X R175, R13, 0x1, R0, P0 ;  /* 0x000000010daf7824 */ /* 0x000fe400000e0600 */
[----:B------:R-:W2:Y:S01]  /*19770*/  LDL.LU.64 R12, [R1+0x8f8] ;  /* 0x0008f800010c7983 */ /* 0x000ea20000300a00 */
[----:B------:R-:W-:-:S03]  /*19780*/  IADD3 R178, P1, PT, R22, R2, RZ ;  /* 0x0000000216b27210 */ /* 0x000fc60007f3e0ff */
[----:B------:R-:W2:Y:S02]  /*19790*/  LDL.LU.64 R30, [R1+0x8f0] ;  /* 0x0008f000011e7983 */ /* 0x000ea40000300a00 */
[----:B------:R-:W-:Y:S02]  /*197a0*/  IMAD.X R179, R23, 0x1, R0, P1 ;  /* 0x0000000117b37824 */ /* 0x000fe400008e0600 */
[----:B------:R-:W2:Y:S01]  /*197b0*/  LDL.LU.64 R22, [R1+0x8e8] ;  /* 0x0008e80001167983 */ /* 0x000ea20000300a00 */
[----:B---3--:R-:W-:-:S03]  /*197c0*/  IADD3 R186, P0, PT, R20, R2, RZ ;  /* 0x0000000214ba7210 */ /* 0x008fc60007f1e0ff */
[----:B------:R-:W3:Y:S01]  /*197d0*/  LDL.LU.64 R28, [R1+0x8e0] ;  /* 0x0008e000011c7983 */ /* 0x000ee20000300a00 */
[----:B------:R-:W-:-:S03]  /*197e0*/  IADD3.X R187, PT, PT, R21, R0, RZ, P0, !PT ;  /* 0x0000000015bb7210 */ /* 0x000fc600007fe4ff */
[----:B------:R-:W3:Y:S01]  /*197f0*/  LDL.LU.64 R20, [R1+0x8d8] ;  /* 0x0008d80001147983 */ /* 0x000ee20000300a00 */
[----:B------:R-:W-:-:S03]  /*19800*/  IADD3 R182, P3, PT, R26, R2, RZ ;  /* 0x000000021ab67210 */ /* 0x000fc60007f7e0ff */
[----:B------:R-:W3:Y:S02]  /*19810*/  LDL.LU.64 R34, [R1+0x8d0] ;  /* 0x0008d00001227983 */ /* 0x000ee40000300a00 */
[----:B------:R-:W-:Y:S02]  /*19820*/  IMAD.X R183, R27, 0x1, R0, P3 ;  /* 0x000000011bb77824 */ /* 0x000fe400018e0600 */
[----:B------:R-:W3:Y:S01]  /*19830*/  LDL.LU.64 R26, [R1+0x8c8] ;  /* 0x0008c800011a7983 */ /* 0x000ee20000300a00 */
[----:B----4-:R-:W-:-:S05]  /*19840*/  IADD3 R190, P1, PT, R18, R2, RZ ;  /* 0x0000000212be7210 */ /* 0x010fca0007f3e0ff */
[----:B------:R-:W-:Y:S02]  /*19850*/  IMAD.X R191, R19, 0x1, R0, P1 ;  /* 0x0000000113bf7824 */ /* 0x000fe400008e0600 */
[----:B------:R-:W4:Y:S01]  /*19860*/  LDL.LU.64 R18, [R1+0x8c0] ;  /* 0x0008c00001127983 */ /* 0x000f220000300a00 */
[----:B------:R-:W-:-:S05]  /*19870*/  IADD3 R206, P3, PT, R14, R2, RZ ;  /* 0x000000020ece7210 */ /* 0x000fca0007f7e0ff */
[----:B------:R-:W-:Y:S02]  /*19880*/  IMAD.X R207, R15, 0x1, R0, P3 ;  /* 0x000000010fcf7824 */ /* 0x000fe400018e0600 */
[----:B------:R-:W4:Y:S01]  /*19890*/  LDL.LU.64 R14, [R1+0x8b8] ;  /* 0x0008b800010e7983 */ /* 0x000f220000300a00 */
[----:B------:R-:W-:-:S03]  /*198a0*/  IADD3 R194, P0, PT, R16, R2, RZ ;  /* 0x0000000210c27210 */ /* 0x000fc60007f1e0ff */
[----:B------:R-:W4:Y:S02]  /*198b0*/  LDL.LU.64 R32, [R1+0x8b0] ;  /* 0x0008b00001207983 */ /* 0x000f240000300a00 */
[----:B------:R-:W-:Y:S02]  /*198c0*/  IMAD.X R195, R17, 0x1, R0, P0 ;  /* 0x0000000111c37824 */ /* 0x000fe400000e0600 */
[----:B------:R-:W4:Y:S01]  /*198d0*/  LDL.LU.64 R16, [R1+0x8a8] ;  /* 0x0008a80001107983 */ /* 0x000f220000300a00 */
[----:B------:R-:W-:-:S04]  /*198e0*/  IADD3 R210, P1, PT, R6, R2, RZ ;  /* 0x0000000206d27210 */ /* 0x000fc80007f3e0ff */
[----:B------:R-:W-:Y:S02]  /*198f0*/  IADD3.X R211, PT, PT, R7, R0, RZ, P1, !PT ;  /* 0x0000000007d37210 */ /* 0x000fe40000ffe4ff */
[-C--:B------:R-:W-:Y:S02]  /*19900*/  IADD3 R214, P0, PT, R8, R2.reuse, RZ ;  /* 0x0000000208d67210 */ /* 0x080fe40007f1e0ff */
[----:B------:R-:W-:-:S03]  /*19910*/  IADD3 R6, P3, PT, R24, R2, RZ ;  /* 0x0000000218067210 */ /* 0x000fc60007f7e0ff */
[--C-:B------:R-:W-:Y:S01]  /*19920*/  IMAD.X R215, R9, 0x1, R0.reuse, P0 ;  /* 0x0000000109d77824 */ /* 0x100fe200000e0600 */
[-C--:B------:R-:W-:Y:S01]  /*19930*/  IADD3 R218, P1, PT, R36, R2.reuse, RZ ;  /* 0x0000000224da7210 */ /* 0x080fe20007f3e0ff */
[--C-:B------:R-:W-:Y:S02]  /*19940*/  IMAD.X R7, R25, 0x1, R0.reuse, P3 ;  /* 0x0000000119077824 */ /* 0x100fe400018e0600 */
[----:B------:R-:W4:Y:S02]  /*19950*/  LDL.LU.64 R24, [R1+0x8a0] ;  /* 0x0008a00001187983 */ /* 0x000f240000300a00 */
[----:B------:R-:W-:Y:S01]  /*19960*/  IMAD.X R219, R37, 0x1, R0, P1 ;  /* 0x0000000125db7824 */ /* 0x000fe200008e0600 */
[----:B------:R-:W-:Y:S01]  /*19970*/  IADD3 R8, P0, PT, R10, R2, RZ ;  /* 0x000000020a087210 */ /* 0x000fe20007f1e0ff */
[----:B------:R2:W-:Y:S03]  /*19980*/  STL.64 [R1+0x180], R6 ;  /* 0x0001800601007387 */ /* 0x0005e60000100a00 */
[----:B------:R-:W-:-:S05]  /*19990*/  IADD3.X R9, PT, PT, R11, R0, RZ, P0, !PT ;  /* 0x000000000b097210 */ /* 0x000fca00007fe4ff */
[----:B------:R1:W-:Y:S01]  /*199a0*/  STL.64 [R1+0x190], R8 ;  /* 0x0001900801007387 */ /* 0x0003e20000100a00 */
[-C--:B--2---:R-:W-:Y:S02]  /*199b0*/  IADD3 R6, P1, PT, R12, R2.reuse, RZ ;  /* 0x000000020c067210 */ /* 0x084fe40007f3e0ff */
[----:B------:R-:W-:-:S03]  /*199c0*/  IADD3 R10, P0, PT, R30, R2, RZ ;  /* 0x000000021e0a7210 */ /* 0x000fc60007f1e0ff */
[--C-:B------:R-:W-:Y:S02]  /*199d0*/  IMAD.X R7, R13, 0x1, R0.reuse, P1 ;  /* 0x000000010d077824 */ /* 0x100fe400008e0600 */
[----:B------:R-:W2:Y:S01]  /*199e0*/  LDL.LU.64 R12, [R1+0x898] ;  /* 0x00089800010c7983 */ /* 0x000ea20000300a00 */
[----:B-1----:R-:W-:Y:S01]  /*199f0*/  IADD3 R8, P3, PT, R22, R2, RZ ;  /* 0x0000000216087210 */ /* 0x002fe20007f7e0ff */
[--C-:B------:R-:W-:Y:S02]  /*19a00*/  IMAD.X R11, R31, 0x1, R0.reuse, P0 ;  /* 0x000000011f0b7824 */ /* 0x100fe400000e0600 */
[----:B------:R3:W-:Y:S04]  /*19a10*/  STL.64 [R1+0x1a0], R6 ;  /* 0x0001a00601007387 */ /* 0x0007e80000100a00 */
[----:B------:R-:W2:Y:S01]  /*19a20*/  LDL.LU.64 R30, [R1+0x890] ;  /* 0x00089000011e7983 */ /* 0x000ea20000300a00 */
[----:B------:R-:W-:-:S03]  /*19a30*/  IMAD.X R9, R23, 0x1, R0, P3 ;  /* 0x0000000117097824 */ /* 0x000fc600018e0600 */
[----:B------:R1:W-:Y:S01]  /*19a40*/  STL.64 [R1+0x1b0], R10 ;  /* 0x0001b00a01007387 */ /* 0x0003e20000100a00 */
[----:B---3--:R-:W-:-:S03]  /*19a50*/  IADD3 R6, P1, PT, R28, R2, RZ ;  /* 0x000000021c067210 */ /* 0x008fc60007f3e0ff */
[----:B-1----:R-:W3:Y:S01]  /*19a60*/  LDL.LU.64 R10, [R1+0x888] ;  /* 0x00088800010a7983 */ /* 0x002ee20000300a00 */
[----:B------:R-:W-:-:S03]  /*19a70*/  IADD3.X R7, PT, PT, R29, R0, RZ, P1, !PT ;  /* 0x000000001d077210 */ /* 0x000fc60000ffe4ff */
[----:B------:R-:W3:Y:S04]  /*19a80*/  LDL.LU.64 R22, [R1+0x880] ;  /* 0x0008800001167983 */ /* 0x000ee80000300a00 */
[----:B------:R1:W-:Y:S04]  /*19a90*/  STL.64 [R1+0x1c0], R8 ;  /* 0x0001c00801007387 */ /* 0x0003e80000100a00 */
[----:B------:R1:W-:Y:S02]  /*19aa0*/  STL.64 [R1+0x1d0], R6 ;  /* 0x0001d00601007387 */ /* 0x0003e40000100a00 */
[----:B-1----:R-:W-:-:S05]  /*19ab0*/  IADD3 R8, P0, PT, R20, R2, RZ ;  /* 0x0000000214087210 */ /* 0x002fca0007f1e0ff */
[----:B------:R-:W-:Y:S02]  /*19ac0*/  IMAD.X R9, R21, 0x1, R0, P0 ;  /* 0x0000000115097824 */ /* 0x000fe400000e0600 */
[----:B------:R-:W3:Y:S01]  /*19ad0*/  LDL.LU.64 R20, [R1+0x878] ;  /* 0x0008780001147983 */ /* 0x000ee20000300a00 */
[-C--:B------:R-:W-:Y:S02]  /*19ae0*/  IADD3 R28, P1, PT, R34, R2.reuse, RZ ;  /* 0x00000002221c7210 */ /* 0x080fe40007f3e0ff */
[----:B------:R-:W-:-:S03]  /*19af0*/  IADD3 R6, P3, PT, R26, R2, RZ ;  /* 0x000000021a067210 */ /* 0x000fc60007f7e0ff */
[--C-:B------:R-:W-:Y:S01]  /*19b00*/  IMAD.X R29, R35, 0x1, R0.reuse, P1 ;  /* 0x00000001231d7824 */ /* 0x100fe200008e0600 */
[----:B------:R4:W-:Y:S01]  /*19b10*/  STL.64 [R1+0x1e0], R8 ;  /* 0x0001e00801007387 */ /* 0x0009e20000100a00 */
[----:B------:R-:W-:-:S03]  /*19b20*/  IMAD.X R7, R27, 0x1, R0, P3 ;  /* 0x000000011b077824 */ /* 0x000fc600018e0600 */
[----:B------:R-:W3:Y:S04]  /*19b30*/  LDL.LU.64 R38, [R1+0x870] ;  /* 0x0008700001267983 */ /* 0x000ee80000300a00 */
[----:B------:R1:W-:Y:S01]  /*19b40*/  STL.64 [R1+0x1f0], R28 ;  /* 0x0001f01c01007387 */ /* 0x0003e20000100a00 */
[----:B----4-:R-:W-:-:S03]  /*19b50*/  IADD3 R8, P0, PT, R18, R2, RZ ;  /* 0x0000000212087210 */ /* 0x010fc60007f1e0ff */
[----:B-1----:R-:W4:Y:S01]  /*19b60*/  LDL.LU.64 R28, [R1+0x868] ;  /* 0x00086800011c7983 */ /* 0x002f220000300a00 */
[----:B------:R-:W-:-:S03]  /*19b70*/  IADD3.X R9, PT, PT, R19, R0, RZ, P0, !PT ;  /* 0x0000000013097210 */ /* 0x000fc600007fe4ff */
[----:B------:R1:W-:Y:S04]  /*19b80*/  STL.64 [R1+0x208], R6 ;  /* 0x0002080601007387 */ /* 0x0003e80000100a00 */
[----:B------:R-:W4:Y:S01]  /*19b90*/  LDL.LU.64 R18, [R1+0x860] ;  /* 0x0008600001127983 */ /* 0x000f220000300a00 */
[----:B-1----:R-:W-:-:S03]  /*19ba0*/  IADD3 R6, P1, PT, R14, R2, RZ ;  /* 0x000000020e067210 */ /* 0x002fc60007f3e0ff */
[----:B------:R1:W-:Y:S02]  /*19bb0*/  STL.64 [R1+0x218], R8 ;  /* 0x0002180801007387 */ /* 0x0003e40000100a00 */
[----:B------:R-:W-:Y:S02]  /*19bc0*/  IMAD.X R7, R15, 0x1, R0, P1 ;  /* 0x000000010f077824 */ /* 0x000fe400008e0600 */
[----:B------:R-:W4:Y:S01]  /*19bd0*/  LDL.LU.64 R14, [R1+0x858] ;  /* 0x00085800010e7983 */ /* 0x000f220000300a00 */
[-C--:B------:R-:W-:Y:S02]  /*19be0*/  IADD3 R26, P0, PT, R32, R2.reuse, RZ ;  /* 0x00000002201a7210 */ /* 0x080fe40007f1e0ff */
[----:B-1----:R-:W-:-:S03]  /*19bf0*/  IADD3 R8, P3, PT, R16, R2, RZ ;  /* 0x0000000210087210 */ /* 0x002fc60007f7e0ff */
[--C-:B------:R-:W-:Y:S01]  /*19c00*/  IMAD.X R27, R33, 0x1, R0.reuse, P0 ;  /* 0x00000001211b7824 */ /* 0x100fe200000e0600 */
[----:B------:R1:W-:Y:S01]  /*19c10*/  STL.64 [R1+0x228], R6 ;  /* 0x0002280601007387 */ /* 0x0003e20000100a00 */
[----:B------:R-:W-:-:S03]  /*19c20*/  IMAD.X R9, R17, 0x1, R0, P3 ;  /* 0x0000000111097824 */ /* 0x000fc600018e0600 */
[----:B------:R-:W4:Y:S04]  /*19c30*/  LDL.LU.64 R32, [R1+0x850] ;  /* 0x0008500001207983 */ /* 0x000f280000300a00 */
[----:B------:R1:W-:Y:S02]  /*19c40*/  STL.64 [R1+0x238], R26 ;  /* 0x0002381a01007387 */ /* 0x0003e40000100a00 */
[----:B-1----:R-:W-:Y:S02]  /*19c50*/  IADD3 R6, P1, PT, R24, R2, RZ ;  /* 0x0000000218067210 */ /* 0x002fe40007f3e0ff */
[----:B------:R-:W4:Y:S04]  /*19c60*/  LDL.LU.64 R26, [R1+0x848] ;  /* 0x00084800011a7983 */ /* 0x000f280000300a00 */
[----:B------:R-:W4:Y:S04]  /*19c70*/  LDL.LU.64 R16, [R1+0x840] ;  /* 0x0008400001107983 */ /* 0x000f280000300a00 */
[----:B------:R2:W-:Y:S01]  /*19c80*/  STL.64 [R1+0x248], R8 ;  /* 0x0002480801007387 */ /* 0x0005e20000100a00 */
[----:B------:R-:W-:-:S05]  /*19c90*/  IADD3.X R7, PT, PT, R25, R0, RZ, P1, !PT ;  /* 0x0000000019077210 */ /* 0x000fca0000ffe4ff */
[----:B------:R3:W-:Y:S01]  /*19ca0*/  STL.64 [R1+0x258], R6 ;  /* 0x0002580601007387 */ /* 0x0007e20000100a00 */
[----:B--2---:R-:W-:-:S05]  /*19cb0*/  IADD3 R8, P0, PT, R12, R2, RZ ;  /* 0x000000020c087210 */ /* 0x004fca0007f1e0ff */
[----:B------:R-:W-:Y:S02]  /*19cc0*/  IMAD.X R9, R13, 0x1, R0, P0 ;  /* 0x000000010d097824 */ /* 0x000fe400000e0600 */
[----:B------:R-:W2:Y:S01]  /*19cd0*/  LDL.LU.64 R12, [R1+0x838] ;  /* 0x00083800010c7983 */ /* 0x000ea20000300a00 */
[----:B------:R-:W-:-:S03]  /*19ce0*/  IADD3 R24, P1, PT, R30, R2, RZ ;  /* 0x000000021e187210 */ /* 0x000fc60007f3e0ff */
[----:B------:R1:W-:Y:S02]  /*19cf0*/  STL.64 [R1+0x268], R8 ;  /* 0x0002680801007387 */ /* 0x0003e40000100a00 */
[----:B------:R-:W-:Y:S02]  /*19d00*/  IMAD.X R25, R31, 0x1, R0, P1 ;  /* 0x000000011f197824 */ /* 0x000fe400008e0600 */
[----:B------:R-:W2:Y:S04]  /*19d10*/  LDL.LU.64 R34, [R1+0x830] ;  /* 0x0008300001227983 */ /* 0x000ea80000300a00 */
[----:B------:R3:W-:Y:S02]  /*19d20*/  STL.64 [R1+0x278], R24 ;  /* 0x0002781801007387 */ /* 0x0007e40000100a00 */
[----:B---3--:R-:W-:-:S05]  /*19d30*/  IADD3 R6, P3, PT, R10, R2, RZ ;  /* 0x000000020a067210 */ /* 0x008fca0007f7e0ff */
[----:B------:R-:W-:Y:S01]  /*19d40*/  IMAD.X R7, R11, 0x1, R0, P3 ;  /* 0x000000010b077824 */ /* 0x000fe200018e0600 */
[----:B-1----:R-:W-:Y:S01]  /*19d50*/  IADD3 R8, P0, PT, R22, R2, RZ ;  /* 0x0000000216087210 */ /* 0x002fe20007f1e0ff */
[----:B------:R-:W3:Y:S04]  /*19d60*/  LDL.LU.64 R24, [R1+0x828] ;  /* 0x0008280001187983 */ /* 0x000ee80000300a00 */
[----:B------:R-:W3:Y:S01]  /*19d70*/  LDL.LU.64 R10, [R1+0x820] ;  /* 0x00082000010a7983 */ /* 0x000ee20000300a00 */
[----:B------:R-:W-:-:S03]  /*19d80*/  IADD3.X R9, PT, PT, R23, R0, RZ, P0, !PT ;  /* 0x0000000017097210 */ /* 0x000fc600007fe4ff */
[----:B------:R1:W-:Y:S04]  /*19d90*/  STL.64 [R1+0x288], R6 ;  /* 0x0002880601007387 */ /* 0x0003e80000100a00 */
[----:B------:R4:W-:Y:S01]  /*19da0*/  STL.64 [R1+0x298], R8 ;  /* 0x0002980801007387 */ /* 0x0009e20000100a00 */
[----:B-1----:R-:W-:-:S05]  /*19db0*/  IADD3 R6, P1, PT, R20, R2, RZ ;  /* 0x0000000214067210 */ /* 0x002fca0007f3e0ff */
[----:B------:R-:W-:Y:S02]  /*19dc0*/  IMAD.X R7, R21, 0x1, R0, P1 ;  /* 0x0000000115077824 */ /* 0x000fe400008e0600 */
[----:B------:R-:W3:Y:S04]  /*19dd0*/  LDL.LU.64 R20, [R1+0x818] ;  /* 0x0008180001147983 */ /* 0x000ee80000300a00 */
[----:B------:R-:W3:Y:S01]  /*19de0*/  LDL.LU.64 R30, [R1+0x7e0] ;  /* 0x0007e000011e7983 */ /* 0x000ee20000300a00 */
[----:B------:R-:W-:-:S03]  /*19df0*/  IADD3 R36, P0, PT, R38, R2, RZ ;  /* 0x0000000226247210 */ /* 0x000fc60007f1e0ff */
[----:B------:R-:W3:Y:S02]  /*19e00*/  LDL.LU.64 R22, [R1+0x7d8] ;  /* 0x0007d80001167983 */ /* 0x000ee40000300a00 */
[----:B------:R-:W-:Y:S02]  /*19e10*/  IMAD.X R37, R39, 0x1, R0, P0 ;  /* 0x0000000127257824 */ /* 0x000fe400000e0600 */
[----:B------:R1:W-:Y:S01]  /*19e20*/  STL.64 [R1+0x2a8], R6 ;  /* 0x0002a80601007387 */ /* 0x0003e20000100a00 */
[----:B----4-:R-:W-:-:S05]  /*19e30*/  IADD3 R8, P3, PT, R28, R2, RZ ;  /* 0x000000021c087210 */ /* 0x010fca0007f7e0ff */
[----:B------:R-:W-:Y:S02]  /*19e40*/  IMAD.X R9, R29, 0x1, R0, P3 ;  /* 0x000000011d097824 */ /* 0x000fe400018e0600 */
[----:B------:R-:W4:Y:S01]  /*19e50*/  LDL.LU.64 R28, [R1+0x7d0] ;  /* 0x0007d000011c7983 */ /* 0x000f220000300a00 */
[----:B-1----:R-:W-:-:S03]  /*19e60*/  IADD3 R6, P1, PT, R18, R2, RZ ;  /* 0x0000000212067210 */ /* 0x002fc60007f3e0ff */
[----:B------:R-:W-:Y:S01]  /*19e70*/  STL.64 [R1+0x2b8], R36 ;  /* 0x0002b82401007387 */ /* 0x000fe20000100a00 */
[----:B------:R-:W-:-:S03]  /*19e80*/  IADD3.X R7, PT, PT, R19, R0, RZ, P1, !PT ;  /* 0x0000000013077210 */ /* 0x000fc60000ffe4ff */
[----:B------:R1:W-:Y:S04]  /*19e90*/  STL.64 [R1+0x2c8], R8 ;  /* 0x0002c80801007387 */ /* 0x0003e80000100a00 */
[----:B------:R1:W-:Y:S02]  /*19ea0*/  STL.64 [R1+0x2d8], R6 ;  /* 0x0002d80601007387 */ /* 0x0003e40000100a00 */
[----:B-1----:R-:W-:-:S05]  /*19eb0*/  IADD3 R8, P0, PT, R14, R2, RZ ;  /* 0x000000020e087210 */ /* 0x002fca0007f1e0ff */
[----:B------:R-:W-:Y:S02]  /*19ec0*/  IMAD.X R9, R15, 0x1, R0, P0 ;  /* 0x000000010f097824 */ /* 0x000fe400000e0600 */
[----:B------:R-:W4:Y:S01]  /*19ed0*/  LDL.LU.64 R14, [R1+0x7c0] ;  /* 0x0007c000010e7983 */ /* 0x000f220000300a00 */
[----:B------:R-:W-:-:S03]  /*19ee0*/  IADD3 R18, P1, PT, R32, R2, RZ ;  /* 0x0000000220127210 */ /* 0x000fc60007f3e0ff */
[----:B------:R1:W-:Y:S02]  /*19ef0*/  STL.64 [R1+0x2e8], R8 ;  /* 0x0002e80801007387 */ /* 0x0003e40000100a00 */
[----:B------:R-:W-:Y:S02]  /*19f00*/  IMAD.X R19, R33, 0x1, R0, P1 ;  /* 0x0000000121137824 */ /* 0x000fe400008e0600 */
[----:B------:R-:W4:Y:S01]  /*19f10*/  LDL.LU.64 R32, [R1+0x7b0] ;  /* 0x0007b00001207983 */ /* 0x000f220000300a00 */
[----:B------:R-:W-:-:S03]  /*19f20*/  IADD3 R6, P3, PT, R26, R2, RZ ;  /* 0x000000021a067210 */ /* 0x000fc60007f7e0ff */
[----:B------:R1:W-:Y:S02]  /*19f30*/  STL.64 [R1+0x2f8], R18 ;  /* 0x0002f81201007387 */ /* 0x0003e40000100a00 */
[----:B------:R-:W-:Y:S01]  /*19f40*/  IMAD.X R7, R27, 0x1, R0, P3 ;  /* 0x000000011b077824 */ /* 0x000fe200018e0600 */
[----:B-1----:R-:W-:Y:S01]  /*19f50*/  IADD3 R8, P0, PT, R16, R2, RZ ;  /* 0x0000000210087210 */ /* 0x002fe20007f1e0ff */
[----:B------:R-:W4:Y:S03]  /*19f60*/  LDL.LU.64 R18, [R1+0x7a8] ;  /* 0x0007a80001127983 */ /* 0x000f260000300a00 */
[----:B------:R-:W-:Y:S01]  /*19f70*/  IADD3.X R9, PT, PT, R17, R0, RZ, P0, !PT ;  /* 0x0000000011097210 */ /* 0x000fe200007fe4ff */
[----:B------:R-:W4:Y:S04]  /*19f80*/  LDL.LU.64 R26, [R1+0x7a0] ;  /* 0x0007a000011a7983 */ /* 0x000f280000300a00 */
[----:B------:R2:W-:Y:S04]  /*19f90*/  STL.64 [R1+0x308], R6 ;  /* 0x0003080601007387 */ /* 0x0005e80000100a00 */
[----:B------:R3:W-:Y:S01]  /*19fa0*/  STL.64 [R1+0x318], R8 ;  /* 0x0003180801007387 */ /* 0x0007e20000100a00 */
[----:B--2---:R-:W-:-:S05]  /*19fb0*/  IADD3 R6, P1, PT, R12, R2, RZ ;  /* 0x000000020c067210 */ /* 0x004fca0007f3e0ff */
[----:B------:R-:W-:Y:S02]  /*19fc0*/  IMAD.X R7, R13, 0x1, R0, P1 ;  /* 0x000000010d077824 */ /* 0x000fe400008e0600 */
[----:B------:R-:W2:Y:S01]  /*19fd0*/  LDL.LU.64 R12, [R1+0x790] ;  /* 0x00079000010c7983 */ /* 0x000ea20000300a00 */
[----:B------:R-:W-:-:S05]  /*19fe0*/  IADD3 R16, P0, PT, R34, R2, RZ ;  /* 0x0000000222107210 */ /* 0x000fca0007f1e0ff */
[----:B------:R-:W-:Y:S01]  /*19ff0*/  IMAD.X R17, R35, 0x1, R0, P0 ;  /* 0x0000000123117824 */ /* 0x000fe200000e0600 */
[----:B------:R1:W-:Y:S04]  /*1a000*/  STL.64 [R1+0x328], R6 ;  /* 0x0003280601007387 */ /* 0x0003e80000100a00 */
[----:B------:R-:W2:Y:S01]  /*1a010*/  LDL.LU.64 R38, [R1+0x780] ;  /* 0x0007800001267983 */ /* 0x000ea20000300a00 */
[----:B---3--:R-:W-:-:S03]  /*1a020*/  IADD3 R8, P3, PT, R24, R2, RZ ;  /* 0x0000000218087210 */ /* 0x008fc60007f7e0ff */
[----:B------:R3:W-:Y:S02]  /*1a030*/  STL.64 [R1+0x350], R16 ;  /* 0x0003501001007387 */ /* 0x0007e40000100a00 */
[----:B------:R-:W-:Y:S01]  /*1a040*/  IMAD.X R9, R25, 0x1, R0, P3 ;  /* 0x0000000119097824 */ /* 0x000fe200018e0600 */
[----:B-1----:R-:W-:Y:S01]  /*1a050*/  IADD3 R6, P1, PT, R10, R2, RZ ;  /* 0x000000020a067210 */ /* 0x002fe20007f3e0ff */
[----:B---3--:R-:W3:Y:S03]  /*1a060*/  LDL.LU.64 R16, [R1+0x778] ;  /* 0x0007780001107983 */ /* 0x008ee60000300a00 */
[----:B------:R-:W-:Y:S01]  /*1a070*/  IADD3.X R7, PT, PT, R11, R0, RZ, P1, !PT ;  /* 0x000000000b077210 */ /* 0x000fe20000ffe4ff */
[----:B------:R1:W-:Y:S04]  /*1a080*/  STL.64 [R1+0x358], R8 ;  /* 0x0003580801007387 */ /* 0x0003e80000100a00 */
[----:B------:R-:W3:Y:S01]  /*1a090*/  LDL.LU.64 R10, [R1+0x770] ;  /* 0x00077000010a7983 */ /* 0x000ee20000300a00 */
[----:B-1----:R-:W-:-:S03]  /*1a0a0*/  IADD3 R8, P0, PT, R20, R2, RZ ;  /* 0x0000000214087210 */ /* 0x002fc60007f1e0ff */
[----:B------:R1:W-:Y:S01]  /*1a0b0*/  STL.64 [R1+0x360], R6 ;  /* 0x0003600601007387 */ /* 0x0003e20000100a00 */
[-C--:B------:R-:W-:Y:S01]  /*1a0c0*/  IADD3 R24, P1, PT, R30, R2.reuse, RZ ;  /* 0x000000021e187210 */ /* 0x080fe20007f3e0ff */
[--C-:B------:R-:W-:Y:S02]  /*1a0d0*/  IMAD.X R9, R21, 0x1, R0.reuse, P0 ;  /* 0x0000000115097824 */ /* 0x100fe400000e0600 */
[----:B------:R-:W3:Y:S02]  /*1a0e0*/  LDL.LU.64 R20, [R1+0x760] ;  /* 0x0007600001147983 */ /* 0x000ee40000300a00 */
[----:B------:R-:W-:Y:S02]  /*1a0f0*/  IMAD.X R25, R31, 0x1, R0, P1 ;  /* 0x000000011f197824 */ /* 0x000fe400008e0600 */
[----:B------:R4:W-:Y:S04]  /*1a100*/  STL.64 [R1+0x368], R8 ;  /* 0x0003680801007387 */ /* 0x0009e80000100a00 */
[----:B------:R-:W3:Y:S01]  /*1a110*/  LDL.LU.64 R30, [R1+0x758] ;  /* 0x00075800011e7983 */ /* 0x000ee20000300a00 */
[----:B-1----:R-:W-:-:S03]  /*1a120*/  IADD3 R6, P3, PT, R22, R2, RZ ;  /* 0x0000000216067210 */ /* 0x002fc60007f7e0ff */
[----:B------:R1:W-:Y:S02]  /*1a130*/  STL.64 [R1+0x378], R24 ;  /* 0x0003781801007387 */ /* 0x0003e40000100a00 */
[----:B------:R-:W-:Y:S01]  /*1a140*/  IMAD.X R7, R23, 0x1, R0, P3 ;  /* 0x0000000117077824 */ /* 0x000fe200018e0600 */
[----:B----4-:R-:W-:Y:S01]  /*1a150*/  IADD3 R8, P0, PT, R28, R2, RZ ;  /* 0x000000021c087210 */ /* 0x010fe20007f1e0ff */
[----:B-1----:R-:W4:Y:S03]  /*1a160*/  LDL.LU.64 R24, [R1+0x750] ;  /* 0x0007500001187983 */ /* 0x002f260000300a00 */
[----:B------:R-:W-:Y:S01]  /*1a170*/  IADD3.X R9, PT, PT, R29, R0, RZ, P0, !PT ;  /* 0x000000001d097210 */ /* 0x000fe200007fe4ff */
[----:B------:R-:W4:Y:S04]  /*1a180*/  LDL.LU.64 R22, [R1+0x748] ;  /* 0x0007480001167983 */ /* 0x000f280000300a00 */
[----:B------:R1:W-:Y:S04]  /*1a190*/  STL.64 [R1+0x388], R6 ;  /* 0x0003880601007387 */ /* 0x0003e80000100a00 */
[----:B------:R1:W-:Y:S02]  /*1a1a0*/  STL.64 [R1+0x398], R8 ;  /* 0x0003980801007387 */ /* 0x0003e40000100a00 */
[----:B-1----:R-:W-:-:S05]  /*1a1b0*/  IADD3 R6, P1, PT, R14, R2, RZ ;  /* 0x000000020e067210 */ /* 0x002fca0007f3e0ff */
[----:B------:R-:W-:Y:S02]  /*1a1c0*/  IMAD.X R7, R15, 0x1, R0, P1 ;  /* 0x000000010f077824 */ /* 0x000fe400008e0600 */
[----:B------:R-:W4:Y:S01]  /*1a1d0*/  LDL.LU.64 R14, [R1+0x740] ;  /* 0x00074000010e7983 */ /* 0x000f220000300a00 */
[----:B------:R-:W-:-:S05]  /*1a1e0*/  IADD3 R28, P0, PT, R32, R2, RZ ;  /* 0x00000002201c7210 */ /* 0x000fca0007f1e0ff */
[----:B------:R-:W-:Y:S01]  /*1a1f0*/  IMAD.X R29, R33, 0x1, R0, P0 ;  /* 0x00000001211d7824 */ /* 0x000fe200000e0600 */
[----:B------:R-:W-:Y:S04]  /*1a200*/  STL.64 [R1+0x3a8], R6 ;  /* 0x0003a80601007387 */ /* 0x000fe80000100a00 */
[----:B------:R-:W4:Y:S04]  /*1a210*/  LDL.LU.64 R34, [R1+0x730] ;  /* 0x0007300001227983 */ /* 0x000f280000300a00 */
[----:B------:R1:W-:Y:S01]  /*1a220*/  STL.64 [R1+0x3b8], R28 ;  /* 0x0003b81c01007387 */ /* 0x0003e20000100a00 */
[----:B------:R-:W-:-:S03]  /*1a230*/  IADD3 R8, P3, PT, R18, R2, RZ ;  /* 0x0000000212087210 */ /* 0x000fc60007f7e0ff */
[----:B-1----:R-:W4:Y:S02]  /*1a240*/  LDL.LU.64 R28, [R1+0x728] ;  /* 0x00072800011c7983 */ /* 0x002f240000300a00 */
[----:B------:R-:W-:Y:S01]  /*1a250*/  IMAD.X R9, R19, 0x1, R0, P3 ;  /* 0x0000000113097824 */ /* 0x000fe200018e0600 */
[----:B------:R-:W-:Y:S01]  /*1a260*/  IADD3 R6, P1, PT, R26, R2, RZ ;  /* 0x000000021a067210 */ /* 0x000fe20007f3e0ff */
[----:B------:R-:W4:Y:S03]  /*1a270*/  LDL.LU.64 R18, [R1+0x720] ;  /* 0x0007200001127983 */ /* 0x000f260000300a00 */
[----:B------:R-:W-:Y:S01]  /*1a280*/  IADD3.X R7, PT, PT, R27, R0, RZ, P1, !PT ;  /* 0x000000001b077210 */ /* 0x000fe20000ffe4ff */
[----:B------:R2:W-:Y:S04]  /*1a290*/  STL.64 [R1+0x3c8], R8 ;  /* 0x0003c80801007387 */ /* 0x0005e80000100a00 */
[----:B------:R3:W-:Y:S01]  /*1a2a0*/  STL.64 [R1+0x3d8], R6 ;  /* 0x0003d80601007387 */ /* 0x0007e20000100a00 */
[----:B--2---:R-:W-:-:S05]  /*1a2b0*/  IADD3 R8, P0, PT, R12, R2, RZ ;  /* 0x000000020c087210 */ /* 0x004fca0007f1e0ff */
[----:B------:R-:W-:Y:S02]  /*1a2c0*/  IMAD.X R9, R13, 0x1, R0, P0 ;  /* 0x000000010d097824 */ /* 0x000fe400000e0600 */
[----:B------:R-:W2:Y:S01]  /*1a2d0*/  LDL.LU.64 R12, [R1+0x718] ;  /* 0x00071800010c7983 */ /* 0x000ea20000300a00 */
[----:B------:R-:W-:-:S03]  /*1a2e0*/  IADD3 R36, P1, PT, R38, R2, RZ ;  /* 0x0000000226247210 */ /* 0x000fc60007f3e0ff */
[----:B------:R-:W2:Y:S02]  /*1a2f0*/  LDL.LU.64 R32, [R1+0x710] ;  /* 0x0007100001207983 */ /* 0x000ea40000300a00 */
[----:B------:R-:W-:Y:S02]  /*1a300*/  IMAD.X R37, R39, 0x1, R0, P1 ;  /* 0x0000000127257824 */ /* 0x000fe400008e0600 */
[----:B------:R-:W2:Y:S04]  /*1a310*/  LDL.LU.64 R26, [R1+0x700] ;  /* 0x00070000011a7983 */ /* 0x000ea80000300a00 */
[----:B------:R1:W-:Y:S01]  /*1a320*/  STL.64 [R1+0x3e8], R8 ;  /* 0x0003e80801007387 */ /* 0x0003e20000100a00 */
[----:B---3--:R-:W-:-:S05]  /*1a330*/  IADD3 R6, P3, PT, R16, R2, RZ ;  /* 0x0000000210067210 */ /* 0x008fca0007f7e0ff */
[----:B------:R-:W-:Y:S02]  /*1a340*/  IMAD.X R7, R17, 0x1, R0, P3 ;  /* 0x0000000111077824 */ /* 0x000fe400018e0600 */
[----:B------:R-:W3:Y:S01]  /*1a350*/  LDL.LU.64 R16, [R1+0x6f0] ;  /* 0x0006f00001107983 */ /* 0x000ee20000300a00 */
[----:B-1----:R-:W-:-:S03]  /*1a360*/  IADD3 R8, P0, PT, R10, R2, RZ ;  /* 0x000000020a087210 */ /* 0x002fc60007f1e0ff */
[----:B------:R-:W-:Y:S04]  /*1a370*/  STL.64 [R1+0x3f8], R36 ;  /* 0x0003f82401007387 */ /* 0x000fe80000100a00 */
[----:B------:R1:W-:Y:S01]  /*1a380*/  STL.64 [R1+0x408], R6 ;  /* 0x0004080601007387 */ /* 0x0003e20000100a00 */
[----:B------:R-:W-:Y:S02]  /*1a390*/  IADD3.X R9, PT, PT, R11, R0, RZ, P0, !PT ;  /* 0x000000000b097210 */ /* 0x000fe400007fe4ff */
        /* <DEDUP_REMOVED lines=8> */
[----:B----4-:R-:W-:-:S03]  /*1a420*/  IADD3 R8, P3, PT, R24, R2, RZ ;  /* 0x0000000218087210 */ /* 0x010fc60007f7e0ff */
[----:B------:R4:W-:Y:S02]  /*1a430*/  STL.64 [R1+0x438], R10 ;  /* 0x0004380a01007387 */ /* 0x0009e40000100a00 */
[----:B------:R-:W-:Y:S01]  /*1a440*/  IMAD.X R9, R25, 0x1, R0, P3 ;  /* 0x0000000119097824 */ /* 0x000fe200018e0600 */
[----:B-1----:R-:W-:Y:S01]  /*1a450*/  IADD3 R6, P1, PT, R22, R2, RZ ;  /* 0x0000000216067210 */ /* 0x002fe20007f3e0ff */
[----:B----4-:R-:W4:Y:S03]  /*1a460*/  LDL.LU.64 R10, [R1+0x6d0] ;  /* 0x0006d000010a7983 */ /* 0x010f260000300a00 */
        /* <DEDUP_REMOVED lines=9> */
[----:B------:R1:W-:Y:S04]  /*1a500*/  STL.64 [R1+0x468], R8 ;  /* 0x0004680801007387 */ /* 0x0003e80000100a00 */
[----:B------:R-:W4:Y:S01]  /*1a510*/  LDL.LU.64 R38, [R1+0x6b0] ;  /* 0x0006b00001267983 */ /* 0x000f220000300a00 */
[----:B------:R-:W-:-:S03]  /*1a520*/  IADD3 R6, P3, PT, R28, R2, RZ ;  /* 0x000000021c067210 */ /* 0x000fc60007f7e0ff */
[----:B------:R1:W-:Y:S02]  /*1a530*/  STL.64 [R1+0x478], R22 ;  /* 0x0004781601007387 */ /* 0x0003e40000100a00 */
[----:B------:R-:W-:Y:S01]  /*1a540*/  IMAD.X R7, R29, 0x1, R0, P3 ;  /* 0x000000011d077824 */ /* 0x000fe200018e0600 */
[----:B-1----:R-:W-:Y:S01]  /*1a550*/  IADD3 R8, P0, PT, R18, R2, RZ ;  /* 0x0000000212087210 */ /* 0x002fe20007f1e0ff */
[----:B------:R-:W4:Y:S04]  /*1a560*/  LDL.LU.64 R22, [R1+0x6a0] ;  /* 0x0006a00001167983 */ /* 0x000f280000300a00 */
[----:B------:R2:W-:Y:S01]  /*1a570*/  STL.64 [R1+0x488], R6 ;  /* 0x0004880601007387 */ /* 0x0005e20000100a00 */
[----:B------:R-:W-:-:S03]  /*1a580*/  IADD3.X R9, PT, PT, R19, R0, RZ, P0, !PT ;  /* 0x0000000013097210 */ /* 0x000fc600007fe4ff */
[----:B------:R-:W4:Y:S04]  /*1a590*/  LDL.LU.64 R18, [R1+0x690] ;  /* 0x0006900001127983 */ /* 0x000f280000300a00 */
        /* <DEDUP_REMOVED lines=12> */
[----:B-1----:R-:W3:Y:S04]  /*1a660*/  LDL.LU.64 R28, [R1+0x5f0] ;  /* 0x0005f000011c7983 */ /* 0x002ee80000300a00 */
[----:B------:R-:W3:Y:S01]  /*1a670*/  LDL.LU.64 R26, [R1+0x608] ;  /* 0x00060800011a7983 */ /* 0x000ee20000300a00 */
[----:B------:R-:W-:-:S03]  /*1a680*/  IADD3.X R7, PT, PT, R17, R0, RZ, P1, !PT ;  /* 0x0000000011077210 */ /* 0x000fc60000ffe4ff */
[----:B------:R1:W-:Y:S04]  /*1a690*/  STL.64 [R1+0x4c8], R8 ;  /* 0x0004c80801007387 */ /* 0x0003e80000100a00 */
[----:B------:R4:W-:Y:S01]  /*1a6a0*/  STL.64 [R1+0x4d8], R6 ;  /* 0x0004d80601007387 */ /* 0x0009e20000100a00 */
[----:B-1----:R-:W-:-:S05]  /*1a6b0*/  IADD3 R8, P0, PT, R20, R2, RZ ;  /* 0x0000000214087210 */ /* 0x002fca0007f1e0ff */
[----:B------:R-:W-:Y:S02]  /*1a6c0*/  IMAD.X R9, R21, 0x1, R0, P0 ;  /* 0x0000000115097824 */ /* 0x000fe400000e0600 */
[----:B------:R-:W3:Y:S01]  /*1a6d0*/  LDL.LU.64 R20, [R1+0x620] ;  /* 0x0006200001147983 */ /* 0x000ee20000300a00 */
[----:B------:R-:W-:-:S05]  /*1a6e0*/  IADD3 R16, P1, PT, R30, R2, RZ ;  /* 0x000000021e107210 */ /* 0x000fca0007f3e0ff */
[----:B------:R-:W-:Y:S01]  /*1a6f0*/  IMAD.X R17, R31, 0x1, R0, P1 ;  /* 0x000000011f117824 */ /* 0x000fe200008e0600 */
[----:B------:R-:W-:Y:S04]  /*1a700*/  STL.64 [R1+0x4e8], R8 ;  /* 0x0004e80801007387 */ /* 0x000fe80000100a00 */
[----:B------:R-:W3:Y:S04]  /*1a710*/  LDL.LU.64 R30, [R1+0x638] ;  /* 0x00063800011e7983 */ /* 0x000ee80000300a00 */
[----:B------:R1:W-:Y:S01]  /*1a720*/  STL.64 [R1+0x4f8], R16 ;  /* 0x0004f81001007387 */ /* 0x0003e20000100a00 */
[----:B----4-:R-:W-:-:S03]  /*1a730*/  IADD3 R6, P3, PT, R10, R2, RZ ;  /* 0x000000020a067210 */ /* 0x010fc60007f7e0ff */
[----:B-1----:R-:W4:Y:S02]  /*1a740*/  LDL.LU.64 R16, [R1+0x650] ;  /* 0x0006500001107983 */ /* 0x002f240000300a00 */
[----:B------:R-:W-:Y:S01]  /*1a750*/  IMAD.X R7, R11, 0x1, R0, P3 ;  /* 0x000000010b077824 */ /* 0x000fe200018e0600 */
[----:B------:R-:W-:Y:S01]  /*1a760*/  IADD3 R8, P0, PT, R24, R2, RZ ;  /* 0x0000000218087210 */ /* 0x000fe20007f1e0ff */
[----:B------:R-:W4:Y:S03]  /*1a770*/  LDL.LU.64 R10, [R1+0x668] ;  /* 0x00066800010a7983 */ /* 0x000f260000300a00 */
[----:B------:R-:W-:Y:S01]  /*1a780*/  IADD3.X R9, PT, PT, R25, R0, RZ, P0, !PT ;  /* 0x0000000019097210 */ /* 0x000fe200007fe4ff */
[----:B------:R1:W-:Y:S04]  /*1a790*/  STL.64 [R1+0x508], R6 ;  /* 0x0005080601007387 */ /* 0x0003e80000100a00 */
[----:B------:R1:W-:Y:S02]  /*1a7a0*/  STL.64 [R1+0x518], R8 ;  /* 0x0005180801007387 */ /* 0x0003e40000100a00 */
[----:B-1----:R-:W-:-:S05]  /*1a7b0*/  IADD3 R6, P1, PT, R14, R2, RZ ;  /* 0x000000020e067210 */ /* 0x002fca0007f3e0ff */
[----:B------:R-:W-:Y:S02]  /*1a7c0*/  IMAD.X R7, R15, 0x1, R0, P1 ;  /* 0x000000010f077824 */ /* 0x000fe400008e0600 */
[----:B------:R-:W4:Y:S01]  /*1a7d0*/  LDL.LU.64 R14, [R1+0x688] ;  /* 0x00068800010e7983 */ /* 0x000f220000300a00 */
[----:B------:R-:W-:-:S03]  /*1a7e0*/  IADD3 R36, P0, PT, R38, R2, RZ ;  /* 0x0000000226247210 */ /* 0x000fc60007f1e0ff */
[----:B------:R-:W4:Y:S04]  /*1a7f0*/  LDL.LU.64 R32, [R1+0x680] ;  /* 0x0006800001207983 */ /* 0x000f280000300a00 */
[----:B------:R-:W4:Y:S01]  /*1a800*/  LDL.LU.64 R24, [R1+0x670] ;  /* 0x0006700001187983 */ /* 0x000f220000300a00 */
[----:B------:R-:W-:-:S03]  /*1a810*/  IMAD.X R37, R39, 0x1, R0, P0 ;  /* 0x0000000127257824 */ /* 0x000fc600000e0600 */
[----:B------:R1:W-:Y:S01]  /*1a820*/  STL.64 [R1+0x528], R6 ;  /* 0x0005280601007387 */ /* 0x0003e20000100a00 */
[----:B------:R-:W-:-:S05]  /*1a830*/  IADD3 R8, P3, PT, R22, R2, RZ ;  /* 0x0000000216087210 */ /* 0x000fca0007f7e0ff */
[----:B------:R-:W-:Y:S01]  /*1a840*/  IMAD.X R9, R23, 0x1, R0, P3 ;  /* 0x0000000117097824 */ /* 0x000fe200018e0600 */
[----:B-1----:R-:W-:-:S04]  /*1a850*/  IADD3 R6, P1, PT, R18, R2, RZ ;  /* 0x0000000212067210 */ /* 0x002fc80007f3e0ff */
[----:B------:R2:W-:Y:S01]  /*1a860*/  STL.64 [R1+0x548], R8 ;  /* 0x0005480801007387 */ /* 0x0005e20000100a00 */
[----:B------:R-:W-:-:S03]  /*1a870*/  IADD3.X R7, PT, PT, R19, R0, RZ, P1, !PT ;  /* 0x0000000013077210 */ /* 0x000fc60000ffe4ff */
[----:B------:R1:W-:Y:S04]  /*1a880*/  STL.64 [R1+0x538], R36 ;  /* 0x0005382401007387 */ /* 0x0003e80000100a00 */
[----:B------:R-:W4:Y:S04]  /*1a890*/  LDL.LU.64 R22, [R1+0x660] ;  /* 0x0006600001167983 */ /* 0x000f280000300a00 */
[----:B------:R3:W-:Y:S01]  /*1a8a0*/  STL.64 [R1+0x560], R6 ;  /* 0x0005600601007387 */ /* 0x0007e20000100a00 */
[----:B--2---:R-:W-:-:S05]  /*1a8b0*/  IADD3 R8, P0, PT, R12, R2, RZ ;  /* 0x000000020c087210 */ /* 0x004fca0007f1e0ff */
[----:B------:R-:W-:Y:S02]  /*1a8c0*/  IMAD.X R9, R13, 0x1, R0, P0 ;  /* 0x000000010d097824 */ /* 0x000fe400000e0600 */
[----:B------:R-:W2:Y:S01]  /*1a8d0*/  LDL.LU.64 R12, [R1+0x658] ;  /* 0x00065800010c7983 */ /* 0x000ea20000300a00 */
[----:B------:R-:W-:-:S05]  /*1a8e0*/  IADD3 R18, P1, PT, R34, R2, RZ ;  /* 0x0000000222127210 */ /* 0x000fca0007f3e0ff */
[----:B------:R-:W-:Y:S01]  /*1a8f0*/  IMAD.X R19, R35, 0x1, R0, P1 ;  /* 0x0000000123137824 */ /* 0x000fe200008e0600 */
[----:B------:R3:W-:Y:S04]  /*1a900*/  STL.64 [R1+0x5c8], R8 ;  /* 0x0005c80801007387 */ /* 0x0007e80000100a00 */
[----:B-1----:R-:W2:Y:S01]  /*1a910*/  LDL.LU.64 R36, [R1+0x648] ;  /* 0x0006480001247983 */ /* 0x002ea20000300a00 */
[----:B---3--:R-:W-:-:S03]  /*1a920*/  IADD3 R6, P3, PT, R28, R2, RZ ;  /* 0x000000021c067210 */ /* 0x008fc60007f7e0ff */
[----:B------:R1:W-:Y:S02]  /*1a930*/  STL.64 [R1+0x5d8], R18 ;  /* 0x0005d81201007387 */ /* 0x0003e40000100a00 */
[----:B------:R-:W-:Y:S01]  /*1a940*/  IMAD.X R7, R29, 0x1, R0, P3 ;  /* 0x000000011d077824 */ /* 0x000fe200018e0600 */
[----:B------:R-:W-:Y:S01]  /*1a950*/  IADD3 R8, P0, PT, R26, R2, RZ ;  /* 0x000000021a087210 */ /* 0x000fe20007f1e0ff */
[----:B-1----:R-:W3:Y:S03]  /*1a960*/  LDL.LU.64 R18, [R1+0x640] ;  /* 0x0006400001127983 */ /* 0x002ee60000300a00 */
[----:B------:R-:W-:Y:S01]  /*1a970*/  IADD3.X R9, PT, PT, R27, R0, RZ, P0, !PT ;  /* 0x000000001b097210 */ /* 0x000fe200007fe4ff */
[----:B------:R1:W-:Y:S04]  /*1a980*/  STL.64 [R1+0x5f0], R6 ;  /* 0x0005f00601007387 */ /* 0x0003e80000100a00 */
[----:B------:R-:W3:Y:S04]  /*1a990*/  LDL.LU.64 R28, [R1+0x630] ;  /* 0x00063000011c7983 */ /* 0x000ee80000300a00 */
[----:B------:R4:W-:Y:S01]  /*1a9a0*/  STL.64 [R1+0x608], R8 ;  /* 0x0006080801007387 */ /* 0x0009e20000100a00 */
[----:B-1----:R-:W-:-:S05]  /*1a9b0*/  IADD3 R6, P1, PT, R20, R2, RZ ;  /* 0x0000000214067210 */ /* 0x002fca0007f3e0ff */
[----:B------:R-:W-:Y:S02]  /*1a9c0*/  IMAD.X R7, R21, 0x1, R0, P1 ;  /* 0x0000000115077824 */ /* 0x000fe400008e0600 */
[----:B------:R-:W3:Y:S01]  /*1a9d0*/  LDL.LU.64 R20, [R1+0x628] ;  /* 0x0006280001147983 */ /* 0x000ee20000300a00 */
[----:B------:R-:W-:-:S03]  /*1a9e0*/  IADD3 R26, P0, PT, R30, R2, RZ ;  /* 0x000000021e1a7210 */ /* 0x000fc60007f1e0ff */
[----:B------:R1:W-:Y:S02]  /*1a9f0*/  STL.64 [R1+0x620], R6 ;  /* 0x0006200601007387 */ /* 0x0003e40000100a00 */
[----:B------:R-:W-:Y:S02]  /*1aa00*/  IMAD.X R27, R31, 0x1, R0, P0 ;  /* 0x000000011f1b7824 */ /* 0x000fe400000e0600 */
[----:B------:R-:W3:Y:S04]  /*1aa10*/  LDL.LU.64 R38, [R1+0x618] ;  /* 0x0006180001267983 */ /* 0x000ee80000300a00 */
[----:B------:R-:W3:Y:S01]  /*1aa20*/  LDL.LU.64 R34, [R1+0x610] ;  /* 0x0006100001227983 */ /* 0x000ee20000300a00 */
[----:B----4-:R-:W-:-:S03]  /*1aa30*/  IADD3 R8, P3, PT, R16, R2, RZ ;  /* 0x0000000210087210 */ /* 0x010fc60007f7e0ff */
[----:B------:R-:W-:Y:S01]  /*1aa40*/  STL.64 [R1+0x638], R26 ;  /* 0x0006381a01007387 */ /* 0x000fe20000100a00 */
[----:B-1----:R-:W-:Y:S01]  /*1aa50*/  IADD3 R6, P1, PT, R10, R2, RZ ;  /* 0x000000020a067210 */ /* 0x002fe20007f3e0ff */
[----:B------:R-:W-:-:S03]  /*1aa60*/  IMAD.X R9, R17, 0x1, R0, P3 ;  /* 0x0000000111097824 */ /* 0x000fc600018e0600 */
[----:B------:R-:W-:Y:S02]  /*1aa70*/  IADD3.X R7, PT, PT, R11, R0, RZ, P1, !PT ;  /* 0x000000000b077210 */ /* 0x000fe40000ffe4ff */
[----:B------:R1:W-:Y:S04]  /*1aa80*/  STL.64 [R1+0x650], R8 ;  /* 0x0006500801007387 */ /* 0x0003e80000100a00 */
[----:B------:R-:W4:Y:S04]  /*1aa90*/  LDL.LU.64 R10, [R1+0x600] ;  /* 0x00060000010a7983 */ /* 0x000f280000300a00 */
[----:B------:R1:W-:Y:S04]  /*1aaa0*/  STL.64 [R1+0x668], R6 ;  /* 0x0006680601007387 */ /* 0x0003e80000100a00 */
[----:B------:R-:W4:Y:S01]  /*1aab0*/  LDL.LU.64 R30, [R1+0x5f8] ;  /* 0x0005f800011e7983 */ /* 0x000f220000300a00 */
[----:B-1----:R-:W-:-:S05]  /*1aac0*/  IADD3 R8, P0, PT, R14, R2, RZ ;  /* 0x000000020e087210 */ /* 0x002fca0007f1e0ff */
[--C-:B------:R-:W-:Y:S02]  /*1aad0*/  IMAD.X R9, R15, 0x1, R0.reuse, P0 ;  /* 0x000000010f097824 */ /* 0x100fe400000e0600 */
[----:B------:R-:W4:Y:S01]  /*1aae0*/  LDL.LU.64 R14, [R1+0x5e8] ;  /* 0x0005e800010e7983 */ /* 0x000f220000300a00 */
[-C--:B------:R-:W-:Y:S02]  /*1aaf0*/  IADD3 R6, P3, PT, R24, R2.reuse, RZ ;  /* 0x0000000218067210 */ /* 0x080fe40007f7e0ff */
[----:B------:R-:W-:Y:S01]  /*1ab00*/  IADD3 R26, P1, PT, R32, R2, RZ ;  /* 0x00000002201a7210 */ /* 0x000fe20007f3e0ff */
[----:B------:R1:W-:Y:S02]  /*1ab10*/  STL.64 [R1+0x678], R8 ;  /* 0x0006780801007387 */ /* 0x0003e40000100a00 */
[--C-:B------:R-:W-:Y:S02]  /*1ab20*/  IMAD.X R7, R25, 0x1, R0.reuse, P3 ;  /* 0x0000000119077824 */ /* 0x100fe400018e0600 */
[----:B------:R-:W4:Y:S01]  /*1ab30*/  LDL.LU.64 R16, [R1+0x5e0] ;  /* 0x0005e00001107983 */ /* 0x000f220000300a00 */
[----:B------:R-:W-:-:S03]  /*1ab40*/  IMAD.X R27, R33, 0x1, R0, P1 ;  /* 0x00000001211b7824 */ /* 0x000fc600008e0600 */
[----:B------:R-:W4:Y:S04]  /*1ab50*/  LDL.LU.64 R24, [R1+0x5d0] ;  /* 0x0005d00001187983 */ /* 0x000f280000300a00 */
[----:B------:R2:W-:Y:S04]  /*1ab60*/  STL.64 [R1+0x670], R6 ;  /* 0x0006700601007387 */ /* 0x0005e80000100a00 */
[----:B------:R-:W-:Y:S01]  /*1ab70*/  STL.64 [R1+0x680], R26 ;  /* 0x0006801a01007387 */ /* 0x000fe20000100a00 */
[----:B-1----:R-:W-:-:S04]  /*1ab80*/  IADD3 R8, P0, PT, R22, R2, RZ ;  /* 0x0000000216087210 */ /* 0x002fc80007f1e0ff */
[----:B------:R-:W-:-:S05]  /*1ab90*/  IADD3.X R9, PT, PT, R23, R0, RZ, P0, !PT ;  /* 0x0000000017097210 */ /* 0x000fca00007fe4ff */
[----:B------:R-:W-:Y:S01]  /*1aba0*/  STL.64 [R1+0x660], R8 ;  /* 0x0006600801007387 */ /* 0x000fe20000100a00 */
[----:B--2---:R-:W-:-:S05]  /*1abb0*/  IADD3 R6, P1, PT, R12, R2, RZ ;  /* 0x000000020c067210 */ /* 0x004fca0007f3e0ff */
[----:B------:R-:W-:Y:S02]  /*1abc0*/  IMAD.X R7, R13, 0x1, R0, P1 ;  /* 0x000000010d077824 */ /* 0x000fe400008e0600 */
[----:B------:R-:W2:Y:S01]  /*1abd0*/  LDL.LU.64 R12, [R1+0x5c0] ;  /* 0x0005c000010c7983 */ /* 0x000ea20000300a00 */
[----:B------:R-:W-:-:S03]  /*1abe0*/  IADD3 R32, P0, PT, R36, R2, RZ ;  /* 0x0000000224207210 */ /* 0x000fc60007f1e0ff */
[----:B------:R1:W-:Y:S02]  /*1abf0*/  STL.64 [R1+0x658], R6 ;  /* 0x0006580601007387 */ /* 0x0003e40000100a00 */
[----:B------:R-:W-:Y:S02]  /*1ac00*/  IMAD.X R33, R37, 0x1, R0, P0 ;  /* 0x0000000125217824 */ /* 0x000fe400000e0600 */
[----:B-1----:R-:W2:Y:S04]  /*1ac10*/  LDL.LU.64 R6, [R1+0x5b8] ;  /* 0x0005b80001067983 */ /* 0x002ea80000300a00 */
[----:B------:R-:W2:Y:S01]  /*1ac20*/  LDL.LU.64 R26, [R1+0x5b0] ;  /* 0x0005b000011a7983 */ /* 0x000ea20000300a00 */
[----:B---3--:R-:W-:-:S05]  /*1ac30*/  IADD3 R8, P3, PT, R18, R2, RZ ;  /* 0x0000000212087210 */ /* 0x008fca0007f7e0ff */
[----:B------:R-:W-:Y:S02]  /*1ac40*/  IMAD.X R9, R19, 0x1, R0, P3 ;  /* 0x0000000113097824 */ /* 0x000fe400018e0600 */
[----:B------:R-:W3:Y:S01]  /*1ac50*/  LDL.LU.64 R18, [R1+0x5a8] ;  /* 0x0005a80001127983 */ /* 0x000ee20000300a00 */
[----:B------:R-:W-:-:S03]  /*1ac60*/  IADD3 R22, P1, PT, R28, R2, RZ ;  /* 0x000000021c167210 */ /* 0x000fc60007f3e0ff */
[----:B------:R1:W-:Y:S01]  /*1ac70*/  STL.64 [R1+0x698], R8 ;  /* 0x0006980801007387 */ /* 0x0003e20000100a00 */
[----:B------:R-:W-:-:S03]  /*1ac80*/  IADD3.X R23, PT, PT, R29, R0, RZ, P1, !PT ;  /* 0x000000001d177210 */ /* 0x000fc60000ffe4ff */
[----:B------:R-:W-:Y:S04]  /*1ac90*/  STL.64 [R1+0x688], R32 ;  /* 0x0006882001007387 */ /* 0x000fe80000100a00 */
[----:B------:R1:W-:Y:S04]  /*1aca0*/  STL.64 [R1+0x6a0], R22 ;  /* 0x0006a01601007387 */ /* 0x0003e80000100a00 */
[----:B------:R-:W3:Y:S01]  /*1acb0*/  LDL.LU.64 R28, [R1+0x5a0] ;  /* 0x0005a000011c7983 */ /* 0x000ee20000300a00 */
[----:B-1----:R-:W-:-:S05]  /*1acc0*/  IADD3 R8, P0, PT, R20, R2, RZ ;  /* 0x0000000214087210 */ /* 0x002fca0007f1e0ff */
[--C-:B------:R-:W-:Y:S01]  /*1acd0*/  IMAD.X R9, R21, 0x1, R0.reuse, P0 ;  /* 0x0000000115097824 */ /* 0x100fe200000e0600 */
[----:B------:R-:W3:Y:S04]  /*1ace0*/  LDL.LU.64 R22, [R1+0x348] ;  /* 0x0003480001167983 */ /* 0x000ee80000300a00 */
[----:B------:R-:W3:Y:S01]  /*1acf0*/  LDL.LU.64 R20, [R1+0x340] ;  /* 0x0003400001147983 */ /* 0x000ee20000300a00 */
[-C--:B------:R-:W-:Y:S02]  /*1ad00*/  IADD3 R36, P1, PT, R38, R2.reuse, RZ ;  /* 0x0000000226247210 */ /* 0x080fe40007f3e0ff */
[----:B------:R-:W-:Y:S01]  /*1ad10*/  IADD3 R32, P3, PT, R34, R2, RZ ;  /* 0x0000000222207210 */ /* 0x000fe20007f7e0ff */
[----:B------:R4:W-:Y:S02]  /*1ad20*/  STL.64 [R1+0x6b0], R8 ;  /* 0x0006b00801007387 */ /* 0x0009e40000100a00 */
[----:B------:R-:W-:-:S02]  /*1ad30*/  IMAD.X R37, R39, 0x1, R0, P1 ;  /* 0x0000000127257824 */ /* 0x000fc400008e0600 */
[----:B------:R-:W-:-:S05]  /*1ad40*/  IMAD.X R33, R35, 0x1, R0, P3 ;  /* 0x0000000123217824 */ /* 0x000fca00018e0600 */
[----:B------:R1:W-:Y:S01]  /*1ad50*/  STL.64 [R1+0x6d0], R32 ;  /* 0x0006d02001007387 */ /* 0x0003e20000100a00 */
[----:B----4-:R-:W-:Y:S02]  /*1ad60*/  IADD3 R8, P0, PT, R10, R2, RZ ;  /* 0x000000020a087210 */ /* 0x010fe40007f1e0ff */
[----:B-1----:R-:W-:-:S03]  /*1ad70*/  MOV R32, R4 ;  /* 0x0000000400207202 */ /* 0x002fc60000000f00 */
[----:B------:R-:W-:Y:S01]  /*1ad80*/  IMAD.X R9, R11, 0x1, R0, P0 ;  /* 0x000000010b097824 */ /* 0x000fe200000e0600 */
[----:B------:R-:W-:Y:S01]  /*1ad90*/  STL.64 [R1+0x6c0], R36 ;  /* 0x0006c02401007387 */ /* 0x000fe20000100a00 */
[----:B------:R-:W-:-:S03]  /*1ada0*/  IADD3 R4, P1, PT, R30, R2, RZ ;  /* 0x000000021e047210 */ /* 0x000fc60007f3e0ff */
[----:B------:R1:W-:Y:S01]  /*1adb0*/  STL.64 [R1+0x6d8], R8 ;  /* 0x0006d80801007387 */ /* 0x0003e20000100a00 */
[----:B------:R-:W-:Y:S02]  /*1adc0*/  IMAD.MOV.U32 R33, RZ, RZ, R5 ;  /* 0x000000ffff217224 */ /* 0x000fe400078e0005 */
[----:B------:R-:W-:Y:S02]  /*1add0*/  IMAD.X R5, R31, 0x1, R0, P1 ;  /* 0x000000011f057824 */ /* 0x000fe400008e0600 */
[----:B------:R-:W4:Y:S01]  /*1ade0*/  LDL.LU.64 R30, [R1+0x330] ;  /* 0x00033000011e7983 */ /* 0x000f220000300a00 */
[----:B-1----:R-:W-:-:S03]  /*1adf0*/  IADD3 R8, P0, PT, R14, R2, RZ ;  /* 0x000000020e087210 */ /* 0x002fc60007f1e0ff */
[----:B------:R-:W-:Y:S01]  /*1ae00*/  STL.64 [R1+0x6e8], R4 ;  /* 0x0006e80401007387 */ /* 0x000fe20000100a00 */
[----:B------:R-:W-:-:S03]  /*1ae10*/  IADD3.X R9, PT, PT, R15, R0, RZ, P0, !PT ;  /* 0x000000000f097210 */ /* 0x000fc600007fe4ff */
[----:B------:R-:W4:Y:S04]  /*1ae20*/  LDL.LU.64 R14, [R1+0x1088] ;  /* 0x00108800010e7983 */ /* 0x000f280000300a00 */
[----:B------:R1:W-:Y:S04]  /*1ae30*/  STL.64 [R1+0x6f8], R8 ;  /* 0x0006f80801007387 */ /* 0x0003e80000100a00 */
[----:B-1----:R-:W4:Y:S01]  /*1ae40*/  LDL.LU.64 R8, [R1+0x1080] ;  /* 0x0010800001087983 */ /* 0x002f220000300a00 */
[-C--:B------:R-:W-:Y:S02]  /*1ae50*/  IADD3 R10, P3, PT, R16, R2.reuse, RZ ;  /* 0x00000002100a7210 */ /* 0x080fe40007f7e0ff */
[----:B------:R-:W-:-:S03]  /*1ae60*/  IADD3 R4, P1, PT, R24, R2, RZ ;  /* 0x0000000218047210 */ /* 0x000fc60007f3e0ff */
[--C-:B------:R-:W-:Y:S02]  /*1ae70*/  IMAD.X R11, R17, 0x1, R0.reuse, P3 ;  /* 0x00000001110b7824 */ /* 0x100fe400018e0600 */
[----:B------:R-:W4:Y:S01]  /*1ae80*/  LDL.LU.64 R16, [R1+0x1078] ;  /* 0x0010780001107983 */ /* 0x000f220000300a00 */
[----:B------:R-:W-:-:S03]  /*1ae90*/  IMAD.X R5, R25, 0x1, R0, P1 ;  /* 0x0000000119057824 */ /* 0x000fc600008e0600 */
[----:B------:R2:W-:Y:S04]  /*1aea0*/  STL.64 [R1+0x708], R10 ;  /* 0x0007080a01007387 */ /* 0x0005e80000100a00 */
[----:B------:R1:W-:Y:S01]  /*1aeb0*/  STL.64 [R1+0x710], R4 ;  /* 0x0007100401007387 */ /* 0x0003e20000100a00 */
[----:B--2---:R-:W-:-:S05]  /*1aec0*/  IADD3 R10, P0, PT, R12, R2, RZ ;  /* 0x000000020c0a7210 */ /* 0x004fca0007f1e0ff */
[----:B------:R-:W-:Y:S02]  /*1aed0*/  IMAD.X R11, R13, 0x1, R0, P0 ;  /* 0x000000010d0b7824 */ /* 0x000fe400000e0600 */
[----:B------:R-:W2:Y:S04]  /*1aee0*/  LDL.LU.64 R12, [R1+0x1070] ;  /* 0x00107000010c7983 */ /* 0x000ea80000300a00 */
[----:B------:R3:W-:Y:S01]  /*1aef0*/  STL.64 [R1+0x720], R10 ;  /* 0x0007200a01007387 */ /* 0x0007e20000100a00 */
[----:B-1----:R-:W-:-:S04]  /*1af00*/  IADD3 R4, P1, PT, R6, R2, RZ ;  /* 0x0000000206047210 */ /* 0x002fc80007f3e0ff */
[----:B------:R-:W-:Y:S02]  /*1af10*/  IADD3.X R5, PT, PT, R7, R0, RZ, P1, !PT ;  /* 0x0000000007057210 */ /* 0x000fe40000ffe4ff */
[----:B------:R-:W-:-:S03]  /*1af20*/  IADD3 R24, P3, PT, R26, R2, RZ ;  /* 0x000000021a187210 */ /* 0x000fc60007f7e0ff */
[----:B------:R1:W-:Y:S01]  /*1af30*/  STL.64 [R1+0x730], R4 ;  /* 0x0007300401007387 */ /* 0x0003e20000100a00 */
[----:B---3--:R-:W-:Y:S01]  /*1af40*/  IADD3 R10, P0, PT, R18, R2, RZ ;  /* 0x00000002120a7210 */ /* 0x008fe20007f1e0ff */
[----:B------:R-:W-:-:S04]  /*1af50*/  IMAD.X R25, R27, 0x1, R0, P3 ;  /* 0x000000011b197824 */ /* 0x000fc800018e0600 */
[----:B------:R-:W-:Y:S01]  /*1af60*/  IMAD.X R11, R19, 0x1, R0, P0 ;  /* 0x00000001130b7824 */ /* 0x000fe200000e0600 */
[----:B-1----:R-:W3:Y:S04]  /*1af70*/  LDL.LU.64 R4, [R1+0x1068] ;  /* 0x0010680001047983 */ /* 0x002ee80000300a00 */
[----:B------:R-:W3:Y:S01]  /*1af80*/  LDL.LU.64 R6, [R1+0x1048] ;  /* 0x0010480001067983 */ /* 0x000ee20000300a00 */
[----:B------:R-:W-:-:S03]  /*1af90*/  IADD3 R26, P1, PT, R28, R2, RZ ;  /* 0x000000021c1a7210 */ /* 0x000fc60007f3e0ff */
[----:B------:R1:W-:Y:S02]  /*1afa0*/  STL.64 [R1+0x740], R24 ;  /* 0x0007401801007387 */ /* 0x0003e40000100a00 */
[----:B------:R-:W-:Y:S01]  /*1afb0*/  IMAD.X R27, R29, 0x1, R0, P1 ;  /* 0x000000011d1b7824 */ /* 0x000fe200008e0600 */
[----:B------:R-:W-:Y:S01]  /*1afc0*/  IADD3 R18, P0, PT, R22, R2, RZ ;  /* 0x0000000216127210 */ /* 0x000fe20007f1e0ff */
[----:B-1----:R-:W3:Y:S03]  /*1afd0*/  LDL.LU.64 R24, [R1+0x1030] ;  /* 0x0010300001187983 */ /* 0x002ee60000300a00 */
[----:B------:R-:W-:Y:S01]  /*1afe0*/  IADD3.X R19, PT, PT, R23, R0, RZ, P0, !PT ;  /* 0x0000000017137210 */ /* 0x000fe200007fe4ff */
[----:B------:R1:W-:Y:S04]  /*1aff0*/  STL.64 [R1+0x748], R10 ;  /* 0x0007480a01007387 */ /* 0x0003e80000100a00 */
[----:B------:R-:W3:Y:S04]  /*1b000*/  LDL.LU.64 R28, [R1+0x1018] ;  /* 0x00101800011c7983 */ /* 0x000ee80000300a00 */
[----:B------:R1:W-:Y:S02]  /*1b010*/  STL.64 [R1+0x758], R26 ;  /* 0x0007581a01007387 */ /* 0x0003e40000100a00 */
[----:B-1----:R-:W-:-:S02]  /*1b020*/  IADD3 R10, P3, PT, R20, R2, RZ ;  /* 0x00000002140a7210 */ /* 0x002fc40007f7e0ff */
[----:B------:R1:W-:Y:S03]  /*1b030*/  STL.64 [R1+0x768], R18 ;  /* 0x0007681201007387 */ /* 0x0003e60000100a00 */
[--C-:B------:R-:W-:Y:S01]  /*1b040*/  IMAD.X R11, R21, 0x1, R0.reuse, P3 ;  /* 0x00000001150b7824 */ /* 0x100fe200018e0600 */
[-C--:B------:R-:W-:Y:S01]  /*1b050*/  IADD3 R26, P1, PT, R32, R2.reuse, RZ ;  /* 0x00000002201a7210 */ /* 0x080fe20007f3e0ff */
[----:B-1----:R-:W3:Y:S04]  /*1b060*/  LDL.LU.64 R18, [R1+0x1008] ;  /* 0x0010080001127983 */ /* 0x002ee80000300a00 */
[----:B------:R-:W-:Y:S01]  /*1b070*/  IMAD.X R27, R33, 0x1, R0, P1 ;  /* 0x00000001211b7824 */ /* 0x000fe200008e0600 */
[----:B------:R-:W3:Y:S04]  /*1b080*/  LDL.LU.64 R22, [R1+0x1000] ;  /* 0x0010000001167983 */ /* 0x000ee80000300a00 */
[----:B------:R1:W-:Y:S01]  /*1b090*/  STL.64 [R1+0x778], R10 ;  /* 0x0007780a01007387 */ /* 0x0003e20000100a00 */
[----:B----4-:R-:W-:-:S05]  /*1b0a0*/  IADD3 R20, P3, PT, R30, R2, RZ ;  /* 0x000000021e147210 */ /* 0x010fca0007f7e0ff */
[----:B------:R-:W-:Y:S01]  /*1b0b0*/  IMAD.X R21, R31, 0x1, R0, P3 ;  /* 0x000000011f157824 */ /* 0x000fe200018e0600 */
[----:B-1----:R-:W4:Y:S01]  /*1b0c0*/  LDL.LU.64 R10, [R1+0xff8] ;  /* 0x000ff800010a7983 */ /* 0x002f220000300a00 */
[----:B------:R-:W-:-:S03]  /*1b0d0*/  IADD3 R116, P0, PT, R14, R2, RZ ;  /* 0x000000020e747210 */ /* 0x000fc60007f1e0ff */
[----:B------:R1:W-:Y:S01]  /*1b0e0*/  STL.64 [R1+0x788], R26 ;  /* 0x0007881a01007387 */ /* 0x0003e20000100a00 */
[----:B------:R-:W-:-:S03]  /*1b0f0*/  IADD3.X R117, PT, PT, R15, R0, RZ, P0, !PT ;  /* 0x000000000f757210 */ /* 0x000fc600007fe4ff */
[----:B-1----:R-:W4:Y:S01]  /*1b100*/  LDL.LU.64 R26, [R1+0xff0] ;  /* 0x000ff000011a7983 */ /* 0x002f220000300a00 */
[----:B------:R-:W-:-:S03]  /*1b110*/  IADD3 R118, P1, PT, R8, R2, RZ ;  /* 0x0000000208767210 */ /* 0x000fc60007f3e0ff */
[----:B------:R1:W-:Y:S02]  /*1b120*/  STL.64 [R1+0x798], R20 ;  /* 0x0007981401007387 */ /* 0x0003e40000100a00 */
[----:B------:R-:W-:Y:S02]  /*1b130*/  IMAD.X R119, R9, 0x1, R0, P1 ;  /* 0x0000000109777824 */ /* 0x000fe400008e0600 */
[----:B-1----:R-:W4:Y:S04]  /*1b140*/  LDL.LU.64 R20, [R1+0xfe8] ;  /* 0x000fe80001147983 */ /* 0x002f280000300a00 */
[----:B------:R-:W4:Y:S04]  /*1b150*/  LDL.LU.64 R14, [R1+0xfd8] ;  /* 0x000fd800010e7983 */ /* 0x000f280000300a00 */
[----:B------:R-:W4:Y:S01]  /*1b160*/  LDL.LU.64 R8, [R1+0xfb8] ;  /* 0x000fb80001087983 */ /* 0x000f220000300a00 */
[----:B------:R-:W-:-:S05]  /*1b170*/  IADD3 R120, P3, PT, R16, R2, RZ ;  /* 0x0000000210787210 */ /* 0x000fca0007f7e0ff */
[----:B------:R-:W-:Y:S02]  /*1b180*/  IMAD.X R121, R17, 0x1, R0, P3 ;  /* 0x0000000111797824 */ /* 0x000fe400018e0600 */
[----:B------:R-:W4:Y:S01]  /*1b190*/  LDL.LU.64 R16, [R1+0xfa8] ;  /* 0x000fa80001107983 */ /* 0x000f220000300a00 */
[----:B--2---:R-:W-:-:S05]  /*1b1a0*/  IADD3 R122, P0, PT, R12, R2, RZ ;  /* 0x000000020c7a7210 */ /* 0x004fca0007f1e0ff */
[--C-:B------:R-:W-:Y:S01]  /*1b1b0*/  IMAD.X R123, R13, 0x1, R0.reuse, P0 ;  /* 0x000000010d7b7824 */ /* 0x100fe200000e0600 */
[-C--:B---3--:R-:W-:Y:S02]  /*1b1c0*/  IADD3 R124, P1, PT, R4, R2.reuse, RZ ;  /* 0x00000002047c7210 */ /* 0x088fe40007f3e0ff */
[----:B------:R-:W-:Y:S02]  /*1b1d0*/  IADD3 R126, P3, PT, R6, R2, RZ ;  /* 0x00000002067e7210 */ /* 0x000fe40007f7e0ff */
[----:B------:R-:W-:Y:S02]  /*1b1e0*/  IADD3.X R125, PT, PT, R5, R0, RZ, P1, !PT ;  /* 0x00000000057d7210 */ /* 0x000fe40000ffe4ff */
[----:B------:R-:W2:Y:S01]  /*1b1f0*/  LDL.LU.64 R4, [R1+0xf88] ;  /* 0x000f880001047983 */ /* 0x000ea20000300a00 */
[----:B------:R-:W-:-:S03]  /*1b200*/  IMAD.X R127, R7, 0x1, R0, P3 ;  /* 0x00000001077f7824 */ /* 0x000fc600018e0600 */
[----:B------:R-:W3:Y:S04]  /*1b210*/  LDL.LU.64 R12, [R1+0xf80] ;  /* 0x000f8000010c7983 */ /* 0x000ee80000300a00 */
[----:B------:R-:W3:Y:S01]  /*1b220*/  LDL.LU.64 R6, [R1+0xf78] ;  /* 0x000f780001067983 */ /* 0x000ee20000300a00 */
[----:B------:R-:W-:-:S05]  /*1b230*/  IADD3 R128, P0, PT, R24, R2, RZ ;  /* 0x0000000218807210 */ /* 0x000fca0007f1e0ff */
[----:B------:R-:W-:Y:S02]  /*1b240*/  IMAD.X R129, R25, 0x1, R0, P0 ;  /* 0x0000000119817824 */ /* 0x000fe400000e0600 */
[----:B------:R-:W3:Y:S01]  /*1b250*/  LDL.LU.64 R24, [R1+0xf70] ;  /* 0x000f700001187983 */ /* 0x000ee20000300a00 */
[----:B------:R-:W-:-:S05]  /*1b260*/  IADD3 R130, P1, PT, R28, R2, RZ ;  /* 0x000000021c827210 */ /* 0x000fca0007f3e0ff */
[----:B------:R-:W-:Y:S02]  /*1b270*/  IMAD.X R131, R29, 0x1, R0, P1 ;  /* 0x000000011d837824 */ /* 0x000fe400008e0600 */
[----:B------:R-:W3:Y:S01]  /*1b280*/  LDL.LU.64 R28, [R1+0xf68] ;  /* 0x000f6800011c7983 */ /* 0x000ee20000300a00 */
[----:B------:R-:W-:-:S04]  /*1b290*/  IADD3 R132, P0, PT, R18, R2, RZ ;  /* 0x0000000212847210 */ /* 0x000fc80007f1e0ff */
[----:B------:R-:W-:Y:S02]  /*1b2a0*/  IADD3.X R133, PT, PT, R19, R0, RZ, P0, !PT ;  /* 0x0000000013857210 */ /* 0x000fe400007fe4ff */
[----:B------:R-:W3:Y:S01]  /*1b2b0*/  LDL.LU.64 R18, [R1+0xf58] ;  /* 0x000f580001127983 */ /* 0x000ee20000300a00 */
[-C--:B------:R-:W-:Y:S02]  /*1b2c0*/  IADD3 R134, P3, PT, R22, R2.reuse, RZ ;  /* 0x0000000216867210 */ /* 0x080fe40007f7e0ff */
[----:B----4-:R-:W-:-:S05]  /*1b2d0*/  IADD3 R136, P1, PT, R10, R2, RZ ;  /* 0x000000020a887210 */ /* 0x010fca0007f3e0ff */
[--C-:B------:R-:W-:Y:S02]  /*1b2e0*/  IMAD.X R137, R11, 0x1, R0.reuse, P1 ;  /* 0x000000010b897824 */ /* 0x100fe400008e0600 */
[----:B------:R-:W4:Y:S01]  /*1b2f0*/  LDL.LU.64 R10, [R1+0xf48] ;  /* 0x000f4800010a7983 */ /* 0x000f220000300a00 */
[----:B------:R-:W-:-:S03]  /*1b300*/  IMAD.X R135, R23, 0x1, R0, P3 ;  /* 0x0000000117877824 */ /* 0x000fc600018e0600 */
[----:B------:R-:W4:Y:S01]  /*1b310*/  LDL.LU.64 R22, [R1+0xf28] ;  /* 0x000f280001167983 */ /* 0x000f220000300a00 */
[----:B------:R-:W-:-:S05]  /*1b320*/  IADD3 R138, P0, PT, R26, R2, RZ ;  /* 0x000000021a8a7210 */ /* 0x000fca0007f1e0ff */
[----:B------:R-:W-:Y:S02]  /*1b330*/  IMAD.X R139, R27, 0x1, R0, P0 ;  /* 0x000000011b8b7824 */ /* 0x000fe400000e0600 */
[----:B------:R-:W4:Y:S01]  /*1b340*/  LDL.LU.64 R26, [R1+0xf18] ;  /* 0x000f1800011a7983 */ /* 0x000f220000300a00 */
[----:B------:R-:W-:-:S04]  /*1b350*/  IADD3 R140, P1, PT, R20, R2, RZ ;  /* 0x00000002148c7210 */ /* 0x000fc80007f3e0ff */
[----:B------:R-:W-:Y:S02]  /*1b360*/  IADD3.X R141, PT, PT, R21, R0, RZ, P1, !PT ;  /* 0x00000000158d7210 */ /* 0x000fe40000ffe4ff */
[----:B------:R-:W4:Y:S01]  /*1b370*/  LDL.LU.64 R20, [R1+0xf00] ;  /* 0x000f000001147983 */ /* 0x000f220000300a00 */
[----:B------:R-:W-:-:S05]  /*1b380*/  IADD3 R144, P0, PT, R8, R2, RZ ;  /* 0x0000000208907210 */ /* 0x000fca0007f1e0ff */
[----:B------:R-:W-:Y:S02]  /*1b390*/  IMAD.X R145, R9, 0x1, R0, P0 ;  /* 0x0000000109917824 */ /* 0x000fe400000e0600 */
[----:B------:R-:W4:Y:S01]  /*1b3a0*/  LDL.LU.64 R8, [R1+0xef8] ;  /* 0x000ef80001087983 */ /* 0x000f220000300a00 */
[-C--:B------:R-:W-:Y:S02]  /*1b3b0*/  IADD3 R142, P3, PT, R14, R2.reuse, RZ ;  /* 0x000000020e8e7210 */ /* 0x080fe40007f7e0ff */
[----:B------:R-:W-:-:S03]  /*1b3c0*/  IADD3 R148, P1, PT, R16, R2, RZ ;  /* 0x0000000210947210 */ /* 0x000fc60007f3e0ff */
[--C-:B------:R-:W-:Y:S02]  /*1b3d0*/  IMAD.X R143, R15, 0x1, R0.reuse, P3 ;  /* 0x000000010f8f7824 */ /* 0x100fe400018e0600 */
[----:B------:R-:W4:Y:S01]  /*1b3e0*/  LDL.LU.64 R14, [R1+0xef0] ;  /* 0x000ef000010e7983 */ /* 0x000f220000300a00 */
[----:B------:R-:W-:-:S03]  /*1b3f0*/  IMAD.X R149, R17, 0x1, R0, P1 ;  /* 0x0000000111957824 */ /* 0x000fc600008e0600 */
[----:B------:R-:W4:Y:S01]  /*1b400*/  LDL.LU.64 R16, [R1+0xee8] ;  /* 0x000ee80001107983 */ /* 0x000f220000300a00 */
[-C--:B--2---:R-:W-:Y:S02]  /*1b410*/  IADD3 R152, P0, PT, R4, R2.reuse, RZ ;  /* 0x0000000204987210 */ /* 0x084fe40007f1e0ff */
[-C--:B---3--:R-:W-:Y:S02]  /*1b420*/  IADD3 R156, P3, PT, R12, R2.reuse, RZ ;  /* 0x000000020c9c7210 */ /* 0x088fe40007f7e0ff */
[----:B------:R-:W-:Y:S02]  /*1b430*/  IADD3 R160, P1, PT, R6, R2, RZ ;  /* 0x0000000206a07210 */ /* 0x000fe40007f3e0ff */
[----:B------:R-:W-:Y:S01]  /*1b440*/  IADD3.X R153, PT, PT, R5, R0, RZ, P0, !PT ;  /* 0x0000000005997210 */ /* 0x000fe200007fe4ff */
[--C-:B------:R-:W-:Y:S01]  /*1b450*/  IMAD.X R157, R13, 0x1, R0.reuse, P3 ;  /* 0x000000010d9d7824 */ /* 0x100fe200018e0600 */
[----:B------:R-:W2:Y:S01]  /*1b460*/  LDL.LU.64 R4, [R1+0xee0] ;  /* 0x000ee00001047983 */ /* 0x000ea20000300a00 */
[----:B------:R-:W-:-:S03]  /*1b470*/  IMAD.X R161, R7, 0x1, R0, P1 ;  /* 0x0000000107a17824 */ /* 0x000fc600008e0600 */
[----:B------:R-:W3:Y:S01]  /*1b480*/  LDL.LU.64 R6, [R1+0xed0] ;  /* 0x000ed00001067983 */ /* 0x000ee20000300a00 */
[----:B------:R-:W-:-:S03]  /*1b490*/  IADD3 R164, P0, PT, R24, R2, RZ ;  /* 0x0000000218a47210 */ /* 0x000fc60007f1e0ff */
[----:B------:R-:W3:Y:S02]  /*1b4a0*/  LDL.LU.64 R12, [R1+0xeb8] ;  /* 0x000eb800010c7983 */ /* 0x000ee40000300a00 */
[----:B------:R-:W-:Y:S02]  /*1b4b0*/  IMAD.X R165, R25, 0x1, R0, P0 ;  /* 0x0000000119a57824 */ /* 0x000fe400000e0600 */
[----:B------:R-:W3:Y:S04]  /*1b4c0*/  LDL.LU.64 R36, [R1+0xea0] ;  /* 0x000ea00001247983 */ /* 0x000ee80000300a00 */
[----:B------:R-:W3:Y:S01]  /*1b4d0*/  LDL.LU.64 R24, [R1+0xe88] ;  /* 0x000e880001187983 */ /* 0x000ee20000300a00 */
[----:B------:R-:W-:-:S04]  /*1b4e0*/  IADD3 R168, P1, PT, R28, R2, RZ ;  /* 0x000000021ca87210 */ /* 0x000fc80007f3e0ff */
[----:B------:R-:W-:Y:S02]  /*1b4f0*/  IADD3.X R169, PT, PT, R29, R0, RZ, P1, !PT ;  /* 0x000000001da97210 */ /* 0x000fe40000ffe4ff */
[----:B------:R-:W-:-:S05]  /*1b500*/  IADD3 R172, P3, PT, R18, R2, RZ ;  /* 0x0000000212ac7210 */ /* 0x000fca0007f7e0ff */
[----:B------:R-:W-:Y:S02]  /*1b510*/  IMAD.X R173, R19, 0x1, R0, P3 ;  /* 0x0000000113ad7824 */ /* 0x000fe400018e0600 */
[----:B------:R-:W3:Y:S01]  /*1b520*/  LDL.LU.64 R18, [R1+0xe78] ;  /* 0x000e780001127983 */ /* 0x000ee20000300a00 */
[-C--:B----4-:R-:W-:Y:S02]  /*1b530*/  IADD3 R176, P0, PT, R10, R2.reuse, RZ ;  /* 0x000000020ab07210 */ /* 0x090fe40007f1e0ff */
[----:B------:R-:W-:-:S03]  /*1b540*/  IADD3 R180, P1, PT, R22, R2, RZ ;  /* 0x0000000216b47210 */ /* 0x000fc60007f3e0ff */
[--C-:B------:R-:W-:Y:S02]  /*1b550*/  IMAD.X R177, R11, 0x1, R0.reuse, P0 ;  /* 0x000000010bb17824 */ /* 0x100fe400000e0600 */
[----:B------:R-:W4:Y:S01]  /*1b560*/  LDL.LU.64 R10, [R1+0xe70] ;  /* 0x000e7000010a7983 */ /* 0x000f220000300a00 */
[----:B------:R-:W-:-:S03]  /*1b570*/  IMAD.X R181, R23, 0x1, R0, P1 ;  /* 0x0000000117b57824 */ /* 0x000fc600008e0600 */
[----:B------:R-:W4:Y:S04]  /*1b580*/  LDL.LU.64 R32, [R1+0xe68] ;  /* 0x000e680001207983 */ /* 0x000f280000300a00 */
[----:B------:R-:W4:Y:S01]  /*1b590*/  LDL.LU.64 R22, [R1+0xe60] ;  /* 0x000e600001167983 */ /* 0x000f220000300a00 */
[----:B------:R-:W-:-:S05]  /*1b5a0*/  IADD3 R192, P1, PT, R8, R2, RZ ;  /* 0x0000000208c07210 */ /* 0x000fca0007f3e0ff */
[--C-:B------:R-:W-:Y:S02]  /*1b5b0*/  IMAD.X R193, R9, 0x1, R0.reuse, P1 ;  /* 0x0000000109c17824 */ /* 0x100fe400008e0600 */
[----:B------:R-:W4:Y:S01]  /*1b5c0*/  LDL.LU.64 R8, [R1+0xe58] ;  /* 0x000e580001087983 */ /* 0x000f220000300a00 */
[-C--:B------:R-:W-:Y:S02]  /*1b5d0*/  IADD3 R184, P0, PT, R26, R2.reuse, RZ ;  /* 0x000000021ab87210 */ /* 0x080fe40007f1e0ff */
[----:B------:R-:W-:Y:S02]  /*1b5e0*/  IADD3 R188, P3, PT, R20, R2, RZ ;  /* 0x0000000214bc7210 */ /* 0x000fe40007f7e0ff */
[----:B------:R-:W-:Y:S02]  /*1b5f0*/  IADD3.X R185, PT, PT, R27, R0, RZ, P0, !PT ;  /* 0x000000001bb97210 */ /* 0x000fe400007fe4ff */
[----:B------:R-:W-:Y:S01]  /*1b600*/  IADD3 R204, P0, PT, R14, R2, RZ ;  /* 0x000000020ecc7210 */ /* 0x000fe20007f1e0ff */
[----:B------:R-:W-:-:S02]  /*1b610*/  IMAD.X R189, R21, 0x1, R0, P3 ;  /* 0x0000000115bd7824 */ /* 0x000fc400018e0600 */
[----:B------:R-:W4:Y:S01]  /*1b620*/  LDL.LU.64 R20, [R1+0xe40] ;  /* 0x000e400001147983 */ /* 0x000f220000300a00 */
[----:B------:R-:W-:Y:S01]  /*1b630*/  IADD3 R208, P1, PT, R16, R2, RZ ;  /* 0x0000000210d07210 */ /* 0x000fe20007f3e0ff */
[----:B------:R-:W-:Y:S02]  /*1b640*/  IMAD.X R205, R15, 0x1, R0, P0 ;  /* 0x000000010fcd7824 */ /* 0x000fe400000e0600 */
[----:B------:R-:W4:Y:S04]  /*1b650*/  LDL.LU.64 R30, [R1+0xe30] ;  /* 0x000e3000011e7983 */ /* 0x000f280000300a00 */
[----:B------:R-:W4:Y:S01]  /*1b660*/  LDL.LU.64 R14, [R1+0xe10] ;  /* 0x000e1000010e7983 */ /* 0x000f220000300a00 */
[----:B------:R-:W-:-:S03]  /*1b670*/  IADD3.X R209, PT, PT, R17, R0, RZ, P1, !PT ;  /* 0x0000000011d17210 */ /* 0x000fc60000ffe4ff */
[----:B------:R-:W4:Y:S04]  /*1b680*/  LDL.LU.64 R26, [R1+0xe00] ;  /* 0x000e0000011a7983 */ /* 0x000f280000300a00 */
[----:B------:R-:W4:Y:S04]  /*1b690*/  LDL.LU.64 R16, [R1+0xdf0] ;  /* 0x000df00001107983 */ /* 0x000f280000300a00 */
[----:B------:R-:W4:Y:S01]  /*1b6a0*/  LDL.LU.64 R34, [R1+0xde8] ;  /* 0x000de80001227983 */ /* 0x000f220000300a00 */
[-C--:B--2---:R-:W-:Y:S02]  /*1b6b0*/  IADD3 R212, P3, PT, R4, R2.reuse, RZ ;  /* 0x0000000204d47210 */ /* 0x084fe40007f7e0ff */
[----:B---3--:R-:W-:-:S03]  /*1b6c0*/  IADD3 R216, P0, PT, R6, R2, RZ ;  /* 0x0000000206d87210 */ /* 0x008fc60007f1e0ff */
[--C-:B------:R-:W-:Y:S01]  /*1b6d0*/  IMAD.X R213, R5, 0x1, R0.reuse, P3 ;  /* 0x0000000105d57824 */ /* 0x100fe200018e0600 */
[----:B------:R-:W-:Y:S01]  /*1b6e0*/  IADD3 R4, P1, PT, R12, R2, RZ ;  /* 0x000000020c047210 */ /* 0x000fe20007f3e0ff */
[----:B------:R-:W-:-:S04]  /*1b6f0*/  IMAD.X R217, R7, 0x1, R0, P0 ;  /* 0x0000000107d97824 */ /* 0x000fc800000e0600 */
[----:B------:R-:W-:Y:S01]  /*1b700*/  IMAD.X R5, R13, 0x1, R0, P1 ;  /* 0x000000010d057824 */ /* 0x000fe200008e0600 */
[-C--:B------:R-:W-:Y:S01]  /*1b710*/  IADD3 R28, P0, PT, R36, R2.reuse, RZ ;  /* 0x00000002241c7210 */ /* 0x080fe20007f1e0ff */
[----:B------:R-:W2:Y:S01]  /*1b720*/  LDL.LU.64 R12, [R1+0xde0] ;  /* 0x000de000010c7983 */ /* 0x000ea20000300a00 */
[----:B------:R-:W-:-:S03]  /*1b730*/  IADD3 R6, P3, PT, R24, R2, RZ ;  /* 0x0000000218067210 */ /* 0x000fc60007f7e0ff */
[----:B------:R1:W-:Y:S01]  /*1b740*/  STL.64 [R1+0x178], R4 ;  /* 0x0001780401007387 */ /* 0x0003e20000100a00 */
[----:B------:R-:W-:Y:S01]  /*1b750*/  IADD3.X R29, PT, PT, R37, R0, RZ, P0, !PT ;  /* 0x00000000251d7210 */ /* 0x000fe200007fe4ff */
[----:B------:R-:W-:-:S05]  /*1b760*/  IMAD.X R7, R25, 0x1, R0, P3 ;  /* 0x0000000119077824 */ /* 0x000fca00018e0600 */
[----:B------:R4:W-:Y:S04]  /*1b770*/  STL.64 [R1+0x198], R6 ;  /* 0x0001980601007387 */ /* 0x0009e80000100a00 */
[----:B------:R3:W-:Y:S04]  /*1b780*/  STL.64 [R1+0x188], R28 ;  /* 0x0001881c01007387 */ /* 0x0007e80000100a00 */
[----:B------:R-:W2:Y:S01]  /*1b790*/  LDL.LU.64 R24, [R1+0xdd8] ;  /* 0x000dd80001187983 */ /* 0x000ea20000300a00 */
[----:B-1----:R-:W-:-:S05]  /*1b7a0*/  IADD3 R4, P1, PT, R18, R2, RZ ;  /* 0x0000000212047210 */ /* 0x002fca0007f3e0ff */
[----:B------:R-:W-:-:S05]  /*1b7b0*/  IMAD.X R5, R19, 0x1, R0, P1 ;  /* 0x0000000113057824 */ /* 0x000fca00008e0600 */
[----:B------:R1:W-:Y:S01]  /*1b7c0*/  STL.64 [R1+0x1a8], R4 ;  /* 0x0001a80401007387 */ /* 0x0003e20000100a00 */
[----:B----4-:R-:W-:-:S05]  /*1b7d0*/  IADD3 R6, P0, PT, R10, R2, RZ ;  /* 0x000000020a067210 */ /* 0x010fca0007f1e0ff */
[----:B------:R-:W-:Y:S01]  /*1b7e0*/  IMAD.X R7, R11, 0x1, R0, P0 ;  /* 0x000000010b077824 */ /* 0x000fe200000e0600 */
[-C--:B---3--:R-:W-:Y:S01]  /*1b7f0*/  IADD3 R28, P1, PT, R32, R2.reuse, RZ ;  /* 0x00000002201c7210 */ /* 0x088fe20007f3e0ff */
[----:B------:R-:W3:Y:S01]  /*1b800*/  LDL.LU.64 R10, [R1+0xdd0] ;  /* 0x000dd000010a7983 */ /* 0x000ee20000300a00 */
[----:B-1----:R-:W-:-:S03]  /*1b810*/  IADD3 R4, P3, PT, R22, R2, RZ ;  /* 0x0000000216047210 */ /* 0x002fc60007f7e0ff */
[----:B------:R-:W4:Y:S01]  /*1b820*/  LDL.LU.64 R36, [R1+0xdb0] ;  /* 0x000db00001247983 */ /* 0x000f220000300a00 */
[----:B------:R-:W-:Y:S01]  /*1b830*/  IADD3.X R29, PT, PT, R33, R0, RZ, P1, !PT ;  /* 0x00000000211d7210 */ /* 0x000fe20000ffe4ff */
[----:B------:R-:W-:Y:S02]  /*1b840*/  IMAD.X R5, R23, 0x1, R0, P3 ;  /* 0x0000000117057824 */ /* 0x000fe400018e0600 */
[----:B------:R-:W4:Y:S04]  /*1b850*/  LDL.LU.64 R18, [R1+0xda0] ;  /* 0x000da00001127983 */ /* 0x000f280000300a00 */
[----:B------:R1:W-:Y:S04]  /*1b860*/  STL.64 [R1+0x1b8], R6 ;  /* 0x0001b80601007387 */ /* 0x0003e80000100a00 */
[----:B------:R1:W-:Y:S04]  /*1b870*/  STL.64 [R1+0x1d8], R4 ;  /* 0x0001d80401007387 */ /* 0x0003e80000100a00 */
[----:B------:R-:W-:Y:S01]  /*1b880*/  STL.64 [R1+0x1c8], R28 ;  /* 0x0001c81c01007387 */ /* 0x000fe20000100a00 */
[----:B-1----:R-:W-:-:S05]  /*1b890*/  IADD3 R6, P0, PT, R8, R2, RZ ;  /* 0x0000000208067210 */ /* 0x002fca0007f1e0ff */
[----:B------:R-:W-:Y:S02]  /*1b8a0*/  IMAD.X R7, R9, 0x1, R0, P0 ;  /* 0x0000000109077824 */ /* 0x000fe400000e0600 */
[----:B------:R-:W4:Y:S04]  /*1b8b0*/  LDL.LU.64 R8, [R1+0xd80] ;  /* 0x000d800001087983 */ /* 0x000f280000300a00 */
[----:B------:R1:W-:Y:S04]  /*1b8c0*/  STL.64 [R1+0x1e8], R6 ;  /* 0x0001e80601007387 */ /* 0x0003e80000100a00 */
[----:B------:R-:W4:Y:S04]  /*1b8d0*/  LDL.LU.64 R32, [R1+0xd70] ;  /* 0x000d700001207983 */ /* 0x000f280000300a00 */
[----:B------:R-:W4:Y:S01]  /*1b8e0*/  LDL.LU.64 R22, [R1+0xd68] ;  /* 0x000d680001167983 */ /* 0x000f220000300a00 */
[----:B------:R-:W-:-:S02]  /*1b8f0*/  IADD3 R4, P1, PT, R20, R2, RZ ;  /* 0x0000000214047210 */ /* 0x000fc40007f3e0ff */
[----:B-1----:R-:W-:-:S03]  /*1b900*/  IADD3 R6, P3, PT, R14, R2, RZ ;  /* 0x000000020e067210 */ /* 0x002fc60007f7e0ff */
[--C-:B------:R-:W-:Y:S02]  /*1b910*/  IMAD.X R5, R21, 0x1, R0.reuse, P1 ;  /* 0x0000000115057824 */ /* 0x100fe400008e0600 */
[----:B------:R-:W4:Y:S01]  /*1b920*/  LDL.LU.64 R20, [R1+0xd60] ;  /* 0x000d600001147983 */ /* 0x000f220000300a00 */
[----:B------:R-:W-:Y:S01]  /*1b930*/  IMAD.X R7, R15, 0x1, R0, P3 ;  /* 0x000000010f077824 */ /* 0x000fe200018e0600 */
[----:B------:R-:W-:Y:S02]  /*1b940*/  IADD3 R28, P0, PT, R30, R2, RZ ;  /* 0x000000021e1c7210 */ /* 0x000fe40007f1e0ff */
[----:B------:R1:W-:Y:S02]  /*1b950*/  STL.64 [R1+0x1f8], R4 ;  /* 0x0001f80401007387 */ /* 0x0003e40000100a00 */
[----:B------:R-:W-:Y:S02]  /*1b960*/  IADD3.X R29, PT, PT, R31, R0, RZ, P0, !PT ;  /* 0x000000001f1d7210 */ /* 0x000fe400007fe4ff */
[----:B------:R-:W4:Y:S04]  /*1b970*/  LDL.LU.64 R14, [R1+0xd58] ;  /* 0x000d5800010e7983 */ /* 0x000f280000300a00 */
[----:B------:R1:W-:Y:S02]  /*1b980*/  STL.64 [R1+0x210], R6 ;  /* 0x0002100601007387 */ /* 0x0003e40000100a00 */
[----:B-1----:R-:W-:-:S02]  /*1b990*/  IADD3 R4, P1, PT, R26, R2, RZ ;  /* 0x000000021a047210 */ /* 0x002fc40007f3e0ff */
[----:B------:R1:W-:Y:S03]  /*1b9a0*/  STL.64 [R1+0x200], R28 ;  /* 0x0002001c01007387 */ /* 0x0003e60000100a00 */
[----:B------:R-:W-:Y:S01]  /*1b9b0*/  IMAD.X R5, R27, 0x1, R0, P1 ;  /* 0x000000011b057824 */ /* 0x000fe200008e0600 */
[----:B------:R-:W-:-:S04]  /*1b9c0*/  IADD3 R6, P0, PT, R16, R2, RZ ;  /* 0x0000000210067210 */ /* 0x000fc80007f1e0ff */
[----:B------:R2:W-:Y:S01]  /*1b9d0*/  STL.64 [R1+0x220], R4 ;  /* 0x0002200401007387 */ /* 0x0005e20000100a00 */
[----:B------:R-:W-:-:S03]  /*1b9e0*/  IMAD.X R7, R17, 0x1, R0, P0 ;  /* 0x0000000111077824 */ /* 0x000fc600000e0600 */
[----:B-1----:R-:W4:Y:S01]  /*1b9f0*/  LDL.LU.64 R28, [R1+0xd50] ;  /* 0x000d5000011c7983 */ /* 0x002f220000300a00 */
[----:B------:R-:W-:-:S03]  /*1ba00*/  IADD3 R30, P1, PT, R34, R2, RZ ;  /* 0x00000002221e7210 */ /* 0x000fc60007f3e0ff */
[----:B------:R-:W4:Y:S04]  /*1ba10*/  LDL.LU.64 R26, [R1+0xd40] ;  /* 0x000d4000011a7983 */ /* 0x000f280000300a00 */
[----:B------:R-:W4:Y:S04]  /*1ba20*/  LDL.LU.64 R16, [R1+0xd28] ;  /* 0x000d280001107983 */ /* 0x000f280000300a00 */
[----:B------:R1:W-:Y:S01]  /*1ba30*/  STL.64 [R1+0x230], R6 ;  /* 0x0002300601007387 */ /* 0x0003e20000100a00 */
[----:B------:R-:W-:Y:S02]  /*1ba40*/  IADD3.X R31, PT, PT, R35, R0, RZ, P1, !PT ;  /* 0x00000000231f7210 */ /* 0x000fe40000ffe4ff */
[----:B--2---:R-:W-:-:S05]  /*1ba50*/  IADD3 R4, P3, PT, R12, R2, RZ ;  /* 0x000000020c047210 */ /* 0x004fca0007f7e0ff */
[----:B------:R-:W-:Y:S02]  /*1ba60*/  IMAD.X R5, R13, 0x1, R0, P3 ;  /* 0x000000010d057824 */ /* 0x000fe400018e0600 */
[----:B------:R-:W2:Y:S04]  /*1ba70*/  LDL.LU.64 R12, [R1+0xd10] ;  /* 0x000d1000010c7983 */ /* 0x000ea80000300a00 */
[----:B------:R-:W-:Y:S01]  /*1ba80*/  STL.64 [R1+0x250], R4 ;  /* 0x0002500401007387 */ /* 0x000fe20000100a00 */
[----:B-1----:R-:W-:-:S03]  /*1ba90*/  IADD3 R6, P0, PT, R24, R2, RZ ;  /* 0x0000000218067210 */ /* 0x002fc60007f1e0ff */
[----:B------:R1:W-:Y:S02]  /*1baa0*/  STL.64 [R1+0x240], R30 ;  /* 0x0002401e01007387 */ /* 0x0003e40000100a00 */
[----:B------:R-:W-:-:S05]  /*1bab0*/  IMAD.X R7, R25, 0x1, R0, P0 ;  /* 0x0000000119077824 */ /* 0x000fca00000e0600 */
[----:B------:R4:W-:Y:S04]  /*1bac0*/  STL.64 [R1+0x260], R6 ;  /* 0x0002600601007387 */ /* 0x0009e80000100a00 */
[----:B-1----:R-:W2:Y:S04]  /*1bad0*/  LDL.LU.64 R30, [R1+0xcf8] ;  /* 0x000cf800011e7983 */ /* 0x002ea80000300a00 */
[----:B------:R-:W2:Y:S01]  /*1bae0*/  LDL.LU.64 R24, [R1+0xce8] ;  /* 0x000ce80001187983 */ /* 0x000ea20000300a00 */
[----:B---3--:R-:W-:-:S05]  /*1baf0*/  IADD3 R4, P1, PT, R10, R2, RZ ;  /* 0x000000020a047210 */ /* 0x008fca0007f3e0ff */
[--C-:B------:R-:W-:Y:S02]  /*1bb00*/  IMAD.X R5, R11, 0x1, R0.reuse, P1 ;  /* 0x000000010b057824 */ /* 0x100fe400008e0600 */
[----:B------:R-:W3:Y:S01]  /*1bb10*/  LDL.LU.64 R10, [R1+0xce0] ;  /* 0x000ce000010a7983 */ /* 0x000ee20000300a00 */
[-C--:B----4-:R-:W-:Y:S02]  /*1bb20*/  IADD3 R6, P3, PT, R18, R2.reuse, RZ ;  /* 0x0000000212067210 */ /* 0x090fe40007f7e0ff */
[----:B------:R-:W-:Y:S01]  /*1bb30*/  IADD3 R34, P0, PT, R36, R2, RZ ;  /* 0x0000000224227210 */ /* 0x000fe20007f1e0ff */
[----:B------:R1:W-:Y:S02]  /*1bb40*/  STL.64 [R1+0x270], R4 ;  /* 0x0002700401007387 */ /* 0x0003e40000100a00 */
[----:B------:R-:W-:Y:S01]  /*1bb50*/  IMAD.X R7, R19, 0x1, R0, P3 ;  /* 0x0000000113077824 */ /* 0x000fe200018e0600 */
[----:B------:R-:W-:Y:S01]  /*1bb60*/  IADD3.X R35, PT, PT, R37, R0, RZ, P0, !PT ;  /* 0x0000000025237210 */ /* 0x000fe200007fe4ff */
[----:B------:R-:W4:Y:S04]  /*1bb70*/  LDL.LU.64 R18, [R1+0xcd8] ;  /* 0x000cd80001127983 */ /* 0x000f280000300a00 */
[----:B------:R1:W-:Y:S04]  /*1bb80*/  STL.64 [R1+0x290], R6 ;  /* 0x0002900601007387 */ /* 0x0003e80000100a00 */
[----:B------:R1:W-:Y:S02]  /*1bb90*/  STL.64 [R1+0x280], R34 ;  /* 0x0002802201007387 */ /* 0x0003e40000100a00 */
[----:B-1----:R-:W-:-:S05]  /*1bba0*/  IADD3 R4, P1, PT, R8, R2, RZ ;  /* 0x0000000208047210 */ /* 0x002fca0007f3e0ff */
[----:B------:R-:W-:Y:S01]  /*1bbb0*/  IMAD.X R5, R9, 0x1, R0, P1 ;  /* 0x0000000109057824 */ /* 0x000fe200008e0600 */
[----:B------:R-:W-:-:S04]  /*1bbc0*/  IADD3 R6, P0, PT, R32, R2, RZ ;  /* 0x0000000220067210 */ /* 0x000fc80007f1e0ff */
[----:B------:R-:W-:Y:S01]  /*1bbd0*/  STL.64 [R1+0x2a0], R4 ;  /* 0x0002a00401007387 */ /* 0x000fe20000100a00 */
[----:B------:R-:W-:Y:S01]  /*1bbe0*/  IADD3 R8, P1, PT, R22, R2, RZ ;  /* 0x0000000216087210 */ /* 0x000fe20007f3e0ff */
[----:B------:R-:W-:Y:S02]  /*1bbf0*/  IMAD.X R7, R33, 0x1, R0, P0 ;  /* 0x0000000121077824 */ /* 0x000fe400000e0600 */
[----:B------:R-:W4:Y:S01]  /*1bc00*/  LDL.LU.64 R34, [R1+0xcd0] ;  /* 0x000cd00001227983 */ /* 0x000f220000300a00 */
[----:B------:R-:W-:-:S03]  /*1bc10*/  IADD3.X R9, PT, PT, R23, R0, RZ, P1, !PT ;  /* 0x0000000017097210 */ /* 0x000fc60000ffe4ff */
[----:B------:R-:W-:Y:S04]  /*1bc20*/  STL.64 [R1+0x2b0], R6 ;  /* 0x0002b00601007387 */ /* 0x000fe80000100a00 */
[----:B------:R-:W4:Y:S04]  /*1bc30*/  LDL.LU.64 R22, [R1+0xcc8] ;  /* 0x000cc80001167983 */ /* 0x000f280000300a00 */
[----:B------:R1:W-:Y:S04]  /*1bc40*/  STL.64 [R1+0x2c0], R8 ;  /* 0x0002c00801007387 */ /* 0x0003e80000100a00 */
[----:B-1----:R-:W4:Y:S01]  /*1bc50*/  LDL.LU.64 R8, [R1+0xcb8] ;  /* 0x000cb80001087983 */ /* 0x002f220000300a00 */
[----:B------:R-:W-:-:S02]  /*1bc60*/  IADD3 R4, P3, PT, R20, R2, RZ ;  /* 0x0000000214047210 */ /* 0x000fc40007f7e0ff */
[----:B------:R-:W-:-:S03]  /*1bc70*/  IADD3 R6, P0, PT, R14, R2, RZ ;  /* 0x000000020e067210 */ /* 0x000fc60007f1e0ff */
[--C-:B------:R-:W-:Y:S02]  /*1bc80*/  IMAD.X R5, R21, 0x1, R0.reuse, P3 ;  /* 0x0000000115057824 */ /* 0x100fe400018e0600 */
[----:B------:R-:W4:Y:S01]  /*1bc90*/  LDL.LU.64 R20, [R1+0xc98] ;  /* 0x000c980001147983 */ /* 0x000f220000300a00 */
[----:B------:R-:W-:-:S03]  /*1bca0*/  IMAD.X R7, R15, 0x1, R0, P0 ;  /* 0x000000010f077824 */ /* 0x000fc600000e0600 */
[----:B------:R1:W-:Y:S01]  /*1bcb0*/  STL.64 [R1+0x2d0], R4 ;  /* 0x0002d00401007387 */ /* 0x0003e20000100a00 */
[----:B------:R-:W-:-:S03]  /*1bcc0*/  IADD3 R14, P0, PT, R26, R2, RZ ;  /* 0x000000021a0e7210 */ /* 0x000fc60007f1e0ff */
[----:B------:R1:W-:Y:S02]  /*1bcd0*/  STL.64 [R1+0x2e0], R6 ;  /* 0x0002e00601007387 */ /* 0x0003e40000100a00 */
[----:B-1----:R-:W-:Y:S02]  /*1bce0*/  IADD3 R4, P1, PT, R28, R2, RZ ;  /* 0x000000021c047210 */ /* 0x002fe40007f3e0ff */
[----:B------:R-:W-:Y:S02]  /*1bcf0*/  IADD3.X R15, PT, PT, R27, R0, RZ, P0, !PT ;  /* 0x000000001b0f7210 */ /* 0x000fe400007fe4ff */
[----:B------:R-:W-:Y:S01]  /*1bd00*/  IADD3 R6, P3, PT, R16, R2, RZ ;  /* 0x0000000210067210 */ /* 0x000fe20007f7e0ff */
[--C-:B------:R-:W-:Y:S02]  /*1bd10*/  IMAD.X R5, R29, 0x1, R0.reuse, P1 ;  /* 0x000000011d057824 */ /* 0x100fe400008e0600 */
[----:B------:R-:W4:Y:S02]  /*1bd20*/  LDL.LU.64 R28, [R1+0xc88] ;  /* 0x000c8800011c7983 */ /* 0x000f240000300a00 */
[----:B------:R-:W-:-:S02]  /*1bd30*/  IMAD.X R7, R17, 0x1, R0, P3 ;  /* 0x0000000111077824 */ /* 0x000fc400018e0600 */
[----:B------:R-:W-:Y:S04]  /*1bd40*/  STL.64 [R1+0x2f0], R4 ;  /* 0x0002f00401007387 */ /* 0x000fe80000100a00 */
[----:B------:R-:W4:Y:S04]  /*1bd50*/  LDL.LU.64 R26, [R1+0xc70] ;  /* 0x000c7000011a7983 */ /* 0x000f280000300a00 */
[----:B------:R1:W-:Y:S04]  /*1bd60*/  STL.64 [R1+0x300], R14 ;  /* 0x0003000e01007387 */ /* 0x0003e80000100a00 */
[----:B-1----:R-:W4:Y:S04]  /*1bd70*/  LDL.LU.64 R14, [R1+0xc68] ;  /* 0x000c6800010e7983 */ /* 0x002f280000300a00 */
[----:B------:R-:W4:Y:S04]  /*1bd80*/  LDL.LU.64 R16, [R1+0xc60] ;  /* 0x000c600001107983 */ /* 0x000f280000300a00 */
[----:B------:R1:W-:Y:S01]  /*1bd90*/  STL.64 [R1+0x310], R6 ;  /* 0x0003100601007387 */ /* 0x0003e20000100a00 */
[----:B--2---:R-:W-:-:S05]  /*1bda0*/  IADD3 R4, P1, PT, R12, R2, RZ ;  /* 0x000000020c047210 */ /* 0x004fca0007f3e0ff */
[----:B------:R-:W-:-:S05]  /*1bdb0*/  IMAD.X R5, R13, 0x1, R0, P1 ;  /* 0x000000010d057824 */ /* 0x000fca00008e0600 */
[----:B------:R3:W-:Y:S01]  /*1bdc0*/  STL.64 [R1+0x320], R4 ;  /* 0x0003200401007387 */ /* 0x0007e20000100a00 */
[-C--:B-1----:R-:W-:Y:S02]  /*1bdd0*/  IADD3 R6, P0, PT, R30, R2.reuse, RZ ;  /* 0x000000021e067210 */ /* 0x082fe40007f1e0ff */
[----:B------:R-:W-:-:S03]  /*1bde0*/  IADD3 R12, P1, PT, R24, R2, RZ ;  /* 0x00000002180c7210 */ /* 0x000fc60007f3e0ff */
[----:B------:R-:W-:Y:S02]  /*1bdf0*/  IMAD.X R7, R31, 0x1, R0, P0 ;  /* 0x000000011f077824 */ /* 0x000fe400000e0600 */
[----:B------:R-:W2:Y:S01]  /*1be00*/  LDL.LU.64 R30, [R1+0xc58] ;  /* 0x000c5800011e7983 */ /* 0x000ea20000300a00 */
[----:B------:R-:W-:-:S03]  /*1be10*/  IADD3.X R13, PT, PT, R25, R0, RZ, P1, !PT ;  /* 0x00000000190d7210 */ /* 0x000fc60000ffe4ff */
[----:B------:R-:W-:Y:S04]  /*1be20*/  STL.64 [R1+0x330], R6 ;  /* 0x0003300601007387 */ /* 0x000fe80000100a00 */
[----:B------:R-:W2:Y:S04]  /*1be30*/  LDL.LU.64 R24, [R1+0xc50] ;  /* 0x000c500001187983 */ /* 0x000ea80000300a00 */
[----:B------:R1:W-:Y:S01]  /*1be40*/  STL.64 [R1+0x338], R12 ;  /* 0x0003380c01007387 */ /* 0x0003e20000100a00 */
[----:B---3--:R-:W-:-:S03]  /*1be50*/  IADD3 R4, P3, PT, R10, R2, RZ ;  /* 0x000000020a047210 */ /* 0x008fc60007f7e0ff */
[----:B-1----:R-:W3:Y:S02]  /*1be60*/  LDL.LU.64 R12, [R1+0xc48] ;  /* 0x000c4800010c7983 */ /* 0x002ee40000300a00 */
[----:B------:R-:W-:Y:S02]  /*1be70*/  IMAD.X R5, R11, 0x1, R0, P3 ;  /* 0x000000010b057824 */ /* 0x000fe400018e0600 */
[----:B------:R-:W3:Y:S01]  /*1be80*/  LDL.LU.64 R10, [R1+0xc30] ;  /* 0x000c3000010a7983 */ /* 0x000ee20000300a00 */
[----:B----4-:R-:W-:-:S03]  /*1be90*/  IADD3 R6, P0, PT, R18, R2, RZ ;  /* 0x0000000212067210 */ /* 0x010fc60007f1e0ff */
[----:B------:R1:W-:Y:S02]  /*1bea0*/  STL.64 [R1+0x340], R4 ;  /* 0x0003400401007387 */ /* 0x0003e40000100a00 */
[----:B------:R-:W-:Y:S02]  /*1beb0*/  IMAD.X R7, R19, 0x1, R0, P0 ;  /* 0x0000000113077824 */ /* 0x000fe400000e0600 */
[----:B------:R-:W4:Y:S04]  /*1bec0*/  LDL.LU.64 R32, [R1+0xc18] ;  /* 0x000c180001207983 */ /* 0x000f280000300a00 */
[----:B------:R1:W-:Y:S02]  /*1bed0*/  STL.64 [R1+0x348], R6 ;  /* 0x0003480601007387 */ /* 0x0003e40000100a00 */
[----:B-1----:R-:W-:-:S05]  /*1bee0*/  IADD3 R4, P1, PT, R34, R2, RZ ;  /* 0x0000000222047210 */ /* 0x002fca0007f3e0ff */
[----:B------:R-:W-:Y:S01]  /*1bef0*/  IMAD.X R5, R35, 0x1, R0, P1 ;  /* 0x0000000123057824 */ /* 0x000fe200008e0600 */
[----:B------:R-:W-:-:S04]  /*1bf00*/  IADD3 R18, P0, PT, R22, R2, RZ ;  /* 0x0000000216127210 */ /* 0x000fc80007f1e0ff */
[----:B------:R-:W-:Y:S01]  /*1bf10*/  STL.64 [R1+0x370], R4 ;  /* 0x0003700401007387 */ /* 0x000fe20000100a00 */
[----:B------:R-:W-:-:S03]  /*1bf20*/  IADD3.X R19, PT, PT, R23, R0, RZ, P0, !PT ;  /* 0x0000000017137210 */ /* 0x000fc600007fe4ff */
[----:B------:R-:W4:Y:S04]  /*1bf30*/  LDL.LU.64 R22, [R1+0xc00] ;  /* 0x000c000001167983 */ /* 0x000f280000300a00 */
[----:B------:R1:W-:Y:S01]  /*1bf40*/  STL.64 [R1+0x380], R18 ;  /* 0x0003801201007387 */ /* 0x0003e20000100a00 */
[----:B------:R-:W-:-:S05]  /*1bf50*/  IADD3 R6, P3, PT, R8, R2, RZ ;  /* 0x0000000208067210 */ /* 0x000fca0007f7e0ff */
[----:B------:R-:W-:Y:S01]  /*1bf60*/  IMAD.X R7, R9, 0x1, R0, P3 ;  /* 0x0000000109077824 */ /* 0x000fe200018e0600 */
[----:B-1----:R-:W4:Y:S04]  /*1bf70*/  LDL.LU.64 R18, [R1+0xbf8] ;  /* 0x000bf80001127983 */ /* 0x002f280000300a00 */
[----:B------:R-:W4:Y:S01]  /*1bf80*/  LDL.LU.64 R8, [R1+0xbf0] ;  /* 0x000bf00001087983 */ /* 0x000f220000300a00 */
[----:B------:R-:W-:-:S03]  /*1bf90*/  IADD3 R4, P1, PT, R20, R2, RZ ;  /* 0x0000000214047210 */ /* 0x000fc60007f3e0ff */
[----:B------:R1:W-:Y:S02]  /*1bfa0*/  STL.64 [R1+0x390], R6 ;  /* 0x0003900601007387 */ /* 0x0003e40000100a00 */
[----:B------:R-:W-:Y:S02]  /*1bfb0*/  IMAD.X R5, R21, 0x1, R0, P1 ;  /* 0x0000000115057824 */ /* 0x000fe400008e0600 */
[----:B------:R-:W4:Y:S04]  /*1bfc0*/  LDL.LU.64 R34, [R1+0xbe8] ;  /* 0x000be80001227983 */ /* 0x000f280000300a00 */
[----:B------:R1:W-:Y:S02]  /*1bfd0*/  STL.64 [R1+0x3a0], R4 ;  /* 0x0003a00401007387 */ /* 0x0003e40000100a00 */
[----:B-1----:R-:W-:-:S05]  /*1bfe0*/  IADD3 R6, P0, PT, R28, R2, RZ ;  /* 0x000000021c067210 */ /* 0x002fca0007f1e0ff */
[----:B------:R-:W-:Y:S01]  /*1bff0*/  IMAD.X R7, R29, 0x1, R0, P0 ;  /* 0x000000011d077824 */ /* 0x000fe200000e0600 */
[----:B------:R-:W-:-:S04]  /*1c000*/  IADD3 R20, P1, PT, R26, R2, RZ ;  /* 0x000000021a147210 */ /* 0x000fc80007f3e0ff */
[----:B------:R1:W-:Y:S01]  /*1c010*/  STL.64 [R1+0x3b0], R6 ;  /* 0x0003b00601007387 */ /* 0x0003e20000100a00 */
[----:B------:R-:W-:-:S03]  /*1c020*/  IADD3.X R21, PT, PT, R27, R0, RZ, P1, !PT ;  /* 0x000000001b157210 */ /* 0x000fc60000ffe4ff */
[----:B------:R-:W4:Y:S01]  /*1c030*/  LDL.LU.64 R28, [R1+0xbe0] ;  /* 0x000be000011c7983 */ /* 0x000f220000300a00 */
[----:B------:R-:W-:-:S03]  /*1c040*/  IADD3 R4, P3, PT, R14, R2, RZ ;  /* 0x000000020e047210 */ /* 0x000fc60007f7e0ff */
[----:B------:R1:W-:Y:S02]  /*1c050*/  STL.64 [R1+0x3c0], R20 ;  /* 0x0003c01401007387 */ /* 0x0003e40000100a00 */
[----:B-1----:R-:W-:Y:S01]  /*1c060*/  IADD3 R6, P0, PT, R16, R2, RZ ;  /* 0x0000000210067210 */ /* 0x002fe20007f1e0ff */
[----:B------:R-:W-:-:S04]  /*1c070*/  IMAD.X R5, R15, 0x1, R0, P3 ;  /* 0x000000010f057824 */ /* 0x000fc800018e0600 */
[----:B------:R-:W-:Y:S01]  /*1c080*/  IMAD.X R7, R17, 0x1, R0, P0 ;  /* 0x0000000111077824 */ /* 0x000fe200000e0600 */
[----:B------:R-:W4:Y:S04]  /*1c090*/  LDL.LU.64 R20, [R1+0xbd8] ;  /* 0x000bd80001147983 */ /* 0x000f280000300a00 */
[----:B------:R-:W4:Y:S04]  /*1c0a0*/  LDL.LU.64 R14, [R1+0xbd0] ;  /* 0x000bd000010e7983 */ /* 0x000f280000300a00 */
[----:B------:R2:W-:Y:S04]  /*1c0b0*/  STL.64 [R1+0x3d0], R4 ;  /* 0x0003d00401007387 */ /* 0x0005e80000100a00 */
[----:B------:R-:W4:Y:S04]  /*1c0c0*/  LDL.LU.64 R26, [R1+0xbb8] ;  /* 0x000bb800011a7983 */ /* 0x000f280000300a00 */
[----:B------:R3:W-:Y:S01]  /*1c0d0*/  STL.64 [R1+0x3e0], R6 ;  /* 0x0003e00601007387 */ /* 0x0007e20000100a00 */
[----:B--2---:R-:W-:-:S05]  /*1c0e0*/  IADD3 R4, P1, PT, R30, R2, RZ ;  /* 0x000000021e047210 */ /* 0x004fca0007f3e0ff */
[----:B------:R-:W-:Y:S01]  /*1c0f0*/  IMAD.X R5, R31, 0x1, R0, P1 ;  /* 0x000000011f057824 */ /* 0x000fe200008e0600 */
[----:B------:R-:W-:-:S04]  /*1c100*/  IADD3 R16, P0, PT, R24, R2, RZ ;  /* 0x0000000218107210 */ /* 0x000fc80007f1e0ff */
[----:B------:R-:W-:Y:S01]  /*1c110*/  IADD3.X R17, PT, PT, R25, R0, RZ, P0, !PT ;  /* 0x0000000019117210 */ /* 0x000fe200007fe4ff */
[----:B------:R1:W-:Y:S04]  /*1c120*/  STL.64 [R1+0x3f0], R4 ;  /* 0x0003f00401007387 */ /* 0x0003e80000100a00 */
[----:B------:R-:W2:Y:S01]  /*1c130*/  LDL.LU.64 R30, [R1+0xba0] ;  /* 0x000ba000011e7983 */ /* 0x000ea20000300a00 */
[----:B---3--:R-:W-:-:S03]  /*1c140*/  IADD3 R6, P3, PT, R12, R2, RZ ;  /* 0x000000020c067210 */ /* 0x008fc60007f7e0ff */
[----:B------:R3:W-:Y:S02]  /*1c150*/  STL.64 [R1+0x400], R16 ;  /* 0x0004001001007387 */ /* 0x0007e40000100a00 */
[--C-:B------:R-:W-:Y:S01]  /*1c160*/  IMAD.X R7, R13, 0x1, R0.reuse, P3 ;  /* 0x000000010d077824 */ /* 0x100fe200018e0600 */
[-C--:B-1----:R-:W-:Y:S01]  /*1c170*/  IADD3 R4, P1, PT, R10, R2.reuse, RZ ;  /* 0x000000020a047210 */ /* 0x082fe20007f3e0ff */
[----:B---3--:R-:W3:Y:S04]  /*1c180*/  LDL.LU.64 R16, [R1+0xb90] ;  /* 0x000b900001107983 */ /* 0x008ee80000300a00 */
[----:B------:R-:W-:Y:S01]  /*1c190*/  IMAD.X R5, R11, 0x1, R0, P1 ;  /* 0x000000010b057824 */ /* 0x000fe200008e0600 */
[----:B------:R4:W-:Y:S04]  /*1c1a0*/  STL.64 [R1+0x410], R6 ;  /* 0x0004100601007387 */ /* 0x0009e80000100a00 */
[----:B------:R-:W3:Y:S04]  /*1c1b0*/  LDL.LU.64 R12, [R1+0xb88] ;  /* 0x000b8800010c7983 */ /* 0x000ee80000300a00 */
[----:B------:R-:W3:Y:S01]  /*1c1c0*/  LDL.LU.64 R24, [R1+0xb68] ;  /* 0x000b680001187983 */ /* 0x000ee20000300a00 */
[----:B----4-:R-:W-:-:S03]  /*1c1d0*/  IADD3 R6, P0, PT, R32, R2, RZ ;  /* 0x0000000220067210 */ /* 0x010fc60007f1e0ff */
[----:B------:R1:W-:Y:S02]  /*1c1e0*/  STL.64 [R1+0x420], R4 ;  /* 0x0004200401007387 */ /* 0x0003e40000100a00 */
[----:B------:R-:W-:-:S05]  /*1c1f0*/  IMAD.X R7, R33, 0x1, R0, P0 ;  /* 0x0000000121077824 */ /* 0x000fca00000e0600 */
[----:B------:R-:W-:Y:S04]  /*1c200*/  STL.64 [R1+0x430], R6 ;  /* 0x0004300601007387 */ /* 0x000fe80000100a00 */
[----:B------:R-:W4:Y:S01]  /*1c210*/  LDL.LU.64 R32, [R1+0xb60] ;  /* 0x000b600001207983 */ /* 0x000f220000300a00 */
[----:B------:R-:W-:-:S04]  /*1c220*/  IADD3 R10, P1, PT, R22, R2, RZ ;  /* 0x00000002160a7210 */ /* 0x000fc80007f3e0ff */
[----:B------:R-:W-:-:S05]  /*1c230*/  IADD3.X R11, PT, PT, R23, R0, RZ, P1, !PT ;  /* 0x00000000170b7210 */ /* 0x000fca0000ffe4ff */
[----:B------:R1:W-:Y:S02]  /*1c240*/  STL.64 [R1+0x440], R10 ;  /* 0x0004400a01007387 */ /* 0x0003e40000100a00 */
[-C--:B-1----:R-:W-:Y:S02]  /*1c250*/  IADD3 R4, P3, PT, R18, R2.reuse, RZ ;  /* 0x0000000212047210 */ /* 0x082fe40007f7e0ff */
[----:B------:R-:W4:Y:S01]  /*1c260*/  LDL.LU.64 R10, [R1+0xb58] ;  /* 0x000b5800010a7983 */ /* 0x000f220000300a00 */
[----:B------:R-:W-:Y:S02]  /*1c270*/  IADD3 R6, P0, PT, R8, R2, RZ ;  /* 0x0000000208067210 */ /* 0x000fe40007f1e0ff */
[----:B------:R-:W-:-:S03]  /*1c280*/  IMAD.X R5, R19, 0x1, R0, P3 ;  /* 0x0000000113057824 */ /* 0x000fc600018e0600 */
[----:B------:R-:W-:Y:S02]  /*1c290*/  IMAD.X R7, R9, 0x1, R0, P0 ;  /* 0x0000000109077824 */ /* 0x000fe400000e0600 */
[----:B------:R-:W-:Y:S04]  /*1c2a0*/  STL.64 [R1+0x450], R4 ;  /* 0x0004500401007387 */ /* 0x000fe80000100a00 */
[----:B------:R1:W-:Y:S04]  /*1c2b0*/  STL.64 [R1+0x460], R6 ;  /* 0x0004600601007387 */ /* 0x0003e80000100a00 */
[----:B-1----:R-:W4:Y:S01]  /*1c2c0*/  LDL.LU.64 R6, [R1+0xb50] ;  /* 0x000b500001067983 */ /* 0x002f220000300a00 */
[----:B------:R-:W-:-:S03]  /*1c2d0*/  IADD3 R4, P1, PT, R34, R2, RZ ;  /* 0x0000000222047210 */ /* 0x000fc60007f3e0ff */
[----:B------:R-:W4:Y:S02]  /*1c2e0*/  LDL.LU.64 R18, [R1+0xb48] ;  /* 0x000b480001127983 */ /* 0x000f240000300a00 */
[----:B------:R-:W-:Y:S01]  /*1c2f0*/  IMAD.X R5, R35, 0x1, R0, P1 ;  /* 0x0000000123057824 */ /* 0x000fe200008e0600 */
[----:B------:R-:W-:-:S04]  /*1c300*/  IADD3 R22, P0, PT, R28, R2, RZ ;  /* 0x000000021c167210 */ /* 0x000fc80007f1e0ff */
        /* <DEDUP_REMOVED lines=8> */
[----:B------:R-:W-:-:S03]  /*1c390*/  IMAD.X R5, R15, 0x1, R0, P1 ;  /* 0x000000010f057824 */ /* 0x000fc600008e0600 */
[----:B------:R1:W-:Y:S04]  /*1c3a0*/  STL.64 [R1+0x490], R8 ;  /* 0x0004900801007387 */ /* 0x0003e80000100a00 */
[----:B------:R-:W4:Y:S04]  /*1c3b0*/  LDL.LU.64 R20, [R1+0xb30] ;  /* 0x000b300001147983 */ /* 0x000f280000300a00 */
[----:B------:R-:W4:Y:S01]  /*1c3c0*/  LDL.LU.64 R14, [R1+0xb28] ;  /* 0x000b2800010e7983 */ /* 0x000f220000300a00 */
[----:B-1----:R-:W-:-:S03]  /*1c3d0*/  IADD3 R8, P0, PT, R26, R2, RZ ;  /* 0x000000021a087210 */ /* 0x002fc60007f1e0ff */
[----:B------:R3:W-:Y:S02]  /*1c3e0*/  STL.64 [R1+0x4a0], R4 ;  /* 0x0004a00401007387 */ /* 0x0007e40000100a00 */
[----:B------:R-:W-:Y:S02]  /*1c3f0*/  IMAD.X R9, R27, 0x1, R0, P0 ;  /* 0x000000011b097824 */ /* 0x000fe400000e0600 */
[----:B------:R-:W4:Y:S04]  /*1c400*/  LDL.LU.64 R34, [R1+0xb20] ;  /* 0x000b200001227983 */ /* 0x000f280000300a00 */
[----:B------:R-:W4:Y:S04]  /*1c410*/  LDL.LU.64 R26, [R1+0xb18] ;  /* 0x000b1800011a7983 */ /* 0x000f280000300a00 */
[----:B------:R1:W-:Y:S01]  /*1c420*/  STL.64 [R1+0x4b0], R8 ;  /* 0x0004b00801007387 */ /* 0x0003e20000100a00 */
[----:B--2---:R-:W-:-:S04]  /*1c430*/  IADD3 R28, P1, PT, R30, R2, RZ ;  /* 0x000000021e1c7210 */ /* 0x004fc80007f3e0ff */
[----:B------:R-:W-:Y:S02]  /*1c440*/  IADD3.X R29, PT, PT, R31, R0, RZ, P1, !PT ;  /* 0x000000001f1d7210 */ /* 0x000fe40000ffe4ff */
[----:B---3--:R-:W-:-:S05]  /*1c450*/  IADD3 R4, P3, PT, R16, R2, RZ ;  /* 0x0000000210047210 */ /* 0x008fca0007f7e0ff */
[----:B------:R-:W-:Y:S01]  /*1c460*/  IMAD.X R5, R17, 0x1, R0, P3 ;  /* 0x0000000111057824 */ /* 0x000fe200018e0600 */
[----:B-1----:R-:W-:-:S04]  /*1c470*/  IADD3 R8, P0, PT, R12, R2, RZ ;  /* 0x000000020c087210 */ /* 0x002fc80007f1e0ff */
[----:B------:R1:W-:Y:S01]  /*1c480*/  STL.64 [R1+0x4d0], R4 ;  /* 0x0004d00401007387 */ /* 0x0003e20000100a00 */
[----:B------:R-:W-:-:S03]  /*1c490*/  IMAD.X R9, R13, 0x1, R0, P0 ;  /* 0x000000010d097824 */ /* 0x000fc600000e0600 */
[----:B------:R4:W-:Y:S04]  /*1c4a0*/  STL.64 [R1+0x4c0], R28 ;  /* 0x0004c01c01007387 */ /* 0x0009e80000100a00 */
[----:B------:R-:W2:Y:S04]  /*1c4b0*/  LDL.LU.64 R16, [R1+0xb10] ;  /* 0x000b100001107983 */ /* 0x000ea80000300a00 */
[----:B------:R-:W3:Y:S01]  /*1c4c0*/  LDL.LU.64 R12, [R1+0xb08] ;  /* 0x000b0800010c7983 */ /* 0x000ee20000300a00 */
[----:B-1----:R-:W-:-:S03]  /*1c4d0*/  IADD3 R4, P1, PT, R24, R2, RZ ;  /* 0x0000000218047210 */ /* 0x002fc60007f3e0ff */
[----:B------:R1:W-:Y:S02]  /*1c4e0*/  STL.64 [R1+0x4e0], R8 ;  /* 0x0004e00801007387 */ /* 0x0003e40000100a00 */
[----:B------:R-:W-:Y:S01]  /*1c4f0*/  IMAD.X R5, R25, 0x1, R0, P1 ;  /* 0x0000000119057824 */ /* 0x000fe200008e0600 */
[----:B----4-:R-:W-:Y:S01]  /*1c500*/  IADD3 R28, P0, PT, R32, R2, RZ ;  /* 0x00000002201c7210 */ /* 0x010fe20007f1e0ff */
[----:B------:R-:W4:Y:S03]  /*1c510*/  LDL.LU.64 R30, [R1+0xb00] ;  /* 0x000b0000011e7983 */ /* 0x000f260000300a00 */
[----:B------:R-:W-:Y:S01]  /*1c520*/  IADD3.X R29, PT, PT, R33, R0, RZ, P0, !PT ;  /* 0x00000000211d7210 */ /* 0x000fe200007fe4ff */
[----:B------:R-:W4:Y:S04]  /*1c530*/  LDL.LU.64 R24, [R1+0xaf8] ;  /* 0x000af80001187983 */ /* 0x000f280000300a00 */
[----:B------:R1:W-:Y:S02]  /*1c540*/  STL.64 [R1+0x4f0], R4 ;  /* 0x0004f00401007387 */ /* 0x0003e40000100a00 */
[----:B-1----:R-:W-:-:S05]  /*1c550*/  IADD3 R8, P3, PT, R10, R2, RZ ;  /* 0x000000020a087210 */ /* 0x002fca0007f7e0ff */
[----:B------:R-:W-:-:S05]  /*1c560*/  IMAD.X R9, R11, 0x1, R0, P3 ;  /* 0x000000010b097824 */ /* 0x000fca00018e0600 */
[----:B------:R1:W-:Y:S04]  /*1c570*/  STL.64 [R1+0x510], R8 ;  /* 0x0005100801007387 */ /* 0x0003e80000100a00 */
[----:B------:R1:W-:Y:S04]  /*1c580*/  STL.64 [R1+0x500], R28 ;  /* 0x0005001c01007387 */ /* 0x0003e80000100a00 */
[----:B------:R-:W4:Y:S01]  /*1c590*/  LDL.LU.64 R10, [R1+0xad8] ;  /* 0x000ad800010a7983 */ /* 0x000f220000300a00 */
[----:B------:R-:W-:-:S05]  /*1c5a0*/  IADD3 R4, P1, PT, R6, R2, RZ ;  /* 0x0000000206047210 */ /* 0x000fca0007f3e0ff */
[----:B------:R-:W-:Y:S02]  /*1c5b0*/  IMAD.X R5, R7, 0x1, R0, P1 ;  /* 0x0000000107057824 */ /* 0x000fe400008e0600 */
[----:B------:R-:W4:Y:S01]  /*1c5c0*/  LDL.LU.64 R6, [R1+0xad0] ;  /* 0x000ad00001067983 */ /* 0x000f220000300a00 */
[----:B-1----:R-:W-:-:S03]  /*1c5d0*/  IADD3 R8, P0, PT, R18, R2, RZ ;  /* 0x0000000212087210 */ /* 0x002fc60007f1e0ff */
[----:B------:R1:W-:Y:S02]  /*1c5e0*/  STL.64 [R1+0x520], R4 ;  /* 0x0005200401007387 */ /* 0x0003e40000100a00 */
[----:B------:R-:W-:Y:S02]  /*1c5f0*/  IMAD.X R9, R19, 0x1, R0, P0 ;  /* 0x0000000113097824 */ /* 0x000fe400000e0600 */
[----:B------:R-:W4:Y:S01]  /*1c600*/  LDL.LU.64 R28, [R1+0xac0] ;  /* 0x000ac000011c7983 */ /* 0x000f220000300a00 */
[----:B------:R-:W-:-:S03]  /*1c610*/  IADD3 R32, P1, PT, R36, R2, RZ ;  /* 0x0000000224207210 */ /* 0x000fc60007f3e0ff */
[----:B------:R-:W4:Y:S01]  /*1c620*/  LDL.LU.64 R18, [R1+0xab8] ;  /* 0x000ab80001127983 */ /* 0x000f220000300a00 */
[----:B------:R-:W-:-:S03]  /*1c630*/  IADD3.X R33, PT, PT, R37, R0, RZ, P1, !PT ;  /* 0x0000000025217210 */ /* 0x000fc60000ffe4ff */
[----:B------:R1:W-:Y:S02]  /*1c640*/  STL.64 [R1+0x530], R8 ;  /* 0x0005300801007387 */ /* 0x0003e40000100a00 */
[----:B-1----:R-:W-:-:S05]  /*1c650*/  IADD3 R4, P3, PT, R22, R2, RZ ;  /* 0x0000000216047210 */ /* 0x002fca0007f7e0ff */
[----:B------:R-:W-:-:S05]  /*1c660*/  IMAD.X R5, R23, 0x1, R0, P3 ;  /* 0x0000000117057824 */ /* 0x000fca00018e0600 */
[----:B------:R1:W-:Y:S01]  /*1c670*/  STL.64 [R1+0x550], R4 ;  /* 0x0005500401007387 */ /* 0x0003e20000100a00 */
[----:B------:R-:W-:-:S03]  /*1c680*/  IADD3 R8, P0, PT, R20, R2, RZ ;  /* 0x0000000214087210 */ /* 0x000fc60007f1e0ff */
[----:B------:R1:W-:Y:S02]  /*1c690*/  STL.64 [R1+0x540], R32 ;  /* 0x0005402001007387 */ /* 0x0003e40000100a00 */
[--C-:B------:R-:W-:Y:S01]  /*1c6a0*/  IMAD.X R9, R21, 0x1, R0.reuse, P0 ;  /* 0x0000000115097824 */ /* 0x100fe200000e0600 */
[-C--:B-1----:R-:W-:Y:S01]  /*1c6b0*/  IADD3 R4, P1, PT, R14, R2.reuse, RZ ;  /* 0x000000020e047210 */ /* 0x082fe20007f3e0ff */
[----:B------:R-:W4:Y:S04]  /*1c6c0*/  LDL.LU.64 R22, [R1+0xab0] ;  /* 0x000ab00001167983 */ /* 0x000f280000300a00 */
[----:B------:R1:W-:Y:S01]  /*1c6d0*/  STL.64 [R1+0x558], R8 ;  /* 0x0005580801007387 */ /* 0x0003e20000100a00 */
[----:B------:R-:W-:Y:S01]  /*1c6e0*/  IMAD.X R5, R15, 0x1, R0, P1 ;  /* 0x000000010f057824 */ /* 0x000fe200008e0600 */
[----:B------:R-:W-:-:S02]  /*1c6f0*/  IADD3 R32, P0, PT, R34, R2, RZ ;  /* 0x0000000222207210 */ /* 0x000fc40007f1e0ff */
[----:B------:R-:W4:Y:S04]  /*1c700*/  LDL.LU.64 R14, [R1+0xaa8] ;  /* 0x000aa800010e7983 */ /* 0x000f280000300a00 */
[----:B------:R-:W4:Y:S01]  /*1c710*/  LDL.LU.64 R36, [R1+0xa90] ;  /* 0x000a900001247983 */ /* 0x000f220000300a00 */
[----:B-1----:R-:W-:-:S03]  /*1c720*/  IADD3 R8, P3, PT, R26, R2, RZ ;  /* 0x000000021a087210 */ /* 0x002fc60007f7e0ff */
[----:B------:R-:W4:Y:S01]  /*1c730*/  LDL.LU.64 R20, [R1+0xa88] ;  /* 0x000a880001147983 */ /* 0x000f220000300a00 */
[----:B------:R-:W-:-:S03]  /*1c740*/  IADD3.X R33, PT, PT, R35, R0, RZ, P0, !PT ;  /* 0x0000000023217210 */ /* 0x000fc600007fe4ff */
[----:B------:R2:W-:Y:S01]  /*1c750*/  STL.64 [R1+0x568], R4 ;  /* 0x0005680401007387 */ /* 0x0005e20000100a00 */
[----:B------:R-:W-:-:S05]  /*1c760*/  IMAD.X R9, R27, 0x1, R0, P3 ;  /* 0x000000011b097824 */ /* 0x000fca00018e0600 */
[----:B------:R3:W-:Y:S04]  /*1c770*/  STL.64 [R1+0x5a8], R8 ;  /* 0x0005a80801007387 */ /* 0x0007e80000100a00 */
[----:B------:R-:W-:Y:S01]  /*1c780*/  STL.64 [R1+0x5a0], R32 ;  /* 0x0005a02001007387 */ /* 0x000fe20000100a00 */
[-C--:B--2---:R-:W-:Y:S02]  /*1c790*/  IADD3 R4, P1, PT, R16, R2.reuse, RZ ;  /* 0x0000000210047210 */ /* 0x084fe40007f3e0ff */
[----:B---3--:R-:W-:-:S03]  /*1c7a0*/  IADD3 R8, P0, PT, R12, R2, RZ ;  /* 0x000000020c087210 */ /* 0x008fc60007f1e0ff */
[--C-:B------:R-:W-:Y:S02]  /*1c7b0*/  IMAD.X R5, R17, 0x1, R0.reuse, P1 ;  /* 0x0000000111057824 */ /* 0x100fe400008e0600 */
[----:B------:R-:W2:Y:S01]  /*1c7c0*/  LDL.LU.64 R16, [R1+0xa78] ;  /* 0x000a780001107983 */ /* 0x000ea20000300a00 */
[----:B------:R-:W-:-:S03]  /*1c7d0*/  IMAD.X R9, R13, 0x1, R0, P0 ;  /* 0x000000010d097824 */ /* 0x000fc600000e0600 */
[----:B------:R1:W-:Y:S01]  /*1c7e0*/  STL.64 [R1+0x5b0], R4 ;  /* 0x0005b00401007387 */ /* 0x0003e20000100a00 */
[----:B----4-:R-:W-:-:S03]  /*1c7f0*/  IADD3 R26, P1, PT, R30, R2, RZ ;  /* 0x000000021e1a7210 */ /* 0x010fc60007f3e0ff */
[----:B------:R-:W3:Y:S04]  /*1c800*/  LDL.LU.64 R12, [R1+0xa70] ;  /* 0x000a7000010c7983 */ /* 0x000ee80000300a00 */
[----:B------:R-:W4:Y:S01]  /*1c810*/  LDL.LU.64 R38, [R1+0xa60] ;  /* 0x000a600001267983 */ /* 0x000f220000300a00 */
[----:B-1----:R-:W-:-:S03]  /*1c820*/  IADD3 R4, P3, PT, R24, R2, RZ ;  /* 0x0000000218047210 */ /* 0x002fc60007f7e0ff */
[----:B------:R-:W4:Y:S01]  /*1c830*/  LDL.LU.64 R34, [R1+0xa58] ;  /* 0x000a580001227983 */ /* 0x000f220000300a00 */
[----:B------:R-:W-:-:S03]  /*1c840*/  IADD3.X R27, PT, PT, R31, R0, RZ, P1, !PT ;  /* 0x000000001f1b7210 */ /* 0x000fc60000ffe4ff */
[----:B------:R-:W-:Y:S01]  /*1c850*/  STL.64 [R1+0x5b8], R8 ;  /* 0x0005b80801007387 */ /* 0x000fe20000100a00 */
[----:B------:R-:W-:-:S05]  /*1c860*/  IMAD.X R5, R25, 0x1, R0, P3 ;  /* 0x0000000119057824 */ /* 0x000fca00018e0600 */
[----:B------:R-:W-:Y:S04]  /*1c870*/  STL.64 [R1+0x5d0], R4 ;  /* 0x0005d00401007387 */ /* 0x000fe80000100a00 */
[----:B------:R1:W-:Y:S04]  /*1c880*/  STL.64 [R1+0x5c0], R26 ;  /* 0x0005c01a01007387 */ /* 0x0003e80000100a00 */
[----:B-1----:R-:W4:Y:S01]  /*1c890*/  LDL.LU.64 R26, [R1+0xa50] ;  /* 0x000a5000011a7983 */ /* 0x002f220000300a00 */
[----:B------:R-:W-:-:S05]  /*1c8a0*/  IADD3 R8, P0, PT, R10, R2, RZ ;  /* 0x000000020a087210 */ /* 0x000fca0007f1e0ff */
[----:B------:R-:W-:-:S05]  /*1c8b0*/  IMAD.X R9, R11, 0x1, R0, P0 ;  /* 0x000000010b097824 */ /* 0x000fca00000e0600 */
[----:B------:R1:W-:Y:S01]  /*1c8c0*/  STL.64 [R1+0x5e0], R8 ;  /* 0x0005e00801007387 */ /* 0x0003e20000100a00 */
[----:B------:R-:W-:-:S03]  /*1c8d0*/  IADD3 R4, P1, PT, R6, R2, RZ ;  /* 0x0000000206047210 */ /* 0x000fc60007f3e0ff */
[----:B------:R-:W4:Y:S02]  /*1c8e0*/  LDL.LU.64 R10, [R1+0xa48] ;  /* 0x000a4800010a7983 */ /* 0x000f240000300a00 */
[----:B------:R-:W-:Y:S02]  /*1c8f0*/  IMAD.X R5, R7, 0x1, R0, P1 ;  /* 0x0000000107057824 */ /* 0x000fe400008e0600 */
[----:B------:R-:W4:Y:S04]  /*1c900*/  LDL.LU.64 R30, [R1+0xa40] ;  /* 0x000a4000011e7983 */ /* 0x000f280000300a00 */
[----:B------:R-:W4:Y:S01]  /*1c910*/  LDL.LU.64 R6, [R1+0xa38] ;  /* 0x000a380001067983 */ /* 0x000f220000300a00 */
[----:B-1----:R-:W-:-:S03]  /*1c920*/  IADD3 R8, P3, PT, R18, R2, RZ ;  /* 0x0000000212087210 */ /* 0x002fc60007f7e0ff */
[----:B------:R1:W-:Y:S01]  /*1c930*/  STL.64 [R1+0x5e8], R4 ;  /* 0x0005e80401007387 */ /* 0x0003e20000100a00 */
[----:B------:R-:W-:Y:S01]  /*1c940*/  IADD3 R24, P0, PT, R28, R2, RZ ;  /* 0x000000021c187210 */ /* 0x000fe20007f1e0ff */
[----:B------:R-:W-:Y:S02]  /*1c950*/  IMAD.X R9, R19, 0x1, R0, P3 ;  /* 0x0000000113097824 */ /* 0x000fe400018e0600 */
[----:B------:R-:W4:Y:S01]  /*1c960*/  LDL.LU.64 R18, [R1+0xa30] ;  /* 0x000a300001127983 */ /* 0x000f220000300a00 */
[----:B------:R-:W-:-:S03]  /*1c970*/  IADD3.X R25, PT, PT, R29, R0, RZ, P0, !PT ;  /* 0x000000001d197210 */ /* 0x000fc600007fe4ff */
[----:B------:R1:W-:Y:S04]  /*1c980*/  STL.64 [R1+0x600], R8 ;  /* 0x0006000801007387 */ /* 0x0003e80000100a00 */
[----:B------:R1:W-:Y:S02]  /*1c990*/  STL.64 [R1+0x5f8], R24 ;  /* 0x0005f81801007387 */ /* 0x0003e40000100a00 */
[----:B-1----:R-:W-:-:S05]  /*1c9a0*/  IADD3 R4, P1, PT, R22, R2, RZ ;  /* 0x0000000216047210 */ /* 0x002fca0007f3e0ff */
[----:B------:R-:W-:Y:S01]  /*1c9b0*/  IMAD.X R5, R23, 0x1, R0, P1 ;  /* 0x0000000117057824 */ /* 0x000fe200008e0600 */
[----:B------:R-:W-:-:S04]  /*1c9c0*/  IADD3 R8, P0, PT, R14, R2, RZ ;  /* 0x000000020e087210 */ /* 0x000fc80007f1e0ff */
[----:B------:R1:W-:Y:S01]  /*1c9d0*/  STL.64 [R1+0x610], R4 ;  /* 0x0006100401007387 */ /* 0x0003e20000100a00 */
[----:B------:R-:W-:-:S03]  /*1c9e0*/  IMAD.X R9, R15, 0x1, R0, P0 ;  /* 0x000000010f097824 */ /* 0x000fc600000e0600 */
[----:B------:R-:W4:Y:S01]  /*1c9f0*/  LDL.LU.64 R32, [R1+0xa28] ;  /* 0x000a280001207983 */ /* 0x000f220000300a00 */
[----:B------:R-:W-:-:S03]  /*1ca00*/  IADD3 R24, P1, PT, R36, R2, RZ ;  /* 0x0000000224187210 */ /* 0x000fc60007f3e0ff */
[----:B------:R-:W4:Y:S01]  /*1ca10*/  LDL.LU.64 R28, [R1+0xa20] ;  /* 0x000a2000011c7983 */ /* 0x000f220000300a00 */
[----:B-1----:R-:W-:-:S03]  /*1ca20*/  IADD3 R4, P3, PT, R20, R2, RZ ;  /* 0x0000000214047210 */ /* 0x002fc60007f7e0ff */
[----:B------:R-:W4:Y:S04]  /*1ca30*/  LDL.LU.64 R22, [R1+0x808] ;  /* 0x0008080001167983 */ /* 0x000f280000300a00 */
[----:B------:R2:W-:Y:S01]  /*1ca40*/  STL.64 [R1+0x618], R8 ;  /* 0x0006180801007387 */ /* 0x0005e20000100a00 */
[----:B------:R-:W-:Y:S01]  /*1ca50*/  IMAD.X R5, R21, 0x1, R0, P3 ;  /* 0x0000000115057824 */ /* 0x000fe200018e0600 */
[----:B------:R-:W-:Y:S02]  /*1ca60*/  IADD3.X R25, PT, PT, R37, R0, RZ, P1, !PT ;  /* 0x0000000025197210 */ /* 0x000fe40000ffe4ff */
[----:B------:R-:W4:Y:S04]  /*1ca70*/  LDL.LU.64 R14, [R1+0x7f8] ;  /* 0x0007f800010e7983 */ /* 0x000f280000300a00 */
[----:B------:R3:W-:Y:S04]  /*1ca80*/  STL.64 [R1+0x630], R4 ;  /* 0x0006300401007387 */ /* 0x0007e80000100a00 */
[----:B------:R1:W-:Y:S01]  /*1ca90*/  STL.64 [R1+0x628], R24 ;  /* 0x0006281801007387 */ /* 0x0003e20000100a00 */
[----:B--2---:R-:W-:-:S05]  /*1caa0*/  IADD3 R8, P0, PT, R16, R2, RZ ;  /* 0x0000000210087210 */ /* 0x004fca0007f1e0ff */
[----:B------:R-:W-:Y:S01]  /*1cab0*/  IMAD.X R9, R17, 0x1, R0, P0 ;  /* 0x0000000111097824 */ /* 0x000fe200000e0600 */
[----:B---3--:R-:W-:-:S04]  /*1cac0*/  IADD3 R4, P1, PT, R12, R2, RZ ;  /* 0x000000020c047210 */ /* 0x008fc80007f3e0ff */
[----:B------:R2:W-:Y:S01]  /*1cad0*/  STL.64 [R1+0x640], R8 ;  /* 0x0006400801007387 */ /* 0x0005e20000100a00 */
[----:B------:R-:W-:-:S03]  /*1cae0*/  IMAD.X R5, R13, 0x1, R0, P1 ;  /* 0x000000010d057824 */ /* 0x000fc600008e0600 */
[----:B-1----:R-:W3:Y:S01]  /*1caf0*/  LDL.LU.64 R24, [R1+0x598] ;  /* 0x0005980001187983 */ /* 0x002ee20000300a00 */
[----:B----4-:R-:W-:-:S03]  /*1cb00*/  IADD3 R36, P0, PT, R38, R2, RZ ;  /* 0x0000000226247210 */ /* 0x010fc60007f1e0ff */
[----:B------:R-:W4:Y:S01]  /*1cb10*/  LDL.LU.64 R20, [R1+0x590] ;  /* 0x0005900001147983 */ /* 0x000f220000300a00 */
[----:B--2---:R-:W-:-:S03]  /*1cb20*/  IADD3 R8, P3, PT, R34, R2, RZ ;  /* 0x0000000222087210 */ /* 0x004fc60007f7e0ff */
[----:B------:R-:W2:Y:S04]  /*1cb30*/  LDL.LU.64 R16, [R1+0x588] ;  /* 0x0005880001107983 */ /* 0x000ea80000300a00 */
[----:B------:R1:W-:Y:S01]  /*1cb40*/  STL.64 [R1+0x648], R4 ;  /* 0x0006480401007387 */ /* 0x0003e20000100a00 */
[----:B------:R-:W-:-:S03]  /*1cb50*/  IMAD.X R9, R35, 0x1, R0, P3 ;  /* 0x0000000123097824 */ /* 0x000fc600018e0600 */
[----:B------:R-:W2:Y:S01]  /*1cb60*/  LDL.LU.64 R12, [R1+0x580] ;  /* 0x00058000010c7983 */ /* 0x000ea20000300a00 */
[----:B------:R-:W-:-:S03]  /*1cb70*/  IADD3.X R37, PT, PT, R39, R0, RZ, P0, !PT ;  /* 0x0000000027257210 */ /* 0x000fc600007fe4ff */
[----:B------:R1:W-:Y:S02]  /*1cb80*/  STL.64 [R1+0x6a8], R8 ;  /* 0x0006a80801007387 */ /* 0x0003e40000100a00 */
[----:B-1----:R-:W-:Y:S02]  /*1cb90*/  IADD3 R4, P1, PT, R26, R2, RZ ;  /* 0x000000021a047210 */ /* 0x002fe40007f3e0ff */
[----:B------:R-:W-:Y:S03]  /*1cba0*/  STL.64 [R1+0x690], R36 ;  /* 0x0006902401007387 */ /* 0x000fe60000100a00 */
[----:B------:R-:W-:-:S05]  /*1cbb0*/  IMAD.X R5, R27, 0x1, R0, P1 ;  /* 0x000000011b057824 */ /* 0x000fca00008e0600 */
[----:B------:R1:W-:Y:S01]  /*1cbc0*/  STL.64 [R1+0x6b8], R4 ;  /* 0x0006b80401007387 */ /* 0x0003e20000100a00 */
[----:B------:R-:W-:-:S05]  /*1cbd0*/  IADD3 R8, P0, PT, R10, R2, RZ ;  /* 0x000000020a087210 */ /* 0x000fca0007f1e0ff */
[----:B------:R-:W-:Y:S02]  /*1cbe0*/  IMAD.X R9, R11, 0x1, R0, P0 ;  /* 0x000000010b097824 */ /* 0x000fe400000e0600 */
[----:B------:R-:W2:Y:S01]  /*1cbf0*/  LDL.LU.64 R10, [R1+0x578] ;  /* 0x00057800010a7983 */ /* 0x000ea20000300a00 */
[----:B-1----:R-:W-:-:S03]  /*1cc00*/  IADD3 R4, P3, PT, R6, R2, RZ ;  /* 0x0000000206047210 */ /* 0x002fc60007f7e0ff */
[----:B------:R1:W-:Y:S02]  /*1cc10*/  STL.64 [R1+0x6c8], R8 ;  /* 0x0006c80801007387 */ /* 0x0003e40000100a00 */
[----:B------:R-:W-:Y:S02]  /*1cc20*/  IMAD.X R5, R7, 0x1, R0, P3 ;  /* 0x0000000107057824 */ /* 0x000fe400018e0600 */
[----:B------:R-:W2:Y:S01]  /*1cc30*/  LDL.LU.64 R6, [R1+0x570] ;  /* 0x0005700001067983 */ /* 0x000ea20000300a00 */
[-C--:B------:R-:W-:Y:S02]  /*1cc40*/  IADD3 R26, P1, PT, R30, R2.reuse, RZ ;  /* 0x000000021e1a7210 */ /* 0x080fe40007f3e0ff */
[----:B-1----:R-:W-:Y:S02]  /*1cc50*/  IADD3 R8, P0, PT, R18, R2, RZ ;  /* 0x0000000212087210 */ /* 0x002fe40007f1e0ff */
[----:B------:R-:W-:-:S03]  /*1cc60*/  IADD3.X R27, PT, PT, R31, R0, RZ, P1, !PT ;  /* 0x000000001f1b7210 */ /* 0x000fc60000ffe4ff */
[----:B------:R-:W-:Y:S01]  /*1cc70*/  IMAD.X R9, R19, 0x1, R0, P0 ;  /* 0x0000000113097824 */ /* 0x000fe200000e0600 */
[----:B------:R1:W-:Y:S04]  /*1cc80*/  STL.64 [R1+0x6f0], R4 ;  /* 0x0006f00401007387 */ /* 0x0003e80000100a00 */
[----:B------:R1:W-:Y:S04]  /*1cc90*/  STL.64 [R1+0x6e0], R26 ;  /* 0x0006e01a01007387 */ /* 0x0003e80000100a00 */
[----:B------:R1:W-:Y:S02]  /*1cca0*/  STL.64 [R1+0x700], R8 ;  /* 0x0007000801007387 */ /* 0x0003e40000100a00 */
[----:B-1----:R-:W1:Y:S08]  /*1ccb0*/  LDC R4, c[0x0][0x3a0] ;  /* 0x0000e800ff047b82 */ /* 0x002e700000000800 */
[----:B------:R-:W1:Y:S01]  /*1ccc0*/  LDC R5, c[0x0][0x3a0] ;  /* 0x0000e800ff057b82 */ /* 0x000e620000000800 */
[----:B------:R-:W-:-:S02]  /*1ccd0*/  IADD3 R30, P0, PT, R32, R2, RZ ;  /* 0x00000002201e7210 */ /* 0x000fc40007f1e0ff */
[----:B------:R-:W-:-:S03]  /*1cce0*/  IADD3 R26, P1, PT, R28, R2, RZ ;  /* 0x000000021c1a7210 */ /* 0x000fc60007f3e0ff */
[--C-:B------:R-:W-:Y:S01]  /*1ccf0*/  IMAD.X R31, R33, 0x1, R0.reuse, P0 ;  /* 0x00000001211f7824 */ /* 0x100fe200000e0600 */
[----:B------:R-:W-:Y:S02]  /*1cd00*/  IADD3 R18, P3, PT, R22, R2, RZ ;  /* 0x0000000216127210 */ /* 0x000fe40007f7e0ff */
[----:B------:R-:W-:Y:S02]  /*1cd10*/  IADD3.X R27, PT, PT, R29, R0, RZ, P1, !PT ;  /* 0x000000001d1b7210 */ /* 0x000fe40000ffe4ff */
[-C--:B------:R-:W-:Y:S01]  /*1cd20*/  IADD3 R8, P4, PT, R14, R2.reuse, RZ ;  /* 0x000000020e087210 */ /* 0x080fe20007f9e0ff */
[--C-:B------:R-:W-:Y:S01]  /*1cd30*/  IMAD.X R19, R23, 0x1, R0.reuse, P3 ;  /* 0x0000000117137824 */ /* 0x100fe200018e0600 */
[----:B------:R-:W-:Y:S03]  /*1cd40*/  STL.64 [R1+0x718], R30 ;  /* 0x0007181e01007387 */ /* 0x000fe60000100a00 */
[----:B------:R-:W-:Y:S01]  /*1cd50*/  IMAD.X R9, R15, 0x1, R0, P4 ;  /* 0x000000010f097824 */ /* 0x000fe200020e0600 */
[----:B------:R-:W-:Y:S04]  /*1cd60*/  STL.64 [R1+0x728], R26 ;  /* 0x0007281a01007387 */ /* 0x000fe80000100a00 */
[----:B------:R4:W-:Y:S04]  /*1cd70*/  STL.64 [R1+0x738], R18 ;  /* 0x0007381201007387 */ /* 0x0009e80000100a00 */
[----:B------:R2:W-:Y:S01]  /*1cd80*/  STL.64 [R1+0x750], R8 ;  /* 0x0007500801007387 */ /* 0x0005e20000100a00 */
[----:B-1----:R-:W-:Y:S01]  /*1cd90*/  IADD3 R4, PT, PT, R4, -0x102, RZ ;  /* 0xfffffefe04047810 */ /* 0x002fe20007ffe0ff */
[----:B------:R-:W-:Y:S01]  /*1cda0*/  VIADD R5, R5, 0xfffffeff ;  /* 0xfffffeff05057836 */ /* 0x000fe20000000000 */
[----:B---3--:R-:W-:-:S02]  /*1cdb0*/  IADD3 R22, P0, PT, R24, R2, RZ ;  /* 0x0000000218167210 */ /* 0x008fc40007f1e0ff */
[----:B----4-:R-:W-:-:S03]  /*1cdc0*/  IADD3 R18, P1, PT, R20, R2, RZ ;  /* 0x0000000214127210 */ /* 0x010fc60007f3e0ff */
[--C-:B------:R-:W-:Y:S01]  /*1cdd0*/  IMAD.X R23, R25, 0x1, R0.reuse, P0 ;  /* 0x0000000119177824 */ /* 0x100fe200000e0600 */
[----:B--2---:R-:W-:Y:S02]  /*1cde0*/  IADD3 R14, P3, PT, R16, R2, RZ ;  /* 0x00000002100e7210 */ /* 0x004fe40007f7e0ff */
[----:B------:R-:W-:Y:S02]  /*1cdf0*/  IADD3.X R19, PT, PT, R21, R0, RZ, P1, !PT ;  /* 0x0000000015137210 */ /* 0x000fe40000ffe4ff */
[----:B------:R-:W-:Y:S01]  /*1ce00*/  IADD3 R8, P4, PT, R12, R2, RZ ;  /* 0x000000020c087210 */ /* 0x000fe20007f9e0ff */
[--C-:B------:R-:W-:Y:S01]  /*1ce10*/  IMAD.X R15, R17, 0x1, R0.reuse, P3 ;  /* 0x00000001110f7824 */ /* 0x100fe200018e0600 */
[----:B------:R-:W-:Y:S01]  /*1ce20*/  STL.64 [R1+0x760], R22 ;  /* 0x0007601601007387 */ /* 0x000fe20000100a00 */
[----:B------:R-:W-:Y:S01]  /*1ce30*/  ISETP.GE.U32.AND P1, PT, R4, 0x7ffffe7f, PT ;  /* 0x7ffffe7f0400780c */ /* 0x000fe20003f26070 */
[----:B------:R-:W1:Y:S01]  /*1ce40*/  LDC R12, c[0x0][0x3a0] ;  /* 0x0000e800ff0c7b82 */ /* 0x000e620000000800 */
[----:B------:R-:W-:Y:S01]  /*1ce50*/  IMAD.X R9, R13, 0x1, R0, P4 ;  /* 0x000000010d097824 */ /* 0x000fe200020e0600 */
[----:B------:R-:W-:Y:S04]  /*1ce60*/  STL.64 [R1+0x770], R18 ;  /* 0x0007701201007387 */ /* 0x000fe80000100a00 */
[----:B------:R-:W-:Y:S04]  /*1ce70*/  STL.64 [R1+0x780], R14 ;  /* 0x0007800e01007387 */ /* 0x000fe80000100a00 */
[----:B------:R2:W-:Y:S01]  /*1ce80*/  STL.64 [R1+0x790], R8 ;  /* 0x0007900801007387 */ /* 0x0005e20000100a00 */
[----:B------:R-:W-:-:S02]  /*1ce90*/  ISETP.GE.U32.AND P3, PT, R5, 0x7ffffe80, PT ;  /* 0x7ffffe800500780c */ /* 0x000fc40003f66070 */
[----:B--2---:R-:W-:-:S05]  /*1cea0*/  IADD3 R8, P6, PT, R10, R80, RZ ;  /* 0x000000500a087210 */ /* 0x004fca0007fde0ff */
[----:B------:R-:W-:Y:S01]  /*1ceb0*/  IMAD.X R9, R11, 0x1, R3, P6 ;  /* 0x000000010b097824 */ /* 0x000fe200030e0603 */
[----:B------:R-:W-:-:S05]  /*1cec0*/  IADD3 R4, P6, PT, R6, R80, RZ ;  /* 0x0000005006047210 */ /* 0x000fca0007fde0ff */
[----:B------:R-:W-:-:S05]  /*1ced0*/  IMAD.X R5, R7, 0x1, R3, P6 ;  /* 0x0000000107057824 */ /* 0x000fca00030e0603 */
[----:B------:R2:W-:Y:S04]  /*1cee0*/  STL.64 [R1+0xb88], R4 ;  /* 0x000b880401007387 */ /* 0x0005e80000100a00 */
[----:B------:R2:W-:Y:S01]  /*1cef0*/  STL.64 [R1+0xa38], R8 ;  /* 0x000a380801007387 */ /* 0x0005e20000100a00 */
[----:B-1----:R-:W-:Y:S01]  /*1cf00*/  VIADD R12, R12, 0x7f ;  /* 0x0000007f0c0c7836 */ /* 0x002fe20000000000 */
[----:B------:R-:W-:-:S04]  /*1cf10*/  ISETP.NE.U32.AND P0, PT, RZ, UR4, PT ;  /* 0x00000004ff007c0c */ /* 0x000fc8000bf05070 */
[----:B------:R-:W-:Y:S01]  /*1cf20*/  ISETP.LT.OR P4, PT, R12, 0x80, P0 ;  /* 0x000000800c00780c */ /* 0x000fe20000781670 */
[----:B------:R-:W-:-:S12]  /*1cf30*/  @!P5 BRA `(.L_x_7) ;  /* 0x00000008000cd947 */ /* 0x000fd80003800000 */
[----:B------:R-:W3:Y:S01]  /*1cf40*/  LDL.LU R22, [R1+0x10] ;  /* 0x0000100001167983 */ /* 0x000ee20000300800 */
[----:B--2---:R-:W-:Y:S01]  /*1cf50*/  MOV R4, R92 ;  /* 0x0000005c00047202 */ /* 0x004fe20000000f00 */
[----:B------:R-:W-:Y:S01]  /*1cf60*/  IMAD.MOV.U32 R5, RZ, RZ, R94 ;  /* 0x000000ffff057224 */ /* 0x000fe200078e005e */
[----:B------:R-:W-:Y:S01]  /*1cf70*/  MOV R8, R220 ;  /* 0x000000dc00087202 */ /* 0x000fe20000000f00 */
[----:B------:R-:W3:Y:S01]  /*1cf80*/  LDL.LU R23, [R1+0x18] ;  /* 0x0000180001177983 */ /* 0x000ee20000300800 */
[----:B------:R-:W-:Y:S01]  /*1cf90*/  IMAD.MOV.U32 R6, RZ, RZ, R224 ;  /* 0x000000ffff067224 */ /* 0x000fe200078e00e0 */
[----:B------:R-:W-:Y:S01]  /*1cfa0*/  MOV R12, R228 ;  /* 0x000000e4000c7202 */ /* 0x000fe20000000f00 */
[----:B------:R-:W-:Y:S01]  /*1cfb0*/  IMAD.MOV.U32 R7, RZ, RZ, R226 ;  /* 0x000000ffff077224 */ /* 0x000fe200078e00e2 */
[----:B------:R-:W3:Y:S01]  /*1cfc0*/  LDL.LU R24, [R1] ;  /* 0x0000000001187983 */ /* 0x000ee20000300800 */
[----:B------:R-:W-:Y:S01]  /*1cfd0*/  IMAD.MOV.U32 R9, RZ, RZ, R222 ;  /* 0x000000ffff097224 */ /* 0x000fe200078e00de */
[----:B------:R-:W-:Y:S01]  /*1cfe0*/  MOV R16, R236 ;  /* 0x000000ec00107202 */ /* 0x000fe20000000f00 */
[----:B------:R-:W-:Y:S01]  /*1cff0*/  IMAD.MOV.U32 R10, RZ, RZ, R232 ;  /* 0x000000ffff0a7224 */ /* 0x000fe200078e00e8 */
[----:B------:R-:W3:Y:S01]  /*1d000*/  LDL.LU R25, [R1+0x8] ;  /* 0x0000080001197983 */ /* 0x000ee20000300800 */
[----:B------:R-:W-:Y:S01]  /*1d010*/  IMAD.MOV.U32 R11, RZ, RZ, R234 ;  /* 0x000000ffff0b7224 */ /* 0x000fe200078e00ea */
[----:B------:R-:W-:Y:S01]  /*1d020*/  MOV R20, R244 ;  /* 0x000000f400147202 */ /* 0x000fe20000000f00 */
[----:B------:R-:W-:Y:S01]  /*1d030*/  IMAD.MOV.U32 R13, RZ, RZ, R230 ;  /* 0x000000ffff0d7224 */ /* 0x000fe200078e00e6 */
[----:B------:R-:W3:Y:S01]  /*1d040*/  LDL.LU R26, [R1+0x30] ;  /* 0x00003000011a7983 */ /* 0x000ee20000300800 */
[----:B------:R-:W-:-:S02]  /*1d050*/  IMAD.MOV.U32 R14, RZ, RZ, R240 ;  /* 0x000000ffff0e7224 */ /* 0x000fc400078e00f0 */
[----:B------:R-:W-:Y:S01]  /*1d060*/  IMAD.MOV.U32 R15, RZ, RZ, R242 ;  /* 0x000000ffff0f7224 */ /* 0x000fe200078e00f2 */
[----:B------:R-:W3:Y:S01]  /*1d070*/  LDL.LU R27, [R1+0x38] ;  /* 0x00003800011b7983 */ /* 0x000ee20000300800 */
[----:B------:R-:W-:Y:S02]  /*1d080*/  IMAD.MOV.U32 R17, RZ, RZ, R238 ;  /* 0x000000ffff117224 */ /* 0x000fe400078e00ee */
[----:B------:R-:W-:Y:S01]  /*1d090*/  IMAD.MOV.U32 R18, RZ, RZ, R248 ;  /* 0x000000ffff127224 */ /* 0x000fe200078e00f8 */
[----:B------:R-:W3:Y:S01]  /*1d0a0*/  LDL.LU R28, [R1+0x20] ;  /* 0x00002000011c7983 */ /* 0x000ee20000300800 */
[----:B------:R-:W-:Y:S02]  /*1d0b0*/  IMAD.MOV.U32 R19, RZ, RZ, R250 ;  /* 0x000000ffff137224 */ /* 0x000fe400078e00fa */
[----:B------:R-:W-:Y:S01]  /*1d0c0*/  IMAD.MOV.U32 R21, RZ, RZ, R246 ;  /* 0x000000ffff157224 */ /* 0x000fe200078e00f6 */
[----:B------:R-:W3:Y:S04]  /*1d0d0*/  LDL.LU R29, [R1+0x28] ;  /* 0x00002800011d7983 */ /* 0x000ee80000300800 */
        /* <DEDUP_REMOVED lines=37> */
[----:B------:R-:W3:Y:S02]  /*1d330*/  LDL.LU R67, [R1+0x168] ;  /* 0x0001680001437983 */ /* 0x000ee40000300800 */
[----:B---3--:R1:W-:Y:S01]  /*1d340*/  STTM.x64 tmem[UR11+0x140], R4 ;  /* 0x00014004000079ed */ /* 0x0083e2000834000b */
[----:B------:R-:W-:Y:S05]  /*1d350*/  @!P5 BRA `(.L_x_7) ;  /* 0x000000040004d947 */ /* 0x000fea0003800000 */
[----:B-1----:R-:W2:Y:S01]  /*1d360*/  LDL.LU R22, [R1+0x14] ;  /* 0x0000140001167983 */ /* 0x002ea20000300800 */
[----:B------:R-:W-:Y:S01]  /*1d370*/  IMAD.MOV.U32 R4, RZ, RZ, R93 ;  /* 0x000000ffff047224 */ /* 0x000fe200078e005d */
[----:B------:R-:W-:Y:S01]  /*1d380*/  MOV R6, R225 ;  /* 0x000000e100067202 */ /* 0x000fe20000000f00 */
[----:B------:R-:W-:Y:S01]  /*1d390*/  IMAD.MOV.U32 R5, RZ, RZ, R95 ;  /* 0x000000ffff057224 */ /* 0x000fe200078e005f */
[----:B------:R-:W2:Y:S01]  /*1d3a0*/  LDL.LU R23, [R1+0x1c] ;  /* 0x00001c0001177983 */ /* 0x000ea20000300800 */
        /* <DEDUP_REMOVED lines=12> */
[----:B------:R-:W-:-:S02]  /*1d470*/  IMAD.MOV.U32 R15, RZ, RZ, R243 ;  /* 0x000000ffff0f7224 */ /* 0x000fc400078e00f3 */
[----:B------:R-:W-:Y:S01]  /*1d480*/  IMAD.MOV.U32 R16, RZ, RZ, R237 ;  /* 0x000000ffff107224 */ /* 0x000fe200078e00ed */
[----:B------:R-:W2:Y:S01]  /*1d490*/  LDL.LU R27, [R1+0x3c] ;  /* 0x00003c00011b7983 */ /* 0x000ea20000300800 */
[----:B------:R-:W-:Y:S02]  /*1d4a0*/  IMAD.MOV.U32 R17, RZ, RZ, R239 ;  /* 0x000000ffff117224 */ /* 0x000fe400078e00ef */
[----:B------:R-:W-:Y:S01]  /*1d4b0*/  IMAD.MOV.U32 R19, RZ, RZ, R251 ;  /* 0x000000ffff137224 */ /* 0x000fe200078e00fb */
[----:B------:R-:W2:Y:S01]  /*1d4c0*/  LDL.LU R28, [R1+0x24] ;  /* 0x00002400011c7983 */ /* 0x000ea20000300800 */
[----:B------:R-:W-:Y:S02]  /*1d4d0*/  IMAD.MOV.U32 R20, RZ, RZ, R245 ;  /* 0x000000ffff147224 */ /* 0x000fe400078e00f5 */
[----:B------:R-:W-:Y:S01]  /*1d4e0*/  IMAD.MOV.U32 R21, RZ, RZ, R247 ;  /* 0x000000ffff157224 */ /* 0x000fe200078e00f7 */
[----:B------:R-:W2:Y:S04]  /*1d4f0*/  LDL.LU R29, [R1+0x2c] ;  /* 0x00002c00011d7983 */ /* 0x000ea80000300800 */
        /* <DEDUP_REMOVED lines=37> */
[----:B------:R-:W2:Y:S02]  /*1d750*/  LDL.LU R67, [R1+0x16c] ;  /* 0x00016c0001437983 */ /* 0x000ea40000300800 */
[----:B--2---:R3:W-:Y:S02]  /*1d760*/  STTM.x64 tmem[UR11+0x1c0], R4 ;  /* 0x0001c004000079ed */ /* 0x0047e4000834000b */
.L_x_7:
[----:B------:R-:W4:Y:S01]  /*1d770*/  FENCE.VIEW.ASYNC.T ;  /* 0x00000000000073c6 */ /* 0x000f220000000200 */
[----:B------:R-:W-:Y:S01]  /*1d780*/  UIADD3 UR12, UPT, UPT, UR10, 0x100, URZ ;  /* 0x000001000a0c7890 */ /* 0x000fe2000fffe0ff */
[----:B-1-3--:R-:W-:Y:S01]  /*1d790*/  IADD3 R6, PT, PT, R196, -0x103, RZ ;  /* 0xfffffefdc4067810 */ /* 0x00afe20007ffe0ff */
[----:B----4-:R-:W-:Y:S06]  /*1d7a0*/  BAR.SYNC.DEFER_BLOCKING 0x0 ;  /* 0x0000000000007b1d */ /* 0x010fec0000010000 */
[----:B------:R-:W-:Y:S05]  /*1d7b0*/  @P4 BRA `(.L_x_8) ;  /* 0x00000008005c4947 */ /* 0x000fea0003800000 */
[----:B------:R-:W-:Y:S01]  /*1d7c0*/  UIADD3 UR5, UPT, UPT, UR7, 0x40000, URZ ;  /* 0x0004000007057890 */ /* 0x000fe2000fffe0ff */
[----:B--2---:R-:W-:Y:S01]  /*1d7d0*/  MOV.SPILL R5, UR17 ;  /* 0x0000001100057c02 */ /* 0x004fe20009000f00 */
[----:B------:R-:W-:Y:S01]  /*1d7e0*/  UMOV UR4, URZ ;  /* 0x000000ff00047c82 */ /* 0x000fe20008000000 */
[----:B------:R-:W-:Y:S01]  /*1d7f0*/  UIADD3 UR69, UPT, UPT, UR10, 0x108, URZ ;  /* 0x000001080a457890 */ /* 0x000fe2000fffe0ff */
[----:B------:R-:W-:Y:S01]  /*1d800*/  MOV.SPILL R4, UR16 ;  /* 0x0000001000047c02 */ /* 0x000fe20009000f00 */
[----:B------:R-:W-:Y:S02]  /*1d810*/  USHF.R.U32.HI UR5, URZ, 0x4, UR5 ;  /* 0x00000004ff057899 */ /* 0x000fe40008011605 */
[----:B------:R-:W-:Y:S02]  /*1d820*/  UIADD3 UR35, UPT, UPT, UR10, 0x110, URZ ;  /* 0x000001100a237890 */ /* 0x000fe4000fffe0ff */
[----:B------:R-:W-:Y:S02]  /*1d830*/  USGXT.U32 UR52, UR5, 0xe ;  /* 0x0000000e0534789a */ /* 0x000fe40008000000 */
[----:B------:R-:W-:-:S02]  /*1d840*/  UIADD3 UR34, UPT, UPT, UR10, 0x118, URZ ;  /* 0x000001180a227890 */ /* 0x000fc4000fffe0ff */
[----:B------:R-:W-:Y:S01]  /*1d850*/  UIADD3 UR56, UP1, UPT, UR52, 0x2, URZ ;  /* 0x0000000234387890 */ /* 0x000fe2000ff3e0ff */
[----:B------:R-:W-:Y:S01]  /*1d860*/  UMOV UR26, 0x0 ;  /* 0x00000000001a7882 */ /* 0x000fe20000000000 */
[----:B------:R-:W-:Y:S02]  /*1d870*/  UMOV UR27, 0x8200910 ;  /* 0x08200910001b7882 */ /* 0x000fe40000000000 */
[----:B------:R-:W-:Y:S02]  /*1d880*/  UIADD3.X UR57, UPT, UPT, UR4, 0x40004040, URZ, UP1, !UPT ;  /* 0x4000404004397890 */ /* 0x000fe40008ffe4ff */
[----:B------:R-:W-:Y:S02]  /*1d890*/  UIADD3 UR68, UPT, UPT, UR10, 0x120, URZ ;  /* 0x000001200a447890 */ /* 0x000fe4000fffe0ff */
[----:B------:R-:W-:Y:S02]  /*1d8a0*/  UIADD3.64 UR58, UPT, UPT, UR56, 0x2, URZ ;  /* 0x00000002383a7897 */ /* 0x000fe4000fffe0ff */
[----:B------:R-:W-:Y:S01]  /*1d8b0*/  UIADD3.64 UR64, UPT, UPT, UR56, 0x4, URZ ;  /* 0x0000000438407897 */ /* 0x000fe2000fffe0ff */
[----:B------:R-:W-:Y:S01]  /*1d8c0*/  UMOV UR53, 0x40004040 ;  /* 0x4000404000357882 */ /* 0x000fe20000000000 */
[----:B------:R-:W-:Y:S01]  /*1d8d0*/  UIADD3.64 UR62, UPT, UPT, UR56, 0x3fe, URZ ;  /* 0x000003fe383e7897 */ /* 0x000fe2000fffe0ff */
[----:B------:R1:W-:Y:S01]  /*1d8e0*/  UTCHMMA tmem[UR12], gdesc[UR52], tmem[UR10], tmem[UR26], idesc[UR27], !UPT ;  /* 0x00ff1a340c0079ea */ /* 0x0003e2000f80000a */
[----:B------:R-:W-:Y:S01]  /*1d8f0*/  UMOV UR28, 0x0 ;  /* 0x00000000001c7882 */ /* 0x000fe20000000000 */
[----:B------:R-:W-:Y:S01]  /*1d900*/  UMOV UR29, 0x8200910 ;  /* 0x08200910001d7882 */ /* 0x000fe20000000000 */
[----:B------:R-:W-:-:S02]  /*1d910*/  UIADD3 UR67, UPT, UPT, UR10, 0x128, URZ ;  /* 0x000001280a437890 */ /* 0x000fc4000fffe0ff */
[----:B------:R2:W-:Y:S01]  /*1d920*/  UTCHMMA tmem[UR69], gdesc[UR56], tmem[UR10], tmem[UR28], idesc[UR29], UPT ;  /* 0x00ff1c38450079ea */ /* 0x0005e2000b80000a */
[----:B------:R-:W-:Y:S02]  /*1d930*/  UIADD3.64 UR4, UPT, UPT, UR56, 0x400, URZ ;  /* 0x0000040038047897 */ /* 0x000fe4000fffe0ff */
[----:B------:R-:W-:Y:S02]  /*1d940*/  UIADD3 UR66, UPT, UPT, UR10, 0x130, URZ ;  /* 0x000001300a427890 */ /* 0x000fe4000fffe0ff */
[----:B------:R-:W-:Y:S02]  /*1d950*/  UIADD3.64 UR24, UPT, UPT, UR56, 0x402, URZ ;  /* 0x0000040238187897 */ /* 0x000fe4000fffe0ff */
[----:B------:R-:W-:Y:S02]  /*1d960*/  UIADD3 UR49, UPT, UPT, UR10, 0x138, URZ ;  /* 0x000001380a317890 */ /* 0x000fe4000fffe0ff */
[----:B-1----:R-:W-:Y:S02]  /*1d970*/  UIADD3.64 UR26, UPT, UPT, UR56, 0x404, URZ ;  /* 0x00000404381a7897 */ /* 0x002fe4000fffe0ff */
[----:B------:R-:W-:-:S02]  /*1d980*/  UIADD3 UR6, UPT, UPT, UR10, 0x140, URZ ;  /* 0x000001400a067890 */ /* 0x000fc4000fffe0ff */
[----:B--2---:R-:W-:Y:S01]  /*1d990*/  UIADD3.64 UR28, UPT, UPT, UR56, 0x7fe, URZ ;  /* 0x000007fe381c7897 */ /* 0x004fe2000fffe0ff */
[----:B------:R-:W-:Y:S01]  /*1d9a0*/  UMOV UR30, 0x0 ;  /* 0x00000000001e7882 */ /* 0x000fe20000000000 */
[----:B------:R-:W-:Y:S01]  /*1d9b0*/  UMOV UR31, 0x8200910 ;  /* 0x08200910001f7882 */ /* 0x000fe20000000000 */
[----:B------:R-:W-:Y:S01]  /*1d9c0*/  UMOV UR32, 0x0 ;  /* 0x0000000000207882 */ /* 0x000fe20000000000 */
[----:B------:R-:W-:Y:S01]  /*1d9d0*/  UMOV UR33, 0x8200910 ;  /* 0x0820091000217882 */ /* 0x000fe20000000000 */
[----:B------:R-:W-:Y:S01]  /*1d9e0*/  UMOV UR50, 0x0 ;  /* 0x0000000000327882 */ /* 0x000fe20000000000 */
[----:B------:R-:W-:Y:S01]  /*1d9f0*/  UMOV UR51, 0x8200910 ;  /* 0x0820091000337882 */ /* 0x000fe20000000000 */
[----:B------:R1:W-:Y:S01]  /*1da00*/  UTCHMMA tmem[UR35], gdesc[UR58], tmem[UR10], tmem[UR30], idesc[UR31], UPT ;  /* 0x00ff1e3a230079ea */ /* 0x0003e2000b80000a */
[----:B------:R-:W-:Y:S01]  /*1da10*/  UMOV UR36, 0x0 ;  /* 0x0000000000247882 */ /* 0x000fe20000000000 */
[----:B------:R-:W-:Y:S01]  /*1da20*/  UMOV UR37, 0x8200910 ;  /* 0x0820091000257882 */ /* 0x000fe20000000000 */
[----:B------:R-:W-:-:S02]  /*1da30*/  UIADD3 UR9, UPT, UPT, UR10, 0x148, URZ ;  /* 0x000001480a097890 */ /* 0x000fc4000fffe0ff */
[----:B------:R2:W-:Y:S01]  /*1da40*/  UTCHMMA tmem[UR34], gdesc[UR64], tmem[UR10], tmem[UR32], idesc[UR33], UPT ;  /* 0x00ff2040220079ea */ /* 0x0005e2000b80000a */
[----:B------:R-:W-:Y:S01]  /*1da50*/  UMOV UR38, 0x0 ;  /* 0x0000000000267882 */ /* 0x000fe20000000000 */
[----:B------:R-:W-:Y:S01]  /*1da60*/  UMOV UR39, 0x8200910 ;  /* 0x0820091000277882 */ /* 0x000fe20000000000 */
[----:B------:R-:W-:Y:S02]  /*1da70*/  UIADD3 UR13, UPT, UPT, UR10, 0x150, URZ ;  /* 0x000001500a0d7890 */ /* 0x000fe4000fffe0ff */
[----:B------:R-:W-:Y:S01]  /*1da80*/  UTCHMMA tmem[UR68], gdesc[UR62], tmem[UR10], tmem[UR50], idesc[UR51], UPT ;  /* 0x00ff323e440079ea */ /* 0x000fe2000b80000a */
[----:B------:R-:W-:Y:S01]  /*1da90*/  UMOV UR40, 0x0 ;  /* 0x0000000000287882 */ /* 0x000fe20000000000 */
[----:B-1----:R-:W-:Y:S01]  /*1daa0*/  UIADD3.64 UR30, UPT, UPT, UR56, 0x800, URZ ;  /* 0x00000800381e7897 */ /* 0x002fe2000fffe0ff */
[----:B------:R1:W-:Y:S01]  /*1dab0*/  UTCHMMA tmem[UR67], gdesc[UR4], tmem[UR10], tmem[UR36], idesc[UR37], UPT ;  /* 0x00ff2404430079ea */ /* 0x0003e2000b80000a */
[----:B------:R-:W-:Y:S01]  /*1dac0*/  UMOV UR41, 0x8200910 ;  /* 0x0820091000297882 */ /* 0x000fe20000000000 */
[----:B------:R-:W-:-:S02]  /*1dad0*/  UIADD3 UR48, UPT, UPT, UR10, 0x158, URZ ;  /* 0x000001580a307890 */ /* 0x000fc4000fffe0ff */
[----:B------:R3:W-:Y:S01]  /*1dae0*/  UTCHMMA tmem[UR66], gdesc[UR24], tmem[UR10], tmem[UR38], idesc[UR39], UPT ;  /* 0x00ff2618420079ea */ /* 0x0007e2000b80000a */
[----:B--2---:R-:W-:Y:S01]  /*1daf0*/  UIADD3.64 UR32, UPT, UPT, UR56, 0x802, URZ ;  /* 0x0000080238207897 */ /* 0x004fe2000fffe0ff */
[----:B------:R2:W-:Y:S01]  /*1db00*/  UTCHMMA tmem[UR49], gdesc[UR26], tmem[UR10], tmem[UR40], idesc[UR41], UPT ;  /* 0x00ff281a310079ea */ /* 0x0005e2000b80000a */
[----:B------:R-:W-:Y:S01]  /*1db10*/  UIADD3.64 UR34, UPT, UPT, UR56, 0x804, URZ ;  /* 0x0000080438227897 */ /* 0x000fe2000fffe0ff */
[----:B------:R-:W-:Y:S01]  /*1db20*/  UMOV UR42, 0x0 ;  /* 0x00000000002a7882 */ /* 0x000fe20000000000 */
[----:B------:R-:W-:Y:S01]  /*1db30*/  UMOV UR43, 0x8200910 ;  /* 0x08200910002b7882 */ /* 0x000fe20000000000 */
[----:B------:R-:W-:Y:S02]  /*1db40*/  UIADD3 UR23, UPT, UPT, UR10, 0x160, URZ ;  /* 0x000001600a177890 */ /* 0x000fe4000fffe0ff */
[----:B------:R4:W-:Y:S01]  /*1db50*/  UTCHMMA tmem[UR6], gdesc[UR28], tmem[UR10], tmem[UR42], idesc[UR43], UPT ;  /* 0x00ff2a1c060079ea */ /* 0x0009e2000b80000a */
[----:B-1----:R-:W-:Y:S02]  /*1db60*/  UIADD3.64 UR36, UPT, UPT, UR56, 0xbfe, URZ ;  /* 0x00000bfe38247897 */ /* 0x002fe4000fffe0ff */
[----:B------:R-:W-:-:S02]  /*1db70*/  UIADD3 UR20, UPT, UPT, UR10, 0x168, URZ ;  /* 0x000001680a147890 */ /* 0x000fc4000fffe0ff */
[----:B---3--:R-:W-:Y:S02]  /*1db80*/  UIADD3.64 UR38, UPT, UPT, UR56, 0xc00, URZ ;  /* 0x00000c0038267897 */ /* 0x008fe4000fffe0ff */
[----:B------:R-:W-:Y:S02]  /*1db90*/  UIADD3 UR21, UPT, UPT, UR10, 0x170, URZ ;  /* 0x000001700a157890 */ /* 0x000fe4000fffe0ff */
[----:B--2---:R-:W-:Y:S02]  /*1dba0*/  UIADD3.64 UR40, UPT, UPT, UR56, 0xc02, URZ ;  /* 0x00000c0238287897 */ /* 0x004fe4000fffe0ff */
[----:B------:R-:W-:Y:S02]  /*1dbb0*/  UIADD3 UR22, UPT, UPT, UR10, 0x178, URZ ;  /* 0x000001780a167890 */ /* 0x000fe4000fffe0ff */
[----:B----4-:R-:W-:Y:S01]  /*1dbc0*/  UIADD3.64 UR42, UPT, UPT, UR56, 0xc04, URZ ;  /* 0x00000c04382a7897 */ /* 0x010fe2000fffe0ff */
[----:B------:R-:W-:Y:S01]  /*1dbd0*/  UMOV UR46, 0x0 ;  /* 0x00000000002e7882 */ /* 0x000fe20000000000 */
[----:B------:R-:W-:Y:S01]  /*1dbe0*/  UMOV UR47, 0x8200910 ;  /* 0x08200910002f7882 */ /* 0x000fe20000000000 */
[----:B------:R-:W-:-:S02]  /*1dbf0*/  UIADD3 UR54, UPT, UPT, UR10, 0x80, URZ ;  /* 0x000000800a367890 */ /* 0x000fc4000fffe0ff */
[----:B------:R1:W-:Y:S01]  /*1dc00*/  UTCHMMA tmem[UR9], gdesc[UR30], tmem[UR10], tmem[UR46], idesc[UR47], UPT ;  /* 0x00ff2e1e090079ea */ /* 0x0003e2000b80000a */
[----:B------:R-:W-:Y:S01]  /*1dc10*/  UIADD3 UR55, UPT, UPT, UR10, 0x180, URZ ;  /* 0x000001800a377890 */ /* 0x000fe2000fffe0ff */
[----:B------:R-:W-:Y:S01]  /*1dc20*/  UMOV UR44, 0x0 ;  /* 0x00000000002c7882 */ /* 0x000fe20000000000 */
[----:B------:R-:W-:Y:S01]  /*1dc30*/  UMOV UR45, 0x8200910 ;  /* 0x08200910002d7882 */ /* 0x000fe20000000000 */
[----:B------:R-:W-:Y:S02]  /*1dc40*/  UIADD3 UR73, UPT, UPT, UR10, 0x80, URZ ;  /* 0x000000800a497890 */ /* 0x000fe4000fffe0ff */
[----:B------:R2:W-:Y:S01]  /*1dc50*/  UTCHMMA tmem[UR13], gdesc[UR32], tmem[UR10], tmem[UR44], idesc[UR45], UPT ;  /* 0x00ff2c200d0079ea */ /* 0x0005e2000b80000a */
[----:B------:R-:W-:Y:S01]  /*1dc60*/  UIADD3 UR74, UPT, UPT, UR10, 0x188, URZ ;  /* 0x000001880a4a7890 */ /* 0x000fe2000fffe0ff */
[----:B------:R-:W-:Y:S01]  /*1dc70*/  UMOV UR14, 0x0 ;  /* 0x00000000000e7882 */ /* 0x000fe20000000000 */
[----:B------:R-:W-:Y:S01]  /*1dc80*/  UMOV UR15, 0x8200910 ;  /* 0x08200910000f7882 */ /* 0x000fe20000000000 */
[----:B------:R-:W-:-:S02]  /*1dc90*/  UIADD3 UR60, UPT, UPT, UR10, 0x80, URZ ;  /* 0x000000800a3c7890 */ /* 0x000fc4000fffe0ff */
[----:B------:R3:W-:Y:S01]  /*1dca0*/  UTCHMMA tmem[UR48], gdesc[UR34], tmem[UR10], tmem[UR14], idesc[UR15], UPT ;  /* 0x00ff0e22300079ea */ /* 0x0007e2000b80000a */
[----:B------:R-:W-:Y:S01]  /*1dcb0*/  UIADD3 UR61, UPT, UPT, UR10, 0x190, URZ ;  /* 0x000001900a3d7890 */ /* 0x000fe2000fffe0ff */
[----:B------:R-:W-:Y:S01]  /*1dcc0*/  UMOV UR18, 0x0 ;  /* 0x0000000000127882 */ /* 0x000fe20000000000 */
[----:B------:R-:W-:Y:S01]  /*1dcd0*/  UMOV UR19, 0x8200910 ;  /* 0x0820091000137882 */ /* 0x000fe20000000000 */
[----:B------:R-:W-:Y:S01]  /*1dce0*/  UMOV UR76, 0x0 ;  /* 0x00000000004c7882 */ /* 0x000fe20000000000 */
[----:B------:R-:W-:Y:S01]  /*1dcf0*/  UMOV UR77, 0x8200910 ;  /* 0x08200910004d7882 */ /* 0x000fe20000000000 */
[----:B------:R-:W-:Y:S02]  /*1dd00*/  UIADD3 UR71, UPT, UPT, UR10, 0x80, URZ ;  /* 0x000000800a477890 */ /* 0x000fe4000fffe0ff */
[----:B------:R4:W-:Y:S01]  /*1dd10*/  UTCHMMA tmem[UR23], gdesc[UR36], tmem[UR10], tmem[UR18], idesc[UR19], UPT ;  /* 0x00ff1224170079ea */ /* 0x0009e2000b80000a */
[----:B------:R-:W-:Y:S02]  /*1dd20*/  UIADD3 UR72, UPT, UPT, UR10, 0x198, URZ ;  /* 0x000001980a487890 */ /* 0x000fe4000fffe0ff */
[----:B------:R1:W-:Y:S01]  /*1dd30*/  UTCHMMA tmem[UR20], gdesc[UR38], tmem[UR10], tmem[UR76], idesc[UR77], UPT ;  /* 0x00ff4c26140079ea */ /* 0x0003e2000b80000a */
[----:B------:R-:W-:-:S02]  /*1dd40*/  UIADD3 UR69, UPT, UPT, UR10, 0x80, URZ ;  /* 0x000000800a457890 */ /* 0x000fc4000fffe0ff */
[----:B------:R-:W-:Y:S01]  /*1dd50*/  UTCHMMA tmem[UR21], gdesc[UR40], tmem[UR10], tmem[UR46], idesc[UR47], UPT ;  /* 0x00ff2e28150079ea */ /* 0x000fe2000b80000a */
[----:B------:R-:W-:Y:S02]  /*1dd60*/  UIADD3 UR70, UPT, UPT, UR10, 0x1a0, URZ ;  /* 0x000001a00a467890 */ /* 0x000fe4000fffe0ff */
[----:B------:R-:W-:Y:S01]  /*1dd70*/  UTCHMMA tmem[UR22], gdesc[UR42], tmem[UR10], tmem[UR50], idesc[UR51], UPT ;  /* 0x00ff322a160079ea */ /* 0x000fe2000b80000a */
[----:B------:R-:W-:Y:S01]  /*1dd80*/  UIADD3 UR67, UPT, UPT, UR10, 0x80, URZ ;  /* 0x000000800a437890 */ /* 0x000fe2000fffe0ff */
[----:B------:R-:W-:Y:S01]  /*1dd90*/  UTCHMMA tmem[UR55], gdesc[UR52], tmem[UR54], tmem[UR50], idesc[UR51], !UPT ;  /* 0x00ff3234370079ea */ /* 0x000fe2000f800036 */
[----:B------:R-:W-:Y:S01]  /*1dda0*/  UIADD3 UR68, UPT, UPT, UR10, 0x1a8, URZ ;  /* 0x000001a80a447890 */ /* 0x000fe2000fffe0ff */
[----:B------:R4:W-:Y:S01]  /*1ddb0*/  UTCHMMA tmem[UR74], gdesc[UR56], tmem[UR73], tmem[UR50], idesc[UR51], UPT ;  /* 0x00ff32384a0079ea */ /* 0x0009e2000b800049 */
[----:B------:R-:W-:Y:S01]  /*1ddc0*/  UIADD3 UR6, UPT, UPT, UR10, 0x80, URZ ;  /* 0x000000800a067890 */ /* 0x000fe2000fffe0ff */
[----:B------:R4:W-:Y:S01]  /*1ddd0*/  UTCHMMA tmem[UR61], gdesc[UR58], tmem[UR60], tmem[UR76], idesc[UR77], UPT ;  /* 0x00ff4c3a3d0079ea */ /* 0x0009e2000b80003c */
[----:B-1----:R-:W-:-:S02]  /*1dde0*/  UIADD3 UR9, UPT, UPT, UR10, 0x1b0, URZ ;  /* 0x000001b00a097890 */ /* 0x002fc4000fffe0ff */
[----:B--2---:R-:W-:Y:S02]  /*1ddf0*/  UIADD3 UR13, UPT, UPT, UR10, 0x80, URZ ;  /* 0x000000800a0d7890 */ /* 0x004fe4000fffe0ff */
[----:B---3--:R-:W-:Y:S02]  /*1de00*/  UIADD3 UR14, UPT, UPT, UR10, 0x1b8, URZ ;  /* 0x000001b80a0e7890 */ /* 0x008fe4000fffe0ff */
[----:B------:R-:W-:Y:S02]  /*1de10*/  UIADD3 UR15, UPT, UPT, UR10, 0x80, URZ ;  /* 0x000000800a0f7890 */ /* 0x000fe4000fffe0ff */
[----:B----4-:R-:W-:Y:S02]  /*1de20*/  UIADD3 UR18, UPT, UPT, UR10, 0x1c0, URZ ;  /* 0x000001c00a127890 */ /* 0x010fe4000fffe0ff */
[----:B------:R-:W-:Y:S02]  /*1de30*/  UIADD3 UR19, UPT, UPT, UR10, 0x80, URZ ;  /* 0x000000800a137890 */ /* 0x000fe4000fffe0ff */
[----:B------:R-:W-:Y:S01]  /*1de40*/  UIADD3 UR20, UPT, UPT, UR10, 0x1c8, URZ ;  /* 0x000001c80a147890 */ /* 0x000fe2000fffe0ff */
[----:B------:R-:W-:Y:S01]  /*1de50*/  UMOV UR56, 0x0 ;  /* 0x0000000000387882 */ /* 0x000fe20000000000 */
[----:B------:R-:W-:Y:S01]  /*1de60*/  UMOV UR57, 0x8200910 ;  /* 0x0820091000397882 */ /* 0x000fe20000000000 */
[----:B------:R-:W-:Y:S01]  /*1de70*/  UIADD3 UR21, UPT, UPT, UR10, 0x80, URZ ;  /* 0x000000800a157890 */ /* 0x000fe2000fffe0ff */
[----:B------:R-:W-:Y:S01]  /*1de80*/  UTCHMMA tmem[UR72], gdesc[UR64], tmem[UR71], tmem[UR56], idesc[UR57], UPT ;  /* 0x00ff3840480079ea */ /* 0x000fe2000b800047 */
[----:B------:R-:W-:Y:S01]  /*1de90*/  UIADD3 UR22, UPT, UPT, UR10, 0x1d0, URZ ;  /* 0x000001d00a167890 */ /* 0x000fe2000fffe0ff */
[----:B------:R-:W-:Y:S01]  /*1dea0*/  UMOV UR58, 0x0 ;  /* 0x00000000003a7882 */ /* 0x000fe20000000000 */
[----:B------:R-:W-:Y:S01]  /*1deb0*/  UMOV UR59, 0x8200910 ;  /* 0x08200910003b7882 */ /* 0x000fe20000000000 */
[----:B------:R-:W-:Y:S01]  /*1dec0*/  UIADD3 UR23, UPT, UPT, UR10, 0x80, URZ ;  /* 0x000000800a177890 */ /* 0x000fe2000fffe0ff */
[----:B------:R1:W-:Y:S01]  /*1ded0*/  UTCHMMA tmem[UR70], gdesc[UR62], tmem[UR69], tmem[UR58], idesc[UR59], UPT ;  /* 0x00ff3a3e460079ea */ /* 0x0003e2000b800045 */
[----:B------:R-:W-:Y:S01]  /*1dee0*/  UIADD3 UR66, UPT, UPT, UR10, 0x1d8, URZ ;  /* 0x000001d80a427890 */ /* 0x000fe2000fffe0ff */
[----:B------:R-:W-:Y:S01]  /*1def0*/  UMOV UR16, 0x0 ;  /* 0x0000000000107882 */ /* 0x000fe20000000000 */
[----:B------:R-:W-:Y:S01]  /*1df00*/  UMOV UR17, 0x8200910 ;  /* 0x0820091000117882 */ /* 0x000fe20000000000 */
[----:B------:R-:W-:Y:S01]  /*1df10*/  UIADD3 UR76, UPT, UPT, UR10, 0x80, URZ ;  /* 0x000000800a4c7890 */ /* 0x000fe2000fffe0ff */
[----:B------:R2:W-:Y:S01]  /*1df20*/  UTCHMMA tmem[UR68], gdesc[UR4], tmem[UR67], tmem[UR16], idesc[UR17], UPT ;  /* 0x00ff1004440079ea */ /* 0x0005e2000b800043 */
[----:B------:R-:W-:-:S02]  /*1df30*/  UIADD3 UR75, UPT, UPT, UR10, 0x1e0, URZ ;  /* 0x000001e00a4b7890 */ /* 0x000fc4000fffe0ff */
[----:B------:R-:W-:Y:S01]  /*1df40*/  UIADD3 UR74, UPT, UPT, UR10, 0x1e8, URZ ;  /* 0x000001e80a4a7890 */ /* 0x000fe2000fffe0ff */
[----:B-1----:R-:W-:Y:S01]  /*1df50*/  UMOV UR70, 0x0 ;  /* 0x0000000000467882 */ /* 0x002fe20000000000 */
[----:B------:R-:W-:Y:S01]  /*1df60*/  UMOV UR71, 0x8200910 ;  /* 0x0820091000477882 */ /* 0x000fe20000000000 */
[----:B------:R-:W-:Y:S01]  /*1df70*/  UIADD3 UR77, UPT, UPT, UR10, 0x80, URZ ;  /* 0x000000800a4d7890 */ /* 0x000fe2000fffe0ff */
[----:B------:R1:W-:Y:S01]  /*1df80*/  UTCHMMA tmem[UR9], gdesc[UR24], tmem[UR6], tmem[UR70], idesc[UR71], UPT ;  /* 0x00ff4618090079ea */ /* 0x0003e2000b800006 */
[----:B------:R-:W-:Y:S01]  /*1df90*/  UIADD3 UR64, UPT, UPT, UR10, 0x1f0, URZ ;  /* 0x000001f00a407890 */ /* 0x000fe2000fffe0ff */
[----:B------:R1:W-:Y:S01]  /*1dfa0*/  UTCHMMA tmem[UR14], gdesc[UR26], tmem[UR13], tmem[UR44], idesc[UR45], UPT ;  /* 0x00ff2c1a0e0079ea */ /* 0x0003e2000b80000d */
[----:B------:R-:W-:Y:S01]  /*1dfb0*/  UIADD3 UR62, UPT, UPT, UR10, 0x80, URZ ;  /* 0x000000800a3e7890 */ /* 0x000fe2000fffe0ff */
[----:B------:R1:W-:Y:S01]  /*1dfc0*/  UTCHMMA tmem[UR18], gdesc[UR28], tmem[UR15], tmem[UR46], idesc[UR47], UPT ;  /* 0x00ff2e1c120079ea */ /* 0x0003e2000b80000f */
[----:B------:R-:W-:Y:S01]  /*1dfd0*/  UIADD3 UR63, UPT, UPT, UR10, 0x1f8, URZ ;  /* 0x000001f80a3f7890 */ /* 0x000fe2000fffe0ff */
[----:B--2---:R-:W-:Y:S01]  /*1dfe0*/  R2UR.FILL UR17, R5 ;  /* 0x00000000051172ca */ /* 0x004fe200004e0000 */
[----:B------:R-:W-:Y:S01]  /*1dff0*/  UMOV UR48, 0x0 ;  /* 0x0000000000307882 */ /* 0x000fe20000000000 */
[----:B------:R-:W-:Y:S01]  /*1e000*/  UMOV UR49, 0x8200910 ;  /* 0x0820091000317882 */ /* 0x000fe20000000000 */
[----:B------:R-:W-:Y:S01]  /*1e010*/  UMOV UR52, 0x0 ;  /* 0x0000000000347882 */ /* 0x000fe20000000000 */
[----:B------:R-:W-:Y:S01]  /*1e020*/  UMOV UR53, 0x8200910 ;  /* 0x0820091000357882 */ /* 0x000fe20000000000 */
[----:B------:R1:W-:Y:S01]  /*1e030*/  UTCHMMA tmem[UR20], gdesc[UR30], tmem[UR19], tmem[UR48], idesc[UR49], UPT ;  /* 0x00ff301e140079ea */ /* 0x0003e2000b800013 */
[----:B------:R-:W-:Y:S01]  /*1e040*/  UMOV UR54, 0x0 ;  /* 0x0000000000367882 */ /* 0x000fe20000000000 */
[----:B------:R-:W-:Y:S01]  /*1e050*/  UMOV UR55, 0x8200910 ;  /* 0x0820091000377882 */ /* 0x000fe20000000000 */
[----:B------:R1:W-:Y:S01]  /*1e060*/  UTCHMMA tmem[UR22], gdesc[UR32], tmem[UR21], tmem[UR50], idesc[UR51], UPT ;  /* 0x00ff3220160079ea */ /* 0x0003e2000b800015 */
[----:B------:R1:W-:Y:S01]  /*1e070*/  UTCHMMA tmem[UR66], gdesc[UR34], tmem[UR23], tmem[UR52], idesc[UR53], UPT ;  /* 0x00ff3422420079ea */ /* 0x0003e2000b800017 */
[----:B------:R-:W-:Y:S01]  /*1e080*/  UMOV UR4, UR8 ;  /* 0x0000000800047c82 */ /* 0x000fe20008000000 */
[----:B------:R-:W-:Y:S01]  /*1e090*/  UMOV UR5, URZ ;  /* 0x000000ff00057c82 */ /* 0x000fe20008000000 */
[----:B------:R1:W-:Y:S01]  /*1e0a0*/  UTCHMMA tmem[UR75], gdesc[UR36], tmem[UR76], tmem[UR54], idesc[UR55], UPT ;  /* 0x00ff36244b0079ea */ /* 0x0003e2000b80004c */
[----:B------:R-:W-:Y:S01]  /*1e0b0*/  UMOV UR60, 0x0 ;  /* 0x00000000003c7882 */ /* 0x000fe20000000000 */
[----:B------:R-:W-:Y:S01]  /*1e0c0*/  UMOV UR61, 0x8200910 ;  /* 0x08200910003d7882 */ /* 0x000fe20000000000 */
[----:B------:R1:W-:Y:S01]  /*1e0d0*/  UTCHMMA tmem[UR74], gdesc[UR38], tmem[UR73], tmem[UR56], idesc[UR57], UPT ;  /* 0x00ff38264a0079ea */ /* 0x0003e2000b800049 */
[----:B------:R-:W-:Y:S01]  /*1e0e0*/  UMOV UR65, UR4 ;  /* 0x0000000400417c82 */ /* 0x000fe20008000000 */
[----:B------:R1:W-:Y:S01]  /*1e0f0*/  UTCHMMA tmem[UR64], gdesc[UR40], tmem[UR77], tmem[UR58], idesc[UR59], UPT ;  /* 0x00ff3a28400079ea */ /* 0x0003e2000b80004d */
[----:B------:R1:W-:Y:S01]  /*1e100*/  UTCHMMA tmem[UR63], gdesc[UR42], tmem[UR62], tmem[UR60], idesc[UR61], UPT ;  /* 0x00ff3c2a3f0079ea */ /* 0x0003e2000b80003e */
[----:B------:R1:W-:Y:S01]  /*1e110*/  UTCBAR [UR65], URZ ;  /* 0x000000ff410073e9 */ /* 0x0003e200080000ff */
[----:B------:R-:W-:-:S15]  /*1e120*/  R2UR.FILL UR16, R4 ;  /* 0x00000000041072ca */ /* 0x000fde00004e0000 */
.L_x_8:
[----:B-----5:R3:W-:Y:S01]  /*1e130*/  STL.64 [R1+0x1200], R198 ;  /* 0x001200c601007387 */ /* 0x0207e20000100a00 */
[----:B--2---:R-:W2:Y:S01]  /*1e140*/  LDC R8, c[0x0][0x3a0] ;  /* 0x0000e800ff087b82 */ /* 0x004ea20000000800 */
[----:B------:R-:W-:Y:S01]  /*1e150*/  VIADD R4, R197, 0xfffffefc ;  /* 0xfffffefcc5047836 */ /* 0x000fe20000000000 */
[----:B------:R-:W-:Y:S01]  /*1e160*/  ISETP.GE.U32.AND P4, PT, R6, 0x7ffffe7e, PT ;  /* 0x7ffffe7e0600780c */ /* 0x000fe20003f86070 */
[----:B------:R-:W-:Y:S01]  /*1e170*/  STL.64 [R1+0x11f8], R80 ;  /* 0x0011f85001007387 */ /* 0x000fe20000100a00 */
[----:B------:R-:W-:-:S03]  /*1e180*/  VIADD R5, R203, 0xfffffefa ;  /* 0xfffffefacb057836 */ /* 0x000fc60000000000 */
[----:B------:R4:W-:Y:S01]  /*1e190*/  STL.64 [R1+0x11f0], R2 ;  /* 0x0011f00201007387 */ /* 0x0009e20000100a00 */
[----:B------:R-:W1:Y:S03]  /*1e1a0*/  LDC R7, c[0x0][0x3a0] ;  /* 0x0000e800ff077b82 */ /* 0x000e660000000800 */
[----:B------:R-:W-:Y:S04]  /*1e1b0*/  STL.64 [R1+0x1208], R68 ;  /* 0x0012084401007387 */ /* 0x000fe80000100a00 */
[----:B------:R1:W-:Y:S01]  /*1e1c0*/  STL.64 [R1+0x1210], R70 ;  /* 0x0012104601007387 */ /* 0x0003e20000100a00 */
[----:B------:R-:W1:Y:S03]  /*1e1d0*/  LDC R6, c[0x0][0x3a0] ;  /* 0x0000e800ff067b82 */ /* 0x000e660000000800 */
[----:B------:R-:W3:Y:S04]  /*1e1e0*/  LDL.64 R14, [R1+0x178] ;  /* 0x00017800010e7983 */ /* 0x000ee80000100a00 */
[----:B------:R-:W3:Y:S01]  /*1e1f0*/  LDL.64 R18, [R1+0x180] ;  /* 0x0001800001127983 */ /* 0x000ee20000100a00 */
[----:B------:R-:W1:Y:S03]  /*1e200*/  LDC R10, c[0x0][0x3a0] ;  /* 0x0000e800ff0a7b82 */ /* 0x000e660000000800 */
[----:B------:R-:W3:Y:S04]  /*1e210*/  LDL.64 R30, [R1+0x188] ;  /* 0x00018800011e7983 */ /* 0x000ee80000100a00 */
[----:B------:R-:W3:Y:S01]  /*1e220*/  LDL.64 R16, [R1+0x190] ;  /* 0x0001900001107983 */ /* 0x000ee20000100a00 */
[----:B------:R-:W1:Y:S08]  /*1e230*/  LDC R9, c[0x0][0x3a0] ;  /* 0x0000e800ff097b82 */ /* 0x000e700000000800 */
[----:B------:R-:W-:Y:S08]  /*1e240*/  BAR.SYNC.DEFER_BLOCKING 0x0 ;  /* 0x0000000000007b1d */ /* 0x000ff00000010000 */
[----:B------:R-:W4:Y:S01]  /*1e250*/  LDC R12, c[0x0][0x3a0] ;  /* 0x0000e800ff0c7b82 */ /* 0x000f220000000800 */
[----:B------:R-:W3:Y:S04]  /*1e260*/  LDL.64 R24, [R1+0x198] ;  /* 0x0001980001187983 */ /* 0x000ee80000100a00 */
[----:B------:R-:W3:Y:S03]  /*1e270*/  LDL.64 R22, [R1+0x1a0] ;  /* 0x0001a00001167983 */ /* 0x000ee60000100a00 */
[----:B------:R-:W4:Y:S01]  /*1e280*/  LDC R11, c[0x0][0x3a0] ;  /* 0x0000e800ff0b7b82 */ /* 0x000f220000000800 */
[----:B------:R-:W3:Y:S04]  /*1e290*/  LDL.64 R20, [R1+0x1a8] ;  /* 0x0001a80001147983 */ /* 0x000ee80000100a00 */
[----:B------:R-:W3:Y:S03]  /*1e2a0*/  LDL.64 R26, [R1+0x1b0] ;  /* 0x0001b000011a7983 */ /* 0x000ee60000100a00 */
[----:B------:R-:W3:Y:S01]  /*1e2b0*/  LDC R13, c[0x0][0x3a0] ;  /* 0x0000e800ff0d7b82 */ /* 0x000ee20000000800 */
[----:B------:R-:W-:Y:S01]  /*1e2c0*/  @!PT LDS RZ, [RZ] ;  /* 0x00000000fffff984 */ /* 0x000fe20000000800 */
[----:B------:R-:W-:Y:S01]  /*1e2d0*/  @!PT LDS RZ, [RZ] ;  /* 0x00000000fffff984 */ /* 0x000fe20000000800 */
[----:B------:R-:W-:Y:S01]  /*1e2e0*/  @!PT LDS RZ, [RZ] ;  /* 0x00000000fffff984 */ /* 0x000fe20000000800 */
[----:B------:R1:W-:Y:S04]  /*1e2f0*/  LDGSTS.E [R88], desc[UR16][R68.64], !P3 ;  /* 0x0000000044587fae */ /* 0x0003e8000d9a1010 */
[----:B------:R1:W-:Y:S01]  /*1e300*/  LDGSTS.E [R88+0x200], desc[UR16][R70.64], !P3 ;  /* 0x0020000046587fae */ /* 0x0003e2000d9a1010 */
[----:B------:R-:W-:Y:S01]  /*1e310*/  ISETP.GE.U32.AND P3, PT, R4, 0x7ffffe7d, PT ;  /* 0x7ffffe7d0400780c */ /* 0x000fe20003f66070 */
[----:B------:R-:W-:Y:S01]  /*1e320*/  VIADD R4, R202, 0xfffffefb ;  /* 0xfffffefbca047836 */ /* 0x000fe20000000000 */
[----:B------:R-:W3:Y:S01]  /*1e330*/  LDC R196, c[0x0][0x3a0] ;  /* 0x0000e800ffc47b82 */ /* 0x000ee20000000800 */
[----:B------:R1:W-:Y:S04]  /*1e340*/  LDGSTS.E [R88+0x400], desc[UR16][R72.64], !P1 ;  /* 0x0040000048587fae */ /* 0x0003e8000c9a1010 */
[----:B------:R1:W-:Y:S01]  /*1e350*/  LDGSTS.E [R88+0x600], desc[UR16][R116.64], !P1 ;  /* 0x0060000074587fae */ /* 0x0003e2000c9a1010 */
[----:B------:R-:W-:-:S02]  /*1e360*/  ISETP.GE.U32.AND P1, PT, R4, 0x7ffffe7c, PT ;  /* 0x7ffffe7c0400780c */ /* 0x000fc40003f26070 */
[----:B--2---:R-:W-:Y:S01]  /*1e370*/  IADD3 R4, PT, PT, R8, -0x107, RZ ;  /* 0xfffffef908047810 */ /* 0x004fe20007ffe0ff */
[----:B------:R2:W-:Y:S01]  /*1e380*/  LDGSTS.E [R88+0x800], desc[UR16][R74.64], !P4 ;  /* 0x008000004a587fae */ /* 0x0005e2000e1a1010 */
[----:B------:R-:W2:Y:S03]  /*1e390*/  LDC R8, c[0x0][0x3a0] ;  /* 0x0000e800ff087b82 */ /* 0x000ea60000000800 */
[----:B------:R2:W-:Y:S01]  /*1e3a0*/  LDGSTS.E [R88+0xa00], desc[UR16][R118.64], !P4 ;  /* 0x00a0000076587fae */ /* 0x0005e2000e1a1010 */
[----:B------:R-:W-:-:S03]  /*1e3b0*/  ISETP.GE.U32.AND P4, PT, R5, 0x7ffffe7b, PT ;  /* 0x7ffffe7b0500780c */ /* 0x000fc60003f86070 */
[----:B------:R2:W-:Y:S01]  /*1e3c0*/  LDGSTS.E [R88+0xc00], desc[UR16][R76.64], !P3 ;  /* 0x00c000004c587fae */ /* 0x0005e2000d9a1010 */
[----:B------:R-:W2:Y:S03]  /*1e3d0*/  LDC R5, c[0x0][0x3a0] ;  /* 0x0000e800ff057b82 */ /* 0x000ea60000000800 */
[----:B------:R2:W-:Y:S01]  /*1e3e0*/  LDGSTS.E [R88+0xe00], desc[UR16][R120.64], !P3 ;  /* 0x00e0000078587fae */ /* 0x0005e2000d9a1010 */
[----:B------:R-:W-:Y:S01]  /*1e3f0*/  ISETP.GE.U32.AND P3, PT, R4, 0x7ffffe7a, PT ;  /* 0x7ffffe7a0400780c */ /* 0x000fe20003f66070 */
[----:B-1----:R-:W-:Y:S02]  /*1e400*/  VIADD R4, R7, 0xfffffef8 ;  /* 0xfffffef807047836 */ /* 0x002fe40000000000 */
[----:B------:R1:W-:Y:S01]  /*1e410*/  LDGSTS.E [R88+0x1000], desc[UR16][R78.64], !P1 ;  /* 0x010000004e587fae */ /* 0x0003e2000c9a1010 */
[----:B------:R-:W1:Y:S03]  /*1e420*/  LDC R7, c[0x0][0x3a0] ;  /* 0x0000e800ff077b82 */ /* 0x000e660000000800 */
[----:B------:R1:W-:Y:S01]  /*1e430*/  LDGSTS.E [R88+0x1200], desc[UR16][R122.64], !P1 ;  /* 0x012000007a587fae */ /* 0x0003e2000c9a1010 */
[----:B------:R-:W-:Y:S01]  /*1e440*/  ISETP.GE.U32.AND P1, PT, R4, 0x7ffffe79, PT ;  /* 0x7ffffe790400780c */ /* 0x000fe20003f26070 */
[----:B------:R-:W-:-:S02]  /*1e450*/  VIADD R4, R6, 0xfffffef7 ;  /* 0xfffffef706047836 */ /* 0x000fc40000000000 */
[----:B------:R1:W-:Y:S01]  /*1e460*/  LDGSTS.E [R88+0x1400], desc[UR16][R90.64], !P4 ;  /* 0x014000005a587fae */ /* 0x0003e2000e1a1010 */
[----:B------:R-:W1:Y:S03]  /*1e470*/  LDC R6, c[0x0][0x3a0] ;  /* 0x0000e800ff067b82 */ /* 0x000e660000000800 */
[----:B------:R1:W-:Y:S01]  /*1e480*/  LDGSTS.E [R88+0x1600], desc[UR16][R124.64], !P4 ;  /* 0x016000007c587fae */ /* 0x0003e2000e1a1010 */
[----:B------:R-:W-:Y:S01]  /*1e490*/  ISETP.GE.U32.AND P4, PT, R4, 0x7ffffe78, PT ;  /* 0x7ffffe780400780c */ /* 0x000fe20003f86070 */
[----:B------:R-:W-:Y:S02]  /*1e4a0*/  VIADD R4, R10, 0xfffffef6 ;  /* 0xfffffef60a047836 */ /* 0x000fe40000000000 */
[----:B------:R1:W-:Y:S01]  /*1e4b0*/  LDGSTS.E [R88+0x1800], desc[UR16][R96.64], !P3 ;  /* 0x0180000060587fae */ /* 0x0003e2000d9a1010 */
[----:B--2---:R-:W-:Y:S01]  /*1e4c0*/  VIADD R5, R5, 0xfffffef2 ;  /* 0xfffffef205057836 */ /* 0x004fe20000000000 */
[----:B------:R-:W2:Y:S02]  /*1e4d0*/  LDC R10, c[0x0][0x3a0] ;  /* 0x0000e800ff0a7b82 */ /* 0x000ea40000000800 */
[----:B------:R1:W-:Y:S01]  /*1e4e0*/  LDGSTS.E [R88+0x1a00], desc[UR16][R126.64], !P3 ;  /* 0x01a000007e587fae */ /* 0x0003e2000d9a1010 */
[----:B------:R-:W-:-:S02]  /*1e4f0*/  ISETP.GE.U32.AND P3, PT, R4, 0x7ffffe77, PT ;  /* 0x7ffffe770400780c */ /* 0x000fc40003f66070 */
[----:B------:R-:W-:Y:S01]  /*1e500*/  IADD3 R4, PT, PT, R9, -0x10b, RZ ;  /* 0xfffffef509047810 */ /* 0x000fe20007ffe0ff */
[----:B------:R1:W-:Y:S02]  /*1e510*/  LDGSTS.E [R88+0x1c00], desc[UR16][R98.64], !P1 ;  /* 0x01c0000062587fae */ /* 0x0003e4000c9a1010 */
[----:B------:R-:W2:Y:S02]  /*1e520*/  LDC R9, c[0x0][0x3a0] ;  /* 0x0000e800ff097b82 */ /* 0x000ea40000000800 */
[----:B------:R2:W-:Y:S01]  /*1e530*/  LDGSTS.E [R88+0x1e00], desc[UR16][R128.64], !P1 ;  /* 0x01e0000080587fae */ /* 0x0005e2000c9a1010 */
[----:B------:R-:W-:Y:S01]  /*1e540*/  ISETP.GE.U32.AND P1, PT, R4, 0x7ffffe76, PT ;  /* 0x7ffffe760400780c */ /* 0x000fe20003f26070 */
[----:B------:R-:W-:Y:S02]  /*1e550*/  VIADD R4, R8, 0xfffffef4 ;  /* 0xfffffef408047836 */ /* 0x000fe40000000000 */
[----:B------:R2:W-:Y:S02]  /*1e560*/  LDGSTS.E [R88+0x2000], desc[UR16][R100.64], !P4 ;  /* 0x0200000064587fae */ /* 0x0005e4000e1a1010 */
[----:B------:R-:W4:Y:S02]  /*1e570*/  LDC R8, c[0x0][0x3a0] ;  /* 0x0000e800ff087b82 */ /* 0x000f240000000800 */
[----:B------:R2:W-:Y:S01]  /*1e580*/  LDGSTS.E [R88+0x2200], desc[UR16][R130.64], !P4 ;  /* 0x0220000082587fae */ /* 0x0005e2000e1a1010 */
[----:B------:R-:W-:Y:S01]  /*1e590*/  ISETP.GE.U32.AND P4, PT, R4, 0x7ffffe75, PT ;  /* 0x7ffffe750400780c */ /* 0x000fe20003f86070 */
[----:B-1----:R-:W-:-:S02]  /*1e5a0*/  VIADD R4, R6, 0xfffffef3 ;  /* 0xfffffef306047836 */ /* 0x002fc40000000000 */
[----:B------:R1:W-:Y:S02]  /*1e5b0*/  LDGSTS.E [R88+0x2400], desc[UR16][R102.64], !P3 ;  /* 0x0240000066587fae */ /* 0x0003e4000d9a1010 */
[----:B------:R-:W1:Y:S02]  /*1e5c0*/  LDC R6, c[0x0][0x3a0] ;  /* 0x0000e800ff067b82 */ /* 0x000e640000000800 */
[----:B------:R1:W-:Y:S04]  /*1e5d0*/  LDGSTS.E [R88+0x2600], desc[UR16][R132.64], !P3 ;  /* 0x0260000084587fae */ /* 0x0003e8000d9a1010 */
[----:B------:R1:W-:Y:S04]  /*1e5e0*/  LDGSTS.E [R88+0x2800], desc[UR16][R104.64], !P1 ;  /* 0x0280000068587fae */ /* 0x0003e8000c9a1010 */
[----:B------:R1:W-:Y:S01]  /*1e5f0*/  LDGSTS.E [R88+0x2a00], desc[UR16][R134.64], !P1 ;  /* 0x02a0000086587fae */ /* 0x0003e2000c9a1010 */
[----:B------:R-:W-:-:S02]  /*1e600*/  ISETP.GE.U32.AND P1, PT, R4, 0x7ffffe74, PT ;  /* 0x7ffffe740400780c */ /* 0x000fc40003f26070 */
[----:B------:R-:W-:Y:S01]  /*1e610*/  ISETP.GE.U32.AND P3, PT, R5, 0x7ffffe73, PT ;  /* 0x7ffffe730500780c */ /* 0x000fe20003f66070 */
[----:B------:R1:W-:Y:S01]  /*1e620*/  LDGSTS.E [R88+0x2c00], desc[UR16][R106.64], !P4 ;  /* 0x02c000006a587fae */ /* 0x0003e2000e1a1010 */
[----:B------:R-:W1:Y:S01]  /*1e630*/  LDC R5, c[0x0][0x3a0] ;  /* 0x0000e800ff057b82 */ /* 0x000e620000000800 */
[----:B------:R-:W-:Y:S02]  /*1e640*/  IADD3 R4, PT, PT, R7, -0x10f, RZ ;  /* 0xfffffef107047810 */ /* 0x000fe40007ffe0ff */
[----:B------:R1:W-:Y:S02]  /*1e650*/  LDGSTS.E [R88+0x2e00], desc[UR16][R136.64], !P4 ;  /* 0x02e0000088587fae */ /* 0x0003e4000e1a1010 */
[----:B------:R-:W-:Y:S01]  /*1e660*/  ISETP.GE.U32.AND P4, PT, R4, 0x7ffffe72, PT ;  /* 0x7ffffe720400780c */ /* 0x000fe20003f86070 */
[----:B--2---:R-:W-:Y:S01]  /*1e670*/  VIADD R4, R9, 0xfffffef0 ;  /* 0xfffffef009047836 */ /* 0x004fe20000000000 */
[----:B------:R-:W2:Y:S01]  /*1e680*/  LDL.64 R28, [R1+0x1b8] ;  /* 0x0001b800011c7983 */ /* 0x000ea20000100a00 */
[----:B------:R-:W1:Y:S03]  /*1e690*/  LDC R9, c[0x0][0x3a0] ;  /* 0x0000e800ff097b82 */ /* 0x000e660000000800 */
[----:B------:R1:W-:Y:S04]  /*1e6a0*/  LDGSTS.E [R88+0x3000], desc[UR16][R108.64], !P1 ;  /* 0x030000006c587fae */ /* 0x0003e8000c9a1010 */
[----:B------:R1:W-:Y:S01]  /*1e6b0*/  LDGSTS.E [R88+0x3200], desc[UR16][R138.64], !P1 ;  /* 0x032000008a587fae */ /* 0x0003e2000c9a1010 */
[----:B------:R-:W-:Y:S01]  /*1e6c0*/  ISETP.GE.U32.AND P1, PT, R4, 0x7ffffe71, PT ;  /* 0x7ffffe710400780c */ /* 0x000fe20003f26070 */
[----:B----4-:R-:W-:Y:S01]  /*1e6d0*/  VIADD R4, R8, 0xfffffeef ;  /* 0xfffffeef08047836 */ /* 0x010fe20000000000 */
[----:B------:R-:W4:Y:S01]  /*1e6e0*/  LDC R7, c[0x0][0x3a0] ;  /* 0x0000e800ff077b82 */ /* 0x000f220000000800 */
[----:B------:R1:W-:Y:S04]  /*1e6f0*/  LDGSTS.E [R88+0x3400], desc[UR16][R110.64], !P3 ;  /* 0x034000006e587fae */ /* 0x0003e8000d9a1010 */
[----:B------:R1:W-:Y:S03]  /*1e700*/  LDGSTS.E [R88+0x3600], desc[UR16][R140.64], !P3 ;  /* 0x036000008c587fae */ /* 0x0003e6000d9a1010 */
[----:B------:R-:W4:Y:S01]  /*1e710*/  LDC R8, c[0x0][0x3a0] ;  /* 0x0000e800ff087b82 */ /* 0x000f220000000800 */
[----:B------:R-:W-:Y:S01]  /*1e720*/  ISETP.GE.U32.AND P3, PT, R4, 0x7ffffe70, PT ;  /* 0x7ffffe700400780c */ /* 0x000fe20003f66070 */
[----:B-1----:R-:W-:Y:S01]  /*1e730*/  VIADD R4, R6, 0xfffffeee ;  /* 0xfffffeee06047836 */ /* 0x002fe20000000000 */
[----:B------:R1:W-:Y:S04]  /*1e740*/  LDGSTS.E [R88+0x3800], desc[UR16][R112.64], !P4 ;  /* 0x0380000070587fae */ /* 0x0003e8000e1a1010 */
[----:B------:R1:W-:Y:S01]  /*1e750*/  LDGSTS.E [R88+0x3a00], desc[UR16][R142.64], !P4 ;  /* 0x03a000008e587fae */ /* 0x0003e2000e1a1010 */
[----:B------:R-:W-:Y:S01]  /*1e760*/  ISETP.GE.U32.AND P4, PT, R4, 0x7ffffe6f, PT ;  /* 0x7ffffe6f0400780c */ /* 0x000fe20003f86070 */
[----:B------:R-:W1:Y:S01]  /*1e770*/  LDC R6, c[0x0][0x3a0] ;  /* 0x0000e800ff067b82 */ /* 0x000e620000000800 */
[----:B------:R-:W-:Y:S01]  /*1e780*/  IADD3 R4, PT, PT, R5, -0x113, RZ ;  /* 0xfffffeed05047810 */ /* 0x000fe20007ffe0ff */
[----:B------:R1:W-:Y:S04]  /*1e790*/  LDGSTS.E [R88+0x3c00], desc[UR16][R114.64], !P1 ;  /* 0x03c0000072587fae */ /* 0x0003e8000c9a1010 */
[----:B------:R1:W-:Y:S01]  /*1e7a0*/  LDGSTS.E [R88+0x3e00], desc[UR16][R144.64], !P1 ;  /* 0x03e0000090587fae */ /* 0x0003e2000c9a1010 */
[----:B------:R-:W-:Y:S01]  /*1e7b0*/  ISETP.GE.U32.AND P1, PT, R4, 0x7ffffe6e, PT ;  /* 0x7ffffe6e0400780c */ /* 0x000fe20003f26070 */
[----:B------:R-:W-:-:S02]  /*1e7c0*/  VIADD R4, R9, 0xfffffeec ;  /* 0xfffffeec09047836 */ /* 0x000fc40000000000 */
[----:B------:R1:W-:Y:S01]  /*1e7d0*/  LDGSTS.E [R88+0x4000], desc[UR16][R146.64], !P3 ;  /* 0x0400000092587fae */ /* 0x0003e2000d9a1010 */
[----:B----4-:R-:W-:Y:S01]  /*1e7e0*/  VIADD R5, R7, 0xfffffeea ;  /* 0xfffffeea07057836 */ /* 0x010fe20000000000 */
[----:B------:R-:W4:Y:S02]  /*1e7f0*/  LDC R9, c[0x0][0x3a0] ;  /* 0x0000e800ff097b82 */ /* 0x000f240000000800 */
[----:B------:R1:W-:Y:S01]  /*1e800*/  LDGSTS.E [R88+0x4200], desc[UR16][R148.64], !P3 ;  /* 0x0420000094587fae */ /* 0x0003e2000d9a1010 */
[----:B------:R-:W-:Y:S01]  /*1e810*/  ISETP.GE.U32.AND P3, PT, R4, 0x7ffffe6d, PT ;  /* 0x7ffffe6d0400780c */ /* 0x000fe20003f66070 */
[----:B------:R-:W-:Y:S02]  /*1e820*/  VIADD R4, R8, 0xfffffeeb ;  /* 0xfffffeeb08047836 */ /* 0x000fe40000000000 */
[----:B------:R1:W-:Y:S02]  /*1e830*/  LDGSTS.E [R88+0x4400], desc[UR16][R150.64], !P4 ;  /* 0x0440000096587fae */ /* 0x0003e4000e1a1010 */
[----:B------:R-:W4:Y:S02]  /*1e840*/  LDC R8, c[0x0][0x3a0] ;  /* 0x0000e800ff087b82 */ /* 0x000f240000000800 */
[----:B------:R1:W-:Y:S04]  /*1e850*/  LDGSTS.E [R88+0x4600], desc[UR16][R152.64], !P4 ;  /* 0x0460000098587fae */ /* 0x0003e8000e1a1010 */
[----:B------:R2:W-:Y:S02]  /*1e860*/  LDGSTS.E [R88+0x4800], desc[UR16][R154.64], !P1 ;  /* 0x048000009a587fae */ /* 0x0005e4000c9a1010 */
[----:B------:R-:W4:Y:S02]  /*1e870*/  LDC R7, c[0x0][0x3a0] ;  /* 0x0000e800ff077b82 */ /* 0x000f240000000800 */
[----:B------:R2:W-:Y:S01]  /*1e880*/  LDGSTS.E [R88+0x4a00], desc[UR16][R156.64], !P1 ;  /* 0x04a000009c587fae */ /* 0x0005e2000c9a1010 */
[----:B------:R-:W-:-:S02]  /*1e890*/  ISETP.GE.U32.AND P1, PT, R4, 0x7ffffe6c, PT ;  /* 0x7ffffe6c0400780c */ /* 0x000fc40003f26070 */
[----:B------:R-:W-:Y:S01]  /*1e8a0*/  ISETP.GE.U32.AND P4, PT, R5, 0x7ffffe6b, PT ;  /* 0x7ffffe6b0500780c */ /* 0x000fe20003f86070 */
[----:B------:R2:W-:Y:S01]  /*1e8b0*/  LDGSTS.E [R88+0x4c00], desc[UR16][R158.64], !P3 ;  /* 0x04c000009e587fae */ /* 0x0005e2000d9a1010 */
[----:B-1----:R-:W-:Y:S01]  /*1e8c0*/  IADD3 R4, PT, PT, R6, -0x117, RZ ;  /* 0xfffffee906047810 */ /* 0x002fe20007ffe0ff */
[----:B------:R-:W1:Y:S02]  /*1e8d0*/  LDC R5, c[0x0][0x3a0] ;  /* 0x0000e800ff057b82 */ /* 0x000e640000000800 */
[----:B------:R1:W-:Y:S01]  /*1e8e0*/  LDGSTS.E [R88+0x4e00], desc[UR16][R160.64], !P3 ;  /* 0x04e00000a0587fae */ /* 0x0003e2000d9a1010 */
[----:B------:R-:W-:Y:S01]  /*1e8f0*/  ISETP.GE.U32.AND P3, PT, R4, 0x7ffffe6a, PT ;  /* 0x7ffffe6a0400780c */ /* 0x000fe20003f66070 */
[----:B------:R-:W-:Y:S02]  /*1e900*/  VIADD R4, R12, 0xfffffee8 ;  /* 0xfffffee80c047836 */ /* 0x000fe40000000000 */
[----:B------:R-:W2:Y:S02]  /*1e910*/  LDL.64 R32, [R1+0x1d0] ;  /* 0x0001d00001207983 */ /* 0x000ea40000100a00 */
[----:B------:R-:W3:Y:S02]  /*1e920*/  LDC R6, c[0x0][0x3a0] ;  /* 0x0000e800ff067b82 */ /* 0x000ee40000000800 */
[----:B------:R1:W-:Y:S04]  /*1e930*/  LDGSTS.E [R88+0x5000], desc[UR16][R162.64], !P1 ;  /* 0x05000000a2587fae */ /* 0x0003e8000c9a1010 */
[----:B------:R1:W-:Y:S01]  /*1e940*/  LDGSTS.E [R88+0x5200], desc[UR16][R164.64], !P1 ;  /* 0x05200000a4587fae */ /* 0x0003e2000c9a1010 */
[----:B------:R-:W-:Y:S01]  /*1e950*/  ISETP.GE.U32.AND P1, PT, R4, 0x7ffffe69, PT ;  /* 0x7ffffe690400780c */ /* 0x000fe20003f26070 */
[----:B------:R-:W-:Y:S01]  /*1e960*/  VIADD R4, R11, 0xfffffee7 ;  /* 0xfffffee70b047836 */ /* 0x000fe20000000000 */
[----:B------:R-:W3:Y:S01]  /*1e970*/  LDC R12, c[0x0][0x3a0] ;  /* 0x0000e800ff0c7b82 */ /* 0x000ee20000000800 */
[----:B------:R1:W-:Y:S04]  /*1e980*/  LDGSTS.E [R88+0x5400], desc[UR16][R166.64], !P4 ;  /* 0x05400000a6587fae */ /* 0x0003e8000e1a1010 */
[----:B------:R1:W-:Y:S01]  /*1e990*/  LDGSTS.E [R88+0x5600], desc[UR16][R168.64], !P4 ;  /* 0x05600000a8587fae */ /* 0x0003e2000e1a1010 */
[----:B------:R-:W-:Y:S01]  /*1e9a0*/  ISETP.GE.U32.AND P4, PT, R4, 0x7ffffe68, PT ;  /* 0x7ffffe680400780c */ /* 0x000fe20003f86070 */
[----:B------:R-:W-:Y:S01]  /*1e9b0*/  VIADD R4, R10, 0xfffffee6 ;  /* 0xfffffee60a047836 */ /* 0x000fe20000000000 */
[----:B------:R-:W3:Y:S01]  /*1e9c0*/  LDC R11, c[0x0][0x3a0] ;  /* 0x0000e800ff0b7b82 */ /* 0x000ee20000000800 */
[----:B------:R1:W-:Y:S04]  /*1e9d0*/  LDGSTS.E [R88+0x5800], desc[UR16][R170.64], !P3 ;  /* 0x05800000aa587fae */ /* 0x0003e8000d9a1010 */
[----:B------:R1:W-:Y:S01]  /*1e9e0*/  LDGSTS.E [R88+0x5a00], desc[UR16][R172.64], !P3 ;  /* 0x05a00000ac587fae */ /* 0x0003e2000d9a1010 */
[----:B------:R-:W-:-:S02]  /*1e9f0*/  ISETP.GE.U32.AND P3, PT, R4, 0x7ffffe67, PT ;  /* 0x7ffffe670400780c */ /* 0x000fc40003f66070 */
[----:B-1----:R-:W-:Y:S01]  /*1ea00*/  IADD3 R4, PT, PT, R5, -0x11b, RZ ;  /* 0xfffffee505047810 */ /* 0x002fe20007ffe0ff */
[----:B------:R1:W-:Y:S01]  /*1ea10*/  LDGSTS.E [R88+0x5c00], desc[UR16][R174.64], !P1 ;  /* 0x05c00000ae587fae */ /* 0x0003e2000c9a1010 */
[----:B------:R-:W1:Y:S03]  /*1ea20*/  LDC R10, c[0x0][0x3a0] ;  /* 0x0000e800ff0a7b82 */ /* 0x000e660000000800 */
[----:B------:R1:W-:Y:S01]  /*1ea30*/  LDGSTS.E [R88+0x5e00], desc[UR16][R176.64], !P1 ;  /* 0x05e00000b0587fae */ /* 0x0003e2000c9a1010 */
[----:B------:R-:W-:Y:S01]  /*1ea40*/  ISETP.GE.U32.AND P1, PT, R4, 0x7ffffe66, PT ;  /* 0x7ffffe660400780c */ /* 0x000fe20003f26070 */
[----:B----4-:R-:W-:Y:S02]  /*1ea50*/  VIADD R4, R9, 0xfffffee4 ;  /* 0xfffffee409047836 */ /* 0x010fe40000000000 */
[----:B------:R4:W-:Y:S01]  /*1ea60*/  LDGSTS.E [R88+0x6000], desc[UR16][R178.64], !P4 ;  /* 0x06000000b2587fae */ /* 0x0009e2000e1a1010 */
[----:B------:R-:W-:Y:S01]  /*1ea70*/  VIADD R5, R7, 0xfffffee2 ;  /* 0xfffffee207057836 */ /* 0x000fe20000000000 */
[----:B------:R-:W1:Y:S02]  /*1ea80*/  LDC R9, c[0x0][0x3a0] ;  /* 0x0000e800ff097b82 */ /* 0x000e640000000800 */
[----:B------:R4:W-:Y:S01]  /*1ea90*/  LDGSTS.E [R88+0x6200], desc[UR16][R180.64], !P4 ;  /* 0x06200000b4587fae */ /* 0x0009e2000e1a1010 */
[----:B------:R-:W-:Y:S01]  /*1eaa0*/  ISETP.GE.U32.AND P4, PT, R4, 0x7ffffe65, PT ;  /* 0x7ffffe650400780c */ /* 0x000fe20003f86070 */
[----:B------:R-:W-:-:S02]  /*1eab0*/  VIADD R4, R8, 0xfffffee3 ;  /* 0xfffffee308047836 */ /* 0x000fc40000000000 */
[----:B------:R4:W-:Y:S02]  /*1eac0*/  LDGSTS.E [R88+0x6400], desc[UR16][R182.64], !P3 ;  /* 0x06400000b6587fae */ /* 0x0009e4000d9a1010 */
[----:B------:R-:W1:Y:S02]  /*1ead0*/  LDC R8, c[0x0][0x3a0] ;  /* 0x0000e800ff087b82 */ /* 0x000e640000000800 */
[----:B------:R4:W-:Y:S04]  /*1eae0*/  LDGSTS.E [R88+0x6600], desc[UR16][R184.64], !P3 ;  /* 0x06600000b8587fae */ /* 0x0009e8000d9a1010 */
[----:B------:R4:W-:Y:S02]  /*1eaf0*/  LDGSTS.E [R88+0x6800], desc[UR16][R186.64], !P1 ;  /* 0x06800000ba587fae */ /* 0x0009e4000c9a1010 */
[----:B------:R-:W1:Y:S02]  /*1eb00*/  LDC R7, c[0x0][0x3a0] ;  /* 0x0000e800ff077b82 */ /* 0x000e640000000800 */
[----:B------:R4:W-:Y:S01]  /*1eb10*/  LDGSTS.E [R88+0x6a00], desc[UR16][R188.64], !P1 ;  /* 0x06a00000bc587fae */ /* 0x0009e2000c9a1010 */
[----:B------:R-:W-:-:S02]  /*1eb20*/  ISETP.GE.U32.AND P1, PT, R4, 0x7ffffe64, PT ;  /* 0x7ffffe640400780c */ /* 0x000fc40003f26070 */
[----:B---3--:R-:W-:Y:S01]  /*1eb30*/  IADD3 R4, PT, PT, R6, -0x11f, RZ ;  /* 0xfffffee106047810 */ /* 0x008fe20007ffe0ff */
[----:B------:R4:W-:Y:S01]  /*1eb40*/  LDGSTS.E [R88+0x6c00], desc[UR16][R190.64], !P4 ;  /* 0x06c00000be587fae */ /* 0x0009e2000e1a1010 */
[----:B------:R-:W-:Y:S01]  /*1eb50*/  ISETP.GE.U32.AND P3, PT, R5, 0x7ffffe63, PT ;  /* 0x7ffffe630500780c */ /* 0x000fe20003f66070 */
[----:B------:R-:W3:Y:S02]  /*1eb60*/  LDC R6, c[0x0][0x3a0] ;  /* 0x0000e800ff067b82 */ /* 0x000ee40000000800 */
[----:B------:R4:W-:Y:S01]  /*1eb70*/  LDGSTS.E [R88+0x6e00], desc[UR16][R192.64], !P4 ;  /* 0x06e00000c0587fae */ /* 0x0009e2000e1a1010 */
[----:B------:R-:W-:Y:S01]  /*1eb80*/  ISETP.GE.U32.AND P4, PT, R4, 0x7ffffe62, PT ;  /* 0x7ffffe620400780c */ /* 0x000fe20003f86070 */
[----:B------:R-:W-:Y:S02]  /*1eb90*/  VIADD R4, R12, 0xfffffee0 ;  /* 0xfffffee00c047836 */ /* 0x000fe40000000000 */
[----:B------:R-:W4:Y:S02]  /*1eba0*/  LDL.64 R34, [R1+0x5c0] ;  /* 0x0005c00001227983 */ /* 0x000f240000100a00 */
[----:B------:R-:W3:Y:S02]  /*1ebb0*/  LDC R5, c[0x0][0x3a0] ;  /* 0x0000e800ff057b82 */ /* 0x000ee40000000800 */
[----:B------:R1:W-:Y:S04]  /*1ebc0*/  LDGSTS.E [R88+0x7000], desc[UR16][R194.64], !P1 ;  /* 0x07000000c2587fae */ /* 0x0003e8000c9a1010 */
[----:B------:R1:W-:Y:S01]  /*1ebd0*/  LDGSTS.E [R88+0x7200], desc[UR16][R204.64], !P1 ;  /* 0x07200000cc587fae */ /* 0x0003e2000c9a1010 */
[----:B------:R-:W-:Y:S01]  /*1ebe0*/  ISETP.GE.U32.AND P1, PT, R4, 0x7ffffe61, PT ;  /* 0x7ffffe610400780c */ /* 0x000fe20003f26070 */
[----:B------:R-:W-:Y:S01]  /*1ebf0*/  VIADD R4, R11, 0xfffffedf ;  /* 0xfffffedf0b047836 */ /* 0x000fe20000000000 */
[----:B------:R-:W2:Y:S01]  /*1ec00*/  LDC R12, c[0x0][0x3a0] ;  /* 0x0000e800ff0c7b82 */ /* 0x000ea20000000800 */
[----:B------:R1:W-:Y:S04]  /*1ec10*/  LDGSTS.E [R88+0x7400], desc[UR16][R206.64], !P3 ;  /* 0x07400000ce587fae */ /* 0x0003e8000d9a1010 */
[----:B------:R1:W-:Y:S01]  /*1ec20*/  LDGSTS.E [R88+0x7600], desc[UR16][R208.64], !P3 ;  /* 0x07600000d0587fae */ /* 0x0003e2000d9a1010 */
[----:B------:R-:W-:-:S02]  /*1ec30*/  ISETP.GE.U32.AND P3, PT, R4, 0x7ffffe60, PT ;  /* 0x7ffffe600400780c */ /* 0x000fc40003f66070 */
[----:B------:R-:W2:Y:S01]  /*1ec40*/  LDC R11, c[0x0][0x3a0] ;  /* 0x0000e800ff0b7b82 */ /* 0x000ea20000000800 */
[----:B------:R1:W-:Y:S04]  /*1ec50*/  LDGSTS.E [R88+0x7800], desc[UR16][R210.64], !P4 ;  /* 0x07800000d2587fae */ /* 0x0003e8000e1a1010 */
[----:B------:R1:W-:Y:S04]  /*1ec60*/  LDGSTS.E [R88+0x7a00], desc[UR16][R212.64], !P4 ;  /* 0x07a00000d4587fae */ /* 0x0003e8000e1a1010 */
[----:B------:R1:W-:Y:S04]  /*1ec70*/  LDGSTS.E [R88+0x7c00], desc[UR16][R214.64], !P1 ;  /* 0x07c00000d6587fae */ /* 0x0003e8000c9a1010 */
[----:B------:R2:W-:Y:S04]  /*1ec80*/  LDGSTS.E [R88+0x7e00], desc[UR16][R216.64], !P1 ;  /* 0x07e00000d8587fae */ /* 0x0005e8000c9a1010 */
[----:B------:R2:W-:Y:S04]  /*1ec90*/  LDGSTS.E [R88+0x8000], desc[UR16][R218.64], !P3 ;  /* 0x08000000da587fae */ /* 0x0005e8000d9a1010 */
[----:B------:R2:W-:Y:S01]  /*1eca0*/  LDGSTS.E [R88+0x8200], desc[UR16][R14.64], !P3 ;  /* 0x082000000e587fae */ /* 0x0005e2000d9a1010 */
[----:B-1----:R-:W-:-:S02]  /*1ecb0*/  VIADD R4, R10, 0xfffffede ;  /* 0xfffffede0a047836 */ /* 0x002fc40000000000 */
[----:B------:R-:W1:Y:S01]  /*1ecc0*/  LDC R10, c[0x0][0x3a0] ;  /* 0x0000e800ff0a7b82 */ /* 0x000e620000000800 */
[----:B------:R-:W4:Y:S04]  /*1ecd0*/  LDL.64 R60, [R1+0x11b0] ;  /* 0x0011b000013c7983 */ /* 0x000f280000100a00 */
[----:B------:R-:W4:Y:S04]  /*1ece0*/  LDL.64 R44, [R1+0x11c8] ;  /* 0x0011c800012c7983 */ /* 0x000f280000100a00 */
[----:B------:R-:W4:Y:S01]  /*1ecf0*/  LDL.64 R14, [R1+0x1c0] ;  /* 0x0001c000010e7983 */ /* 0x000f220000100a00 */
[----:B------:R-:W-:-:S02]  /*1ed00*/  ISETP.GE.U32.AND P4, PT, R4, 0x7ffffe5f, PT ;  /* 0x7ffffe5f0400780c */ /* 0x000fc40003f86070 */
[----:B---3--:R-:W-:-:S04]  /*1ed10*/  IADD3 R4, PT, PT, R5, -0x123, RZ ;  /* 0xfffffedd05047810 */ /* 0x008fc80007ffe0ff */
[----:B------:R-:W-:-:S07]  /*1ed20*/  ISETP.GE.U32.AND P1, PT, R4, 0x7ffffe5e, PT ;  /* 0x7ffffe5e0400780c */ /* 0x000fce0003f26070 */
[----:B------:R3:W-:Y:S04]  /*1ed30*/  LDGSTS.E [R88+0x8400], desc[UR16][R18.64], !P4 ;  /* 0x0840000012587fae */ /* 0x0007e8000e1a1010 */
[----:B------:R3:W-:Y:S04]  /*1ed40*/  LDGSTS.E [R88+0x8600], desc[UR16][R30.64], !P4 ;  /* 0x086000001e587fae */ /* 0x0007e8000e1a1010 */
[----:B------:R3:W-:Y:S04]  /*1ed50*/  LDGSTS.E [R88+0x8800], desc[UR16][R16.64], !P1 ;  /* 0x0880000010587fae */ /* 0x0007e8000c9a1010 */
[----:B------:R-:W3:Y:S01]  /*1ed60*/  LDL.64 R18, [R1+0x1c8] ;  /* 0x0001c80001127983 */ /* 0x000ee20000100a00 */
[----:B------:R-:W-:-:S02]  /*1ed70*/  VIADD R4, R9, 0xfffffedc ;  /* 0xfffffedc09047836 */ /* 0x000fc40000000000 */
[----:B------:R-:W-:Y:S01]  /*1ed80*/  VIADD R5, R7, 0xfffffeda ;  /* 0xfffffeda07057836 */ /* 0x000fe20000000000 */
[----:B------:R1:W-:Y:S01]  /*1ed90*/  LDGSTS.E [R88+0x8a00], desc[UR16][R24.64], !P1 ;  /* 0x08a0000018587fae */ /* 0x0003e2000c9a1010 */
[----:B------:R-:W1:Y:S03]  /*1eda0*/  LDC R9, c[0x0][0x3a0] ;  /* 0x0000e800ff097b82 */ /* 0x000e660000000800 */
[----:B------:R-:W3:Y:S01]  /*1edb0*/  LDL.64 R16, [R1+0x1d8] ;  /* 0x0001d80001107983 */ /* 0x000ee20000100a00 */
[----:B------:R-:W-:Y:S01]  /*1edc0*/  ISETP.GE.U32.AND P3, PT, R4, 0x7ffffe5d, PT ;  /* 0x7ffffe5d0400780c */ /* 0x000fe20003f66070 */
[----:B------:R-:W-:Y:S01]  /*1edd0*/  VIADD R4, R8, 0xfffffedb ;  /* 0xfffffedb08047836 */ /* 0x000fe20000000000 */
[----:B------:R-:W-:Y:S01]  /*1ede0*/  ISETP.GE.U32.AND P4, PT, R5, 0x7ffffe5b, PT ;  /* 0x7ffffe5b0500780c */ /* 0x000fe20003f86070 */
[----:B------:R-:W3:Y:S01]  /*1edf0*/  LDL.64 R30, [R1+0x1e8] ;  /* 0x0001e800011e7983 */ /* 0x000ee20000100a00 */
[----:B------:R-:W1:Y:S02]  /*1ee00*/  LDC R5, c[0x0][0x3a0] ;  /* 0x0000e800ff057b82 */ /* 0x000e640000000800 */
[----:B------:R-:W-:Y:S01]  /*1ee10*/  ISETP.GE.U32.AND P1, PT, R4, 0x7ffffe5c, PT ;  /* 0x7ffffe5c0400780c */ /* 0x000fe20003f26070 */
[----:B------:R-:W3:Y:S05]  /*1ee20*/  LDL.64 R24, [R1+0x1e0] ;  /* 0x0001e00001187983 */ /* 0x000eea0000100a00 */
[----:B------:R-:W1:Y:S01]  /*1ee30*/  LDC R7, c[0x0][0x3a0] ;  /* 0x0000e800ff077b82 */ /* 0x000e620000000800 */
[----:B------:R1:W-:Y:S04]  /*1ee40*/  LDGSTS.E [R88+0x8c00], desc[UR16][R22.64], !P3 ;  /* 0x08c0000016587fae */ /* 0x0003e8000d9a1010 */
[----:B------:R1:W-:Y:S03]  /*1ee50*/  LDGSTS.E [R88+0x8e00], desc[UR16][R20.64], !P3 ;  /* 0x08e0000014587fae */ /* 0x0003e6000d9a1010 */
[----:B------:R-:W1:Y:S01]  /*1ee60*/  LDC R8, c[0x0][0x3a0] ;  /* 0x0000e800ff087b82 */ /* 0x000e620000000800 */
[----:B------:R1:W-:Y:S04]  /*1ee70*/  LDGSTS.E [R88+0x9000], desc[UR16][R26.64], !P1 ;  /* 0x090000001a587fae */ /* 0x0003e8000c9a1010 */
[----:B------:R-:W3:Y:S04]  /*1ee80*/  LDL.64 R22, [R1+0x1f0] ;  /* 0x0001f00001167983 */ /* 0x000ee80000100a00 */
[----:B------:R-:W3:Y:S04]  /*1ee90*/  LDL.64 R20, [R1+0x1f8] ;  /* 0x0001f80001147983 */ /* 0x000ee80000100a00 */
[----:B------:R-:W3:Y:S01]  /*1eea0*/  LDL.64 R26, [R1+0x208] ;  /* 0x00020800011a7983 */ /* 0x000ee20000100a00 */
[----:B------:R-:W-:-:S02]  /*1eeb0*/  IADD3 R4, PT, PT, R6, -0x127, RZ ;  /* 0xfffffed906047810 */ /* 0x000fc40007ffe0ff */
[----:B------:R-:W1:Y:S02]  /*1eec0*/  LDC R6, c[0x0][0x3a0] ;  /* 0x0000e800ff067b82 */ /* 0x000e640000000800 */
[----:B------:R-:W-:Y:S01]  /*1eed0*/  ISETP.GE.U32.AND P3, PT, R4, 0x7ffffe5a, PT ;  /* 0x7ffffe5a0400780c */ /* 0x000fe20003f66070 */
[----:B--2---:R2:W-:Y:S04]  /*1eee0*/  LDGSTS.E [R88+0x9200], desc[UR16][R28.64], !P1 ;  /* 0x092000001c587fae */ /* 0x0045e8000c9a1010 */
[----:B------:R-:W2:Y:S04]  /*1eef0*/  LDL.64 R28, [R1+0x200] ;  /* 0x00020000011c7983 */ /* 0x000ea80000100a00 */
[----:B----4-:R4:W-:Y:S04]  /*1ef00*/  LDGSTS.E [R88+0x9400], desc[UR16][R14.64], !P4 ;  /* 0x094000000e587fae */ /* 0x0109e8000e1a1010 */
[----:B------:R-:W4:Y:S04]  /*1ef10*/  LDL.64 R14, [R1+0x218] ;  /* 0x00021800010e7983 */ /* 0x000f280000100a00 */
[----:B---3--:R3:W-:Y:S04]  /*1ef20*/  LDGSTS.E [R88+0x9600], desc[UR16][R18.64], !P4 ;  /* 0x0960000012587fae */ /* 0x0087e8000e1a1010 */
[----:B------:R3:W-:Y:S04]  /*1ef30*/  LDGSTS.E [R88+0x9800], desc[UR16][R32.64], !P3 ;  /* 0x0980000020587fae */ /* 0x0007e8000d9a1010 */
[----:B------:R3:W-:Y:S04]  /*1ef40*/  LDGSTS.E [R88+0x9a00], desc[UR16][R16.64], !P3 ;  /* 0x09a0000010587fae */ /* 0x0007e8000d9a1010 */
[----:B------:R-:W3:Y:S01]  /*1ef50*/  LDL.64 R18, [R1+0x210] ;  /* 0x0002100001127983 */ /* 0x000ee20000100a00 */
[----:B------:R-:W-:-:S02]  /*1ef60*/  VIADD R4, R12, 0xfffffed8 ;  /* 0xfffffed80c047836 */ /* 0x000fc40000000000 */
[----:B------:R-:W2:Y:S01]  /*1ef70*/  LDC R12, c[0x0][0x3a0] ;  /* 0x0000e800ff0c7b82 */ /* 0x000ea20000000800 */
[----:B------:R-:W3:Y:S04]  /*1ef80*/  LDL.64 R32, [R1+0x258] ;  /* 0x0002580001207983 */ /* 0x000ee80000100a00 */
[----:B------:R-:W3:Y:S01]  /*1ef90*/  LDL.64 R16, [R1+0x228] ;  /* 0x0002280001107983 */ /* 0x000ee20000100a00 */
[----:B------:R-:W-:Y:S01]  /*1efa0*/  ISETP.GE.U32.AND P1, PT, R4, 0x7ffffe59, PT ;  /* 0x7ffffe590400780c */ /* 0x000fe20003f26070 */
[----:B------:R-:W-:Y:S02]  /*1efb0*/  VIADD R4, R11, 0xfffffed7 ;  /* 0xfffffed70b047836 */ /* 0x000fe40000000000 */
[----:B------:R-:W2:Y:S03]  /*1efc0*/  LDC R11, c[0x0][0x3a0] ;  /* 0x0000e800ff0b7b82 */ /* 0x000ea60000000800 */
[----:B------:R-:W-:Y:S01]  /*1efd0*/  ISETP.GE.U32.AND P4, PT, R4, 0x7ffffe58, PT ;  /* 0x7ffffe580400780c */ /* 0x000fe20003f86070 */
[----:B-1----:R-:W-:-:S04]  /*1efe0*/  VIADD R4, R10, 0xfffffed6 ;  /* 0xfffffed60a047836 */ /* 0x002fc80000000000 */
[----:B------:R-:W1:Y:S01]  /*1eff0*/  LDC R10, c[0x0][0x3a0] ;  /* 0x0000e800ff0a7b82 */ /* 0x000e620000000800 */
[----:B------:R-:W-:Y:S01]  /*1f000*/  ISETP.GE.U32.AND P3, PT, R4, 0x7ffffe57, PT ;  /* 0x7ffffe570400780c */ /* 0x000fe20003f66070 */
[----:B------:R1:W-:Y:S01]  /*1f010*/  LDGSTS.E [R88+0x9c00], desc[UR16][R24.64], !P1 ;  /* 0x09c0000018587fae */ /* 0x0003e2000c9a1010 */
[----:B------:R-:W-:-:S03]  /*1f020*/  IADD3 R4, PT, PT, R5, -0x12b, RZ ;  /* 0xfffffed505047810 */ /* 0x000fc60007ffe0ff */
[----:B------:R1:W-:Y:S01]  /*1f030*/  LDGSTS.E [R88+0x9e00], desc[UR16][R30.64], !P1 ;  /* 0x09e000001e587fae */ /* 0x0003e2000c9a1010 */
[----:B------:R-:W-:-:S03]  /*1f040*/  ISETP.GE.U32.AND P1, PT, R4, 0x7ffffe56, PT ;  /* 0x7ffffe560400780c */ /* 0x000fc60003f26070 */
[----:B------:R1:W-:Y:S04]  /*1f050*/  LDGSTS.E [R88+0xa000], desc[UR16][R22.64], !P4 ;  /* 0x0a00000016587fae */ /* 0x0003e8000e1a1010 */
[----:B------:R-:W3:Y:S04]  /*1f060*/  LDL.64 R24, [R1+0x220] ;  /* 0x0002200001187983 */ /* 0x000ee80000100a00 */
[----:B------:R-:W3:Y:S04]  /*1f070*/  LDL.64 R30, [R1+0x230] ;  /* 0x00023000011e7983 */ /* 0x000ee80000100a00 */
[----:B------:R-:W3:Y:S04]  /*1f080*/  LDL.64 R22, [R1+0x238] ;  /* 0x0002380001167983 */ /* 0x000ee80000100a00 */
[----:B------:R1:W-:Y:S04]  /*1f090*/  LDGSTS.E [R88+0xa200], desc[UR16][R20.64], !P4 ;  /* 0x0a20000014587fae */ /* 0x0003e8000e1a1010 */
[----:B------:R1:W-:Y:S04]  /*1f0a0*/  LDGSTS.E [R88+0xa400], desc[UR16][R26.64], !P3 ;  /* 0x0a4000001a587fae */ /* 0x0003e8000d9a1010 */
[----:B------:R-:W3:Y:S04]  /*1f0b0*/  LDL.64 R20, [R1+0x248] ;  /* 0x0002480001147983 */ /* 0x000ee80000100a00 */
[----:B------:R-:W3:Y:S01]  /*1f0c0*/  LDL.64 R26, [R1+0x240] ;  /* 0x00024000011a7983 */ /* 0x000ee20000100a00 */
[----:B------:R-:W-:-:S02]  /*1f0d0*/  VIADD R4, R9, 0xfffffed4 ;  /* 0xfffffed409047836 */ /* 0x000fc40000000000 */
[----:B------:R-:W-:Y:S01]  /*1f0e0*/  VIADD R5, R7, 0xfffffed2 ;  /* 0xfffffed207057836 */ /* 0x000fe20000000000 */
[----:B------:R-:W1:Y:S02]  /*1f0f0*/  LDC R9, c[0x0][0x3a0] ;  /* 0x0000e800ff097b82 */ /* 0x000e640000000800 */
[----:B------:R-:W-:Y:S01]  /*1f100*/  ISETP.GE.U32.AND P4, PT, R4, 0x7ffffe55, PT ;  /* 0x7ffffe550400780c */ /* 0x000fe20003f86070 */
[----:B--2---:R2:W-:Y:S05]  /*1f110*/  LDGSTS.E [R88+0xa600], desc[UR16][R28.64], !P3 ;  /* 0x0a6000001c587fae */ /* 0x0045ea000d9a1010 */
[----:B------:R-:W1:Y:S01]  /*1f120*/  LDC R7, c[0x0][0x3a0] ;  /* 0x0000e800ff077b82 */ /* 0x000e620000000800 */
[----:B------:R-:W2:Y:S04]  /*1f130*/  LDL.64 R28, [R1+0x260] ;  /* 0x00026000011c7983 */ /* 0x000ea80000100a00 */
[----:B----4-:R4:W-:Y:S04]  /*1f140*/  LDGSTS.E [R88+0xa800], desc[UR16][R14.64], !P1 ;  /* 0x0a8000000e587fae */ /* 0x0109e8000c9a1010 */
[----:B------:R-:W2:Y:S04]  /*1f150*/  LDL.64 R14, [R1+0x250] ;  /* 0x00025000010e7983 */ /* 0x000ea80000100a00 */
[----:B---3--:R4:W-:Y:S04]  /*1f160*/  LDGSTS.E [R88+0xaa00], desc[UR16][R18.64], !P1 ;  /* 0x0aa0000012587fae */ /* 0x0089e8000c9a1010 */
[----:B------:R4:W-:Y:S04]  /*1f170*/  LDGSTS.E [R88+0xac00], desc[UR16][R16.64], !P4 ;  /* 0x0ac0000010587fae */ /* 0x0009e8000e1a1010 */
[----:B------:R-:W3:Y:S04]  /*1f180*/  LDL.64 R18, [R1+0x268] ;  /* 0x0002680001127983 */ /* 0x000ee80000100a00 */
[----:B------:R-:W4:Y:S01]  /*1f190*/  LDL.64 R16, [R1+0x278] ;  /* 0x0002780001107983 */ /* 0x000f220000100a00 */
[----:B------:R-:W-:Y:S01]  /*1f1a0*/  VIADD R4, R8, 0xfffffed3 ;  /* 0xfffffed308047836 */ /* 0x000fe20000000000 */
[----:B------:R-:W-:Y:S01]  /*1f1b0*/  ISETP.GE.U32.AND P3, PT, R5, 0x7ffffe53, PT ;  /* 0x7ffffe530500780c */ /* 0x000fe20003f66070 */
[----:B------:R-:W1:Y:S03]  /*1f1c0*/  LDC R8, c[0x0][0x3a0] ;  /* 0x0000e800ff087b82 */ /* 0x000e660000000800 */
[----:B------:R-:W-:-:S02]  /*1f1d0*/  ISETP.GE.U32.AND P1, PT, R4, 0x7ffffe54, PT ;  /* 0x7ffffe540400780c */ /* 0x000fc40003f26070 */
[----:B------:R-:W-:-:S03]  /*1f1e0*/  IADD3 R4, PT, PT, R6, -0x12f, RZ ;  /* 0xfffffed106047810 */ /* 0x000fc60007ffe0ff */
[----:B------:R-:W1:Y:S01]  /*1f1f0*/  LDC R5, c[0x0][0x3a0] ;  /* 0x0000e800ff057b82 */ /* 0x000e620000000800 */
[----:B------:R1:W-:Y:S01]  /*1f200*/  LDGSTS.E [R88+0xae00], desc[UR16][R24.64], !P4 ;  /* 0x0ae0000018587fae */ /* 0x0003e2000e1a1010 */
[----:B------:R-:W-:-:S06]  /*1f210*/  ISETP.GE.U32.AND P4, PT, R4, 0x7ffffe52, PT ;  /* 0x7ffffe520400780c */ /* 0x000fcc0003f86070 */
[----:B------:R-:W1:Y:S01]  /*1f220*/  LDC R6, c[0x0][0x3a0] ;  /* 0x0000e800ff067b82 */ /* 0x000e620000000800 */
[----:B------:R1:W-:Y:S04]  /*1f230*/  LDGSTS.E [R88+0xb000], desc[UR16][R22.64], !P1 ;  /* 0x0b00000016587fae */ /* 0x0003e8000c9a1010 */
[----:B------:R-:W4:Y:S04]  /*1f240*/  LDL.64 R24, [R1+0x270] ;  /* 0x0002700001187983 */ /* 0x000f280000100a00 */
[----:B------:R1:W-:Y:S04]  /*1f250*/  LDGSTS.E [R88+0xb200], desc[UR16][R30.64], !P1 ;  /* 0x0b2000001e587fae */ /* 0x0003e8000c9a1010 */
[----:B------:R-:W4:Y:S04]  /*1f260*/  LDL.64 R22, [R1+0x288] ;  /* 0x0002880001167983 */ /* 0x000f280000100a00 */
[----:B------:R1:W-:Y:S04]  /*1f270*/  LDGSTS.E [R88+0xb400], desc[UR16][R20.64], !P3 ;  /* 0x0b40000014587fae */ /* 0x0003e8000d9a1010 */
[----:B------:R-:W4:Y:S04]  /*1f280*/  LDL.64 R30, [R1+0x280] ;  /* 0x00028000011e7983 */ /* 0x000f280000100a00 */
[----:B------:R1:W-:Y:S04]  /*1f290*/  LDGSTS.E [R88+0xb600], desc[UR16][R26.64], !P3 ;  /* 0x0b6000001a587fae */ /* 0x0003e8000d9a1010 */
[----:B------:R-:W4:Y:S04]  /*1f2a0*/  LDL.64 R20, [R1+0x298] ;  /* 0x0002980001147983 */ /* 0x000f280000100a00 */
[----:B------:R1:W-:Y:S04]  /*1f2b0*/  LDGSTS.E [R88+0xb800], desc[UR16][R32.64], !P4 ;  /* 0x0b80000020587fae */ /* 0x0003e8000e1a1010 */
[----:B------:R-:W4:Y:S01]  /*1f2c0*/  LDL.64 R26, [R1+0x290] ;  /* 0x00029000011a7983 */ /* 0x000f220000100a00 */
[----:B------:R-:W-:-:S02]  /*1f2d0*/  VIADD R4, R12, 0xfffffed0 ;  /* 0xfffffed00c047836 */ /* 0x000fc40000000000 */
[----:B------:R-:W1:Y:S03]  /*1f2e0*/  LDC R12, c[0x0][0x3a0] ;  /* 0x0000e800ff0c7b82 */ /* 0x000e660000000800 */
[----:B------:R-:W-:Y:S01]  /*1f2f0*/  ISETP.GE.U32.AND P1, PT, R4, 0x7ffffe51, PT ;  /* 0x7ffffe510400780c */ /* 0x000fe20003f26070 */
[----:B------:R-:W-:Y:S01]  /*1f300*/  VIADD R4, R11, 0xfffffecf ;  /* 0xfffffecf0b047836 */ /* 0x000fe20000000000 */
[----:B------:R-:W4:Y:S03]  /*1f310*/  LDL.64 R32, [R1+0x2d8] ;  /* 0x0002d80001207983 */ /* 0x000f260000100a00 */
[----:B------:R-:W1:Y:S01]  /*1f320*/  LDC R11, c[0x0][0x3a0] ;  /* 0x0000e800ff0b7b82 */ /* 0x000e620000000800 */
[----:B------:R-:W-:Y:S01]  /*1f330*/  ISETP.GE.U32.AND P3, PT, R4, 0x7ffffe50, PT ;  /* 0x7ffffe500400780c */ /* 0x000fe20003f66070 */
[----:B--2---:R2:W-:Y:S04]  /*1f340*/  LDGSTS.E [R88+0xba00], desc[UR16][R14.64], !P4 ;  /* 0x0ba000000e587fae */ /* 0x0045e8000e1a1010 */
[----:B------:R-:W2:Y:S04]  /*1f350*/  LDL.64 R14, [R1+0x2a8] ;  /* 0x0002a800010e7983 */ /* 0x000ea80000100a00 */
[----:B---3--:R3:W-:Y:S04]  /*1f360*/  LDGSTS.E [R88+0xbc00], desc[UR16][R18.64], !P1 ;  /* 0x0bc0000012587fae */ /* 0x0087e8000c9a1010 */
[----:B------:R3:W-:Y:S04]  /*1f370*/  LDGSTS.E [R88+0xbe00], desc[UR16][R28.64], !P1 ;  /* 0x0be000001c587fae */ /* 0x0007e8000c9a1010 */
[----:B----4-:R3:W-:Y:S04]  /*1f380*/  LDGSTS.E [R88+0xc000], desc[UR16][R16.64], !P3 ;  /* 0x0c00000010587fae */ /* 0x0107e8000d9a1010 */
[----:B------:R-:W4:Y:S01]  /*1f390*/  LDL.64 R18, [R1+0x2a0] ;  /* 0x0002a00001127983 */ /* 0x000f220000100a00 */
[----:B-1----:R-:W-:-:S02]  /*1f3a0*/  VIADD R4, R10, 0xfffffece ;  /* 0xfffffece0a047836 */ /* 0x002fc40000000000 */
[----:B------:R-:W1:Y:S01]  /*1f3b0*/  LDC R10, c[0x0][0x3a0] ;  /* 0x0000e800ff0a7b82 */ /* 0x000e620000000800 */
[----:B------:R-:W3:Y:S04]  /*1f3c0*/  LDL.64 R28, [R1+0x2b0] ;  /* 0x0002b000011c7983 */ /* 0x000ee80000100a00 */
[----:B------:R-:W3:Y:S01]  /*1f3d0*/  LDL.64 R16, [R1+0x2b8] ;  /* 0x0002b80001107983 */ /* 0x000ee20000100a00 */
[----:B------:R-:W-:Y:S02]  /*1f3e0*/  ISETP.GE.U32.AND P4, PT, R4, 0x7ffffe4f, PT ;  /* 0x7ffffe4f0400780c */ /* 0x000fe40003f86070 */
[----:B------:R-:W-:-:S04]  /*1f3f0*/  IADD3 R4, PT, PT, R5, -0x133, RZ ;  /* 0xfffffecd05047810 */ /* 0x000fc80007ffe0ff */
[----:B------:R-:W-:Y:S01]  /*1f400*/  ISETP.GE.U32.AND P1, PT, R4, 0x7ffffe4e, PT ;  /* 0x7ffffe4e0400780c */ /* 0x000fe20003f26070 */
[----:B------:R-:W-:Y:S01]  /*1f410*/  VIADD R4, R9, 0xfffffecc ;  /* 0xfffffecc09047836 */ /* 0x000fe20000000000 */
[----:B------:R1:W-:Y:S04]  /*1f420*/  LDGSTS.E [R88+0xc200], desc[UR16][R24.64], !P3 ;  /* 0x0c20000018587fae */ /* 0x0003e8000d9a1010 */
[----:B------:R-:W-:Y:S01]  /*1f430*/  ISETP.GE.U32.AND P3, PT, R4, 0x7ffffe4d, PT ;  /* 0x7ffffe4d0400780c */ /* 0x000fe20003f66070 */
[----:B------:R-:W-:Y:S01]  /*1f440*/  VIADD R5, R7, 0xfffffeca ;  /* 0xfffffeca07057836 */ /* 0x000fe20000000000 */
[----:B------:R-:W1:Y:S01]  /*1f450*/  LDC R9, c[0x0][0x3a0] ;  /* 0x0000e800ff097b82 */ /* 0x000e620000000800 */
[----:B------:R1:W-:Y:S04]  /*1f460*/  LDGSTS.E [R88+0xc400], desc[UR16][R22.64], !P4 ;  /* 0x0c40000016587fae */ /* 0x0003e8000e1a1010 */
[----:B------:R-:W3:Y:S01]  /*1f470*/  LDL.64 R24, [R1+0x2c8] ;  /* 0x0002c80001187983 */ /* 0x000ee20000100a00 */
[----:B------:R-:W-:-:S02]  /*1f480*/  VIADD R4, R8, 0xfffffecb ;  /* 0xfffffecb08047836 */ /* 0x000fc40000000000 */
[----:B------:R-:W1:Y:S01]  /*1f490*/  LDC R7, c[0x0][0x3a0] ;  /* 0x0000e800ff077b82 */ /* 0x000e620000000800 */
[----:B------:R1:W-:Y:S04]  /*1f4a0*/  LDGSTS.E [R88+0xc600], desc[UR16][R30.64], !P4 ;  /* 0x0c6000001e587fae */ /* 0x0003e8000e1a1010 */
[----:B------:R-:W3:Y:S03]  /*1f4b0*/  LDL.64 R22, [R1+0x2c0] ;  /* 0x0002c00001167983 */ /* 0x000ee60000100a00 */
[----:B------:R-:W1:Y:S01]  /*1f4c0*/  LDC R8, c[0x0][0x3a0] ;  /* 0x0000e800ff087b82 */ /* 0x000e620000000800 */
[----:B------:R1:W-:Y:S04]  /*1f4d0*/  LDGSTS.E [R88+0xc800], desc[UR16][R20.64], !P1 ;  /* 0x0c80000014587fae */ /* 0x0003e8000c9a1010 */
[----:B------:R-:W3:Y:S04]  /*1f4e0*/  LDL.64 R30, [R1+0x2e0] ;  /* 0x0002e000011e7983 */ /* 0x000ee80000100a00 */
[----:B------:R1:W-:Y:S04]  /*1f4f0*/  LDGSTS.E [R88+0xca00], desc[UR16][R26.64], !P1 ;  /* 0x0ca000001a587fae */ /* 0x0003e8000c9a1010 */
[----:B------:R-:W3:Y:S04]  /*1f500*/  LDL.64 R20, [R1+0x2d0] ;  /* 0x0002d00001147983 */ /* 0x000ee80000100a00 */
[----:B------:R-:W3:Y:S01]  /*1f510*/  LDL.64 R26, [R1+0x2e8] ;  /* 0x0002e800011a7983 */ /* 0x000ee20000100a00 */
[----:B------:R-:W-:-:S03]  /*1f520*/  ISETP.GE.U32.AND P1, PT, R4, 0x7ffffe4c, PT ;  /* 0x7ffffe4c0400780c */ /* 0x000fc60003f26070 */
[----:B--2---:R2:W-:Y:S04]  /*1f530*/  LDGSTS.E [R88+0xcc00], desc[UR16][R14.64], !P3 ;  /* 0x0cc000000e587fae */ /* 0x0045e8000d9a1010 */
[----:B------:R-:W2:Y:S04]  /*1f540*/  LDL.64 R14, [R1+0x2f8] ;  /* 0x0002f800010e7983 */ /* 0x000ea80000100a00 */
[----:B----4-:R4:W-:Y:S04]  /*1f550*/  LDGSTS.E [R88+0xce00], desc[UR16][R18.64], !P3 ;  /* 0x0ce0000012587fae */ /* 0x0109e8000d9a1010 */
[----:B---3--:R4:W-:Y:S04]  /*1f560*/  LDGSTS.E [R88+0xd000], desc[UR16][R16.64], !P1 ;  /* 0x0d00000010587fae */ /* 0x0089e8000c9a1010 */
[----:B------:R-:W3:Y:S01]  /*1f570*/  LDL.64 R18, [R1+0x2f0] ;  /* 0x0002f00001127983 */ /* 0x000ee20000100a00 */
[----:B------:R-:W-:-:S02]  /*1f580*/  IADD3 R4, PT, PT, R6, -0x137, RZ ;  /* 0xfffffec906047810 */ /* 0x000fc40007ffe0ff */
[----:B------:R-:W-:Y:S01]  /*1f590*/  ISETP.GE.U32.AND P4, PT, R5, 0x7ffffe4b, PT ;  /* 0x7ffffe4b0500780c */ /* 0x000fe20003f86070 */
[----:B------:R4:W-:Y:S04]  /*1f5a0*/  LDGSTS.E [R88+0xd200], desc[UR16][R28.64], !P1 ;  /* 0x0d2000001c587fae */ /* 0x0009e8000c9a1010 */
[----:B------:R-:W4:Y:S01]  /*1f5b0*/  LDL.64 R16, [R1+0x308] ;  /* 0x0003080001107983 */ /* 0x000f220000100a00 */
[----:B------:R-:W-:Y:S01]  /*1f5c0*/  ISETP.GE.U32.AND P3, PT, R4, 0x7ffffe4a, PT ;  /* 0x7ffffe4a0400780c */ /* 0x000fe20003f66070 */
[----:B------:R-:W-:Y:S01]  /*1f5d0*/  VIADD R4, R12, 0xfffffec8 ;  /* 0xfffffec80c047836 */ /* 0x000fe20000000000 */
[----:B------:R-:W2:Y:S04]  /*1f5e0*/  LDC R5, c[0x0][0x3a0] ;  /* 0x0000e800ff057b82 */ /* 0x000ea80000000800 */
[----:B------:R-:W-:Y:S01]  /*1f5f0*/  ISETP.GE.U32.AND P1, PT, R4, 0x7ffffe49, PT ;  /* 0x7ffffe490400780c */ /* 0x000fe20003f26070 */
[----:B------:R-:W-:Y:S01]  /*1f600*/  VIADD R4, R11, 0xfffffec7 ;  /* 0xfffffec70b047836 */ /* 0x000fe20000000000 */
[----:B------:R-:W4:Y:S02]  /*1f610*/  LDL.64 R28, [R1+0x300] ;  /* 0x00030000011c7983 */ /* 0x000f240000100a00 */
[----:B------:R-:W2:Y:S02]  /*1f620*/  LDC R6, c[0x0][0x3a0] ;  /* 0x0000e800ff067b82 */ /* 0x000ea40000000800 */
[----:B------:R1:W-:Y:S06]  /*1f630*/  LDGSTS.E [R88+0xd400], desc[UR16][R24.64], !P4 ;  /* 0x0d40000018587fae */ /* 0x0003ec000e1a1010 */
[----:B------:R-:W2:Y:S01]  /*1f640*/  LDC R12, c[0x0][0x3a0] ;  /* 0x0000e800ff0c7b82 */ /* 0x000ea20000000800 */
[----:B------:R1:W-:Y:S01]  /*1f650*/  LDGSTS.E [R88+0xd600], desc[UR16][R22.64], !P4 ;  /* 0x0d60000016587fae */ /* 0x0003e2000e1a1010 */
[----:B------:R-:W-:-:S03]  /*1f660*/  ISETP.GE.U32.AND P4, PT, R4, 0x7ffffe48, PT ;  /* 0x7ffffe480400780c */ /* 0x000fc60003f86070 */
[----:B------:R-:W4:Y:S03]  /*1f670*/  LDL.64 R24, [R1+0x318] ;  /* 0x0003180001187983 */ /* 0x000f260000100a00 */
[----:B------:R-:W2:Y:S01]  /*1f680*/  LDC R11, c[0x0][0x3a0] ;  /* 0x0000e800ff0b7b82 */ /* 0x000ea20000000800 */
[----:B------:R2:W-:Y:S04]  /*1f690*/  LDGSTS.E [R88+0xd800], desc[UR16][R32.64], !P3 ;  /* 0x0d80000020587fae */ /* 0x0005e8000d9a1010 */
[----:B------:R-:W4:Y:S04]  /*1f6a0*/  LDL.64 R22, [R1+0x310] ;  /* 0x0003100001167983 */ /* 0x000f280000100a00 */
[----:B------:R2:W-:Y:S01]  /*1f6b0*/  LDGSTS.E [R88+0xda00], desc[UR16][R20.64], !P3 ;  /* 0x0da0000014587fae */ /* 0x0005e2000d9a1010 */
[----:B-1----:R-:W-:-:S02]  /*1f6c0*/  VIADD R4, R10, 0xfffffec6 ;  /* 0xfffffec60a047836 */ /* 0x002fc40000000000 */
[----:B------:R-:W1:Y:S01]  /*1f6d0*/  LDC R10, c[0x0][0x3a0] ;  /* 0x0000e800ff0a7b82 */ /* 0x000e620000000800 */
[----:B------:R-:W4:Y:S04]  /*1f6e0*/  LDL.64 R32, [R1+0x360] ;  /* 0x0003600001207983 */ /* 0x000f280000100a00 */
[----:B------:R1:W-:Y:S04]  /*1f6f0*/  LDGSTS.E [R88+0xdc00], desc[UR16][R26.64], !P1 ;  /* 0x0dc000001a587fae */ /* 0x0003e8000c9a1010 */
[----:B------:R-:W4:Y:S04]  /*1f700*/  LDL.64 R20, [R1+0x328] ;  /* 0x0003280001147983 */ /* 0x000f280000100a00 */
[----:B------:R1:W-:Y:S04]  /*1f710*/  LDGSTS.E [R88+0xde00], desc[UR16][R30.64], !P1 ;  /* 0x0de000001e587fae */ /* 0x0003e8000c9a1010 */
[----:B------:R-:W4:Y:S01]  /*1f720*/  LDL.64 R26, [R1+0x320] ;  /* 0x00032000011a7983 */ /* 0x000f220000100a00 */
[----:B------:R-:W-:-:S03]  /*1f730*/  ISETP.GE.U32.AND P3, PT, R4, 0x7ffffe47, PT ;  /* 0x7ffffe470400780c */ /* 0x000fc60003f66070 */
[----:B------:R-:W4:Y:S04]  /*1f740*/  LDL.64 R30, [R1+0x330] ;  /* 0x00033000011e7983 */ /* 0x000f280000100a00 */
[----:B--2---:R2:W-:Y:S04]  /*1f750*/  LDGSTS.E [R88+0xe000], desc[UR16][R14.64], !P4 ;  /* 0x0e0000000e587fae */ /* 0x0045e8000e1a1010 */
[----:B------:R-:W2:Y:S04]  /*1f760*/  LDL.64 R14, [R1+0x350] ;  /* 0x00035000010e7983 */ /* 0x000ea80000100a00 */
[----:B---3--:R3:W-:Y:S04]  /*1f770*/  LDGSTS.E [R88+0xe200], desc[UR16][R18.64], !P4 ;  /* 0x0e20000012587fae */ /* 0x0087e8000e1a1010 */
[----:B----4-:R3:W-:Y:S04]  /*1f780*/  LDGSTS.E [R88+0xe400], desc[UR16][R16.64], !P3 ;  /* 0x0e40000010587fae */ /* 0x0107e8000d9a1010 */
[----:B------:R-:W4:Y:S01]  /*1f790*/  LDL.64 R18, [R1+0x358] ;  /* 0x0003580001127983 */ /* 0x000f220000100a00 */
[----:B------:R-:W-:-:S03]  /*1f7a0*/  IADD3 R4, PT, PT, R5, -0x13b, RZ ;  /* 0xfffffec505047810 */ /* 0x000fc60007ffe0ff */
[----:B------:R-:W3:Y:S01]  /*1f7b0*/  LDL.64 R16, [R1+0x338] ;  /* 0x0003380001107983 */ /* 0x000ee20000100a00 */
[----:B------:R-:W-:Y:S01]  /*1f7c0*/  ISETP.GE.U32.AND P1, PT, R4, 0x7ffffe46, PT ;  /* 0x7ffffe460400780c */ /* 0x000fe20003f26070 */
[----:B------:R-:W-:Y:S02]  /*1f7d0*/  VIADD R4, R9, 0xfffffec4 ;  /* 0xfffffec409047836 */ /* 0x000fe40000000000 */
[----:B------:R1:W-:Y:S01]  /*1f7e0*/  LDGSTS.E [R88+0xe600], desc[UR16][R28.64], !P3 ;  /* 0x0e6000001c587fae */ /* 0x0003e2000d9a1010 */
[----:B------:R-:W-:Y:S01]  /*1f7f0*/  VIADD R5, R7, 0xfffffec2 ;  /* 0xfffffec207057836 */ /* 0x000fe20000000000 */
[----:B------:R-:W1:Y:S01]  /*1f800*/  LDC R9, c[0x0][0x3a0] ;  /* 0x0000e800ff097b82 */ /* 0x000e620000000800 */
[----:B------:R-:W-:Y:S01]  /*1f810*/  ISETP.GE.U32.AND P4, PT, R4, 0x7ffffe45, PT ;  /* 0x7ffffe450400780c */ /* 0x000fe20003f86070 */
[----:B------:R-:W-:-:S06]  /*1f820*/  VIADD R4, R8, 0xfffffec3 ;  /* 0xfffffec308047836 */ /* 0x000fcc0000000000 */
[----:B------:R1:W-:Y:S04]  /*1f830*/  LDGSTS.E [R88+0xe800], desc[UR16][R24.64], !P1 ;  /* 0x0e80000018587fae */ /* 0x0003e8000c9a1010 */
[----:B------:R-:W3:Y:S01]  /*1f840*/  LDL.64 R28, [R1+0x348] ;  /* 0x00034800011c7983 */ /* 0x000ee20000100a00 */
[----:B------:R-:W-:Y:S01]  /*1f850*/  ISETP.GE.U32.AND P3, PT, R5, 0x7ffffe43, PT ;  /* 0x7ffffe430500780c */ /* 0x000fe20003f66070 */
[----:B------:R-:W1:Y:S02]  /*1f860*/  LDC R8, c[0x0][0x3a0] ;  /* 0x0000e800ff087b82 */ /* 0x000e640000000800 */
[----:B------:R1:W-:Y:S01]  /*1f870*/  LDGSTS.E [R88+0xea00], desc[UR16][R22.64], !P1 ;  /* 0x0ea0000016587fae */ /* 0x0003e2000c9a1010 */
[----:B------:R-:W-:-:S03]  /*1f880*/  ISETP.GE.U32.AND P1, PT, R4, 0x7ffffe44, PT ;  /* 0x7ffffe440400780c */ /* 0x000fc60003f26070 */
[----:B------:R-:W3:Y:S02]  /*1f890*/  LDL.64 R24, [R1+0x340] ;  /* 0x0003400001187983 */ /* 0x000ee40000100a00 */
[----:B------:R-:W1:Y:S02]  /*1f8a0*/  LDC R5, c[0x0][0x3a0] ;  /* 0x0000e800ff057b82 */ /* 0x000e640000000800 */
[----:B------:R-:W3:Y:S06]  /*1f8b0*/  LDL.64 R22, [R1+0x368] ;  /* 0x0003680001167983 */ /* 0x000eec0000100a00 */
[----:B------:R-:W1:Y:S01]  /*1f8c0*/  LDC R7, c[0x0][0x3a0] ;  /* 0x0000e800ff077b82 */ /* 0x000e620000000800 */
[----:B------:R1:W-:Y:S04]  /*1f8d0*/  LDGSTS.E [R88+0xec00], desc[UR16][R20.64], !P4 ;  /* 0x0ec0000014587fae */ /* 0x0003e8000e1a1010 */
[----:B------:R1:W-:Y:S04]  /*1f8e0*/  LDGSTS.E [R88+0xee00], desc[UR16][R26.64], !P4 ;  /* 0x0ee000001a587fae */ /* 0x0003e8000e1a1010 */
[----:B------:R-:W3:Y:S04]  /*1f8f0*/  LDL.64 R20, [R1+0x378] ;  /* 0x0003780001147983 */ /* 0x000ee80000100a00 */
[----:B------:R-:W3:Y:S04]  /*1f900*/  LDL.64 R26, [R1+0x370] ;  /* 0x00037000011a7983 */ /* 0x000ee80000100a00 */
[----:B--2---:R2:W-:Y:S04]  /*1f910*/  LDGSTS.E [R88+0xf000], desc[UR16][R14.64], !P1 ;  /* 0x0f0000000e587fae */ /* 0x0045e8000c9a1010 */
[----:B------:R2:W-:Y:S04]  /*1f920*/  LDGSTS.E [R88+0xf200], desc[UR16][R30.64], !P1 ;  /* 0x0f2000001e587fae */ /* 0x0005e8000c9a1010 */
[----:B------:R-:W2:Y:S04]  /*1f930*/  LDL.64 R14, [R1+0x388] ;  /* 0x00038800010e7983 */ /* 0x000ea80000100a00 */
[----:B------:R-:W2:Y:S04]  /*1f940*/  LDL.64 R30, [R1+0x380] ;  /* 0x00038000011e7983 */ /* 0x000ea80000100a00 */
[----:B----4-:R4:W-:Y:S04]  /*1f950*/  LDGSTS.E [R88+0xf400], desc[UR16][R18.64], !P3 ;  /* 0x0f40000012587fae */ /* 0x0109e8000d9a1010 */
[----:B---3--:R4:W-:Y:S04]  /*1f960*/  LDGSTS.E [R88+0xf600], desc[UR16][R16.64], !P3 ;  /* 0x0f60000010587fae */ /* 0x0089e8000d9a1010 */
[----:B------:R-:W3:Y:S04]  /*1f970*/  LDL.64 R18, [R1+0x398] ;  /* 0x0003980001127983 */ /* 0x000ee80000100a00 */
[----:B------:R-:W4:Y:S01]  /*1f980*/  LDL.64 R16, [R1+0x390] ;  /* 0x0003900001107983 */ /* 0x000f220000100a00 */
[----:B------:R-:W-:-:S02]  /*1f990*/  IADD3 R4, PT, PT, R6, -0x13f, RZ ;  /* 0xfffffec106047810 */ /* 0x000fc40007ffe0ff */
[----:B------:R-:W2:Y:S02]  /*1f9a0*/  LDC R6, c[0x0][0x3a0] ;  /* 0x0000e800ff067b82 */ /* 0x000ea40000000800 */
[----:B------:R-:W-:Y:S01]  /*1f9b0*/  ISETP.GE.U32.AND P4, PT, R4, 0x7ffffe42, PT ;  /* 0x7ffffe420400780c */ /* 0x000fe20003f86070 */
[----:B------:R-:W-:-:S05]  /*1f9c0*/  VIADD R4, R12, 0xfffffec0 ;  /* 0xfffffec00c047836 */ /* 0x000fca0000000000 */
[----:B------:R-:W-:Y:S01]  /*1f9d0*/  ISETP.GE.U32.AND P1, PT, R4, 0x7ffffe41, PT ;  /* 0x7ffffe410400780c */ /* 0x000fe20003f26070 */
[----:B------:R-:W-:Y:S01]  /*1f9e0*/  VIADD R4, R11, 0xfffffebf ;  /* 0xfffffebf0b047836 */ /* 0x000fe20000000000 */
[----:B------:R-:W2:Y:S04]  /*1f9f0*/  LDC R12, c[0x0][0x3a0] ;  /* 0x0000e800ff0c7b82 */ /* 0x000ea80000000800 */
[----:B------:R-:W-:Y:S01]  /*1fa00*/  ISETP.GE.U32.AND P3, PT, R4, 0x7ffffe40, PT ;  /* 0x7ffffe400400780c */ /* 0x000fe20003f66070 */
[----:B-1----:R-:W-:Y:S01]  /*1fa10*/  VIADD R4, R10, 0xfffffebe ;  /* 0xfffffebe0a047836 */ /* 0x002fe20000000000 */
[----:B------:R1:W-:Y:S02]  /*1fa20*/  LDGSTS.E [R88+0xf800], desc[UR16][R32.64], !P4 ;  /* 0x0f80000020587fae */ /* 0x0003e4000e1a1010 */
[----:B------:R-:W1:Y:S02]  /*1fa30*/  LDC R11, c[0x0][0x3a0] ;  /* 0x0000e800ff0b7b82 */ /* 0x000e640000000800 */
[----:B------:R1:W-:Y:S01]  /*1fa40*/  LDGSTS.E [R88+0xfa00], desc[UR16][R24.64], !P4 ;  /* 0x0fa0000018587fae */ /* 0x0003e2000e1a1010 */
[----:B------:R-:W-:-:S03]  /*1fa50*/  ISETP.GE.U32.AND P4, PT, R4, 0x7ffffe3f, PT ;  /* 0x7ffffe3f0400780c */ /* 0x000fc60003f86070 */
[----:B------:R1:W-:Y:S02]  /*1fa60*/  LDGSTS.E [R88+0xfc00], desc[UR16][R22.64], !P1 ;  /* 0x0fc0000016587fae */ /* 0x0003e4000c9a1010 */
[----:B------:R-:W1:Y:S02]  /*1fa70*/  LDC R10, c[0x0][0x3a0] ;  /* 0x0000e800ff0a7b82 */ /* 0x000e640000000800 */
[----:B------:R1:W-:Y:S04]  /*1fa80*/  LDGSTS.E [R88+0xfe00], desc[UR16][R28.64], !P1 ;  /* 0x0fe000001c587fae */ /* 0x0003e8000c9a1010 */
[----:B------:R-:W4:Y:S04]  /*1fa90*/  LDL.64 R24, [R1+0x3a8] ;  /* 0x0003a80001187983 */ /* 0x000f280000100a00 */
[----:B------:R-:W4:Y:S04]  /*1faa0*/  LDL.64 R22, [R1+0x3a0] ;  /* 0x0003a00001167983 */ /* 0x000f280000100a00 */
[----:B------:R1:W-:Y:S04]  /*1fab0*/  LDGSTS.E [R88+0x10000], desc[UR16][R20.64], !P3 ;  /* 0x1000000014587fae */ /* 0x0003e8000d9a1010 */
[----:B------:R-:W4:Y:S04]  /*1fac0*/  LDL.64 R28, [R1+0x3b0] ;  /* 0x0003b000011c7983 */ /* 0x000f280000100a00 */
[----:B------:R1:W-:Y:S04]  /*1fad0*/  LDGSTS.E [R88+0x10200], desc[UR16][R26.64], !P3 ;  /* 0x102000001a587fae */ /* 0x0003e8000d9a1010 */
[----:B------:R-:W4:Y:S04]  /*1fae0*/  LDL.64 R20, [R1+0x3b8] ;  /* 0x0003b80001147983 */ /* 0x000f280000100a00 */
[----:B------:R-:W4:Y:S04]  /*1faf0*/  LDL.64 R32, [R1+0x3d8] ;  /* 0x0003d80001207983 */ /* 0x000f280000100a00 */
[----:B------:R-:W4:Y:S01]  /*1fb00*/  LDL.64 R26, [R1+0x3c8] ;  /* 0x0003c800011a7983 */ /* 0x000f220000100a00 */
[----:B------:R-:W-:-:S04]  /*1fb10*/  IADD3 R4, PT, PT, R5, -0x143, RZ ;  /* 0xfffffebd05047810 */ /* 0x000fc80007ffe0ff */
[----:B------:R-:W-:Y:S01]  /*1fb20*/  ISETP.GE.U32.AND P1, PT, R4, 0x7ffffe3e, PT ;  /* 0x7ffffe3e0400780c */ /* 0x000fe20003f26070 */
[----:B--2---:R2:W-:Y:S04]  /*1fb30*/  LDGSTS.E [R88+0x10400], desc[UR16][R14.64], !P4 ;  /* 0x104000000e587fae */ /* 0x0045e8000e1a1010 */
[----:B------:R2:W-:Y:S04]  /*1fb40*/  LDGSTS.E [R88+0x10600], desc[UR16][R30.64], !P4 ;  /* 0x106000001e587fae */ /* 0x0005e8000e1a1010 */
[----:B------:R-:W2:Y:S01]  /*1fb50*/  LDL.64 R14, [R1+0x3c0] ;  /* 0x0003c000010e7983 */ /* 0x000ea20000100a00 */
[----:B------:R-:W-:-:S02]  /*1fb60*/  VIADD R4, R9, 0xfffffebc ;  /* 0xfffffebc09047836 */ /* 0x000fc40000000000 */
[----:B------:R-:W-:Y:S01]  /*1fb70*/  VIADD R5, R7, 0xfffffeba ;  /* 0xfffffeba07057836 */ /* 0x000fe20000000000 */
[----:B------:R-:W2:Y:S01]  /*1fb80*/  LDL.64 R30, [R1+0x3e0] ;  /* 0x0003e000011e7983 */ /* 0x000ea20000100a00 */
[----:B------:R-:W1:Y:S03]  /*1fb90*/  LDC R9, c[0x0][0x3a0] ;  /* 0x0000e800ff097b82 */ /* 0x000e660000000800 */
[----:B---3--:R3:W-:Y:S01]  /*1fba0*/  LDGSTS.E [R88+0x10800], desc[UR16][R18.64], !P1 ;  /* 0x1080000012587fae */ /* 0x0087e2000c9a1010 */
[----:B------:R-:W-:-:S04]  /*1fbb0*/  ISETP.GE.U32.AND P3, PT, R4, 0x7ffffe3d, PT ;  /* 0x7ffffe3d0400780c */ /* 0x000fc80003f66070 */
[----:B------:R-:W1:Y:S01]  /*1fbc0*/  LDC R7, c[0x0][0x3a0] ;  /* 0x0000e800ff077b82 */ /* 0x000e620000000800 */
[----:B----4-:R3:W-:Y:S04]  /*1fbd0*/  LDGSTS.E [R88+0x10a00], desc[UR16][R16.64], !P1 ;  /* 0x10a0000010587fae */ /* 0x0107e8000c9a1010 */
[----:B------:R-:W4:Y:S04]  /*1fbe0*/  LDL.64 R18, [R1+0x3d0] ;  /* 0x0003d00001127983 */ /* 0x000f280000100a00 */
[----:B------:R-:W3:Y:S01]  /*1fbf0*/  LDL.64 R16, [R1+0x3e8] ;  /* 0x0003e80001107983 */ /* 0x000ee20000100a00 */
[----:B------:R-:W-:Y:S01]  /*1fc00*/  VIADD R4, R8, 0xfffffebb ;  /* 0xfffffebb08047836 */ /* 0x000fe20000000000 */
[----:B------:R-:W-:Y:S01]  /*1fc10*/  ISETP.GE.U32.AND P4, PT, R5, 0x7ffffe3b, PT ;  /* 0x7ffffe3b0500780c */ /* 0x000fe20003f86070 */
[----:B------:R-:W1:Y:S03]  /*1fc20*/  LDC R8, c[0x0][0x3a0] ;  /* 0x0000e800ff087b82 */ /* 0x000e660000000800 */
[----:B------:R-:W-:Y:S01]  /*1fc30*/  ISETP.GE.U32.AND P1, PT, R4, 0x7ffffe3c, PT ;  /* 0x7ffffe3c0400780c */ /* 0x000fe20003f26070 */
[----:B------:R1:W-:Y:S04]  /*1fc40*/  LDGSTS.E [R88+0x10c00], desc[UR16][R24.64], !P3 ;  /* 0x10c0000018587fae */ /* 0x0003e8000d9a1010 */
[----:B------:R-:W1:Y:S01]  /*1fc50*/  LDC R5, c[0x0][0x3a0] ;  /* 0x0000e800ff057b82 */ /* 0x000e620000000800 */
[----:B------:R1:W-:Y:S04]  /*1fc60*/  LDGSTS.E [R88+0x10e00], desc[UR16][R22.64], !P3 ;  /* 0x10e0000016587fae */ /* 0x0003e8000d9a1010 */
[----:B------:R-:W3:Y:S04]  /*1fc70*/  LDL.64 R24, [R1+0x3f8] ;  /* 0x0003f80001187983 */ /* 0x000ee80000100a00 */
[----:B------:R-:W3:Y:S04]  /*1fc80*/  LDL.64 R22, [R1+0x3f0] ;  /* 0x0003f00001167983 */ /* 0x000ee80000100a00 */
[----:B------:R1:W-:Y:S04]  /*1fc90*/  LDGSTS.E [R88+0x11000], desc[UR16][R20.64], !P1 ;  /* 0x1100000014587fae */ /* 0x0003e8000c9a1010 */
[----:B------:R1:W-:Y:S04]  /*1fca0*/  LDGSTS.E [R88+0x11200], desc[UR16][R28.64], !P1 ;  /* 0x112000001c587fae */ /* 0x0003e8000c9a1010 */
[----:B------:R1:W-:Y:S04]  /*1fcb0*/  LDGSTS.E [R88+0x11400], desc[UR16][R26.64], !P4 ;  /* 0x114000001a587fae */ /* 0x0003e8000e1a1010 */
[----:B------:R-:W3:Y:S04]  /*1fcc0*/  LDL.64 R20, [R1+0x408] ;  /* 0x0004080001147983 */ /* 0x000ee80000100a00 */
[----:B------:R-:W3:Y:S04]  /*1fcd0*/  LDL.64 R28, [R1+0x400] ;  /* 0x00040000011c7983 */ /* 0x000ee80000100a00 */
[----:B------:R-:W3:Y:S01]  /*1fce0*/  LDL.64 R26, [R1+0x418] ;  /* 0x00041800011a7983 */ /* 0x000ee20000100a00 */
[----:B------:R-:W-:-:S02]  /*1fcf0*/  IADD3 R4, PT, PT, R6, -0x147, RZ ;  /* 0xfffffeb906047810 */ /* 0x000fc40007ffe0ff */
[----:B------:R-:W1:Y:S02]  /*1fd00*/  LDC R6, c[0x0][0x3a0] ;  /* 0x0000e800ff067b82 */ /* 0x000e640000000800 */
[----:B------:R-:W-:Y:S01]  /*1fd10*/  ISETP.GE.U32.AND P3, PT, R4, 0x7ffffe3a, PT ;  /* 0x7ffffe3a0400780c */ /* 0x000fe20003f66070 */
[----:B------:R-:W-:-:S05]  /*1fd20*/  VIADD R4, R12, 0xfffffeb8 ;  /* 0xfffffeb80c047836 */ /* 0x000fca0000000000 */
[----:B------:R-:W-:Y:S01]  /*1fd30*/  ISETP.GE.U32.AND P1, PT, R4, 0x7ffffe39, PT ;  /* 0x7ffffe390400780c */ /* 0x000fe20003f26070 */
[----:B--2---:R2:W-:Y:S01]  /*1fd40*/  LDGSTS.E [R88+0x11600], desc[UR16][R14.64], !P4 ;  /* 0x116000000e587fae */ /* 0x0045e2000e1a1010 */
[----:B------:R-:W2:Y:S05]  /*1fd50*/  LDC R12, c[0x0][0x3a0] ;  /* 0x0000e800ff0c7b82 */ /* 0x000eaa0000000800 */
[----:B------:R2:W-:Y:S04]  /*1fd60*/  LDGSTS.E [R88+0x11800], desc[UR16][R32.64], !P3 ;  /* 0x1180000020587fae */ /* 0x0005e8000d9a1010 */
[----:B------:R-:W2:Y:S01]  /*1fd70*/  LDL.64 R14, [R1+0x410] ;  /* 0x00041000010e7983 */ /* 0x000ea20000100a00 */
[----:B-1----:R-:W-:-:S02]  /*1fd80*/  VIADD R4, R11, 0xfffffeb7 ;  /* 0xfffffeb70b047836 */ /* 0x002fc40000000000 */
[----:B------:R-:W1:Y:S01]  /*1fd90*/  LDC R11, c[0x0][0x3a0] ;  /* 0x0000e800ff0b7b82 */ /* 0x000e620000000800 */
[----:B------:R-:W2:Y:S04]  /*1fda0*/  LDL.64 R32, [R1+0x458] ;  /* 0x0004580001207983 */ /* 0x000ea80000100a00 */
[----:B----4-:R4:W-:Y:S04]  /*1fdb0*/  LDGSTS.E [R88+0x11a00], desc[UR16][R18.64], !P3 ;  /* 0x11a0000012587fae */ /* 0x0109e8000d9a1010 */
[----:B---3--:R4:W-:Y:S04]  /*1fdc0*/  LDGSTS.E [R88+0x11c00], desc[UR16][R16.64], !P1 ;  /* 0x11c0000010587fae */ /* 0x0089e8000c9a1010 */
[----:B------:R-:W3:Y:S01]  /*1fdd0*/  LDL.64 R18, [R1+0x428] ;  /* 0x0004280001127983 */ /* 0x000ee20000100a00 */
[----:B------:R-:W-:-:S03]  /*1fde0*/  ISETP.GE.U32.AND P4, PT, R4, 0x7ffffe38, PT ;  /* 0x7ffffe380400780c */ /* 0x000fc60003f86070 */
[----:B------:R-:W4:Y:S01]  /*1fdf0*/  LDL.64 R16, [R1+0x420] ;  /* 0x0004200001107983 */ /* 0x000f220000100a00 */
[----:B------:R-:W-:Y:S02]  /*1fe00*/  VIADD R4, R10, 0xfffffeb6 ;  /* 0xfffffeb60a047836 */ /* 0x000fe40000000000 */
[----:B------:R-:W1:Y:S01]  /*1fe10*/  LDC R10, c[0x0][0x3a0] ;  /* 0x0000e800ff0a7b82 */ /* 0x000e620000000800 */
[----:B------:R1:W-:Y:S02]  /*1fe20*/  LDGSTS.E [R88+0x11e00], desc[UR16][R30.64], !P1 ;  /* 0x11e000001e587fae */ /* 0x0003e4000c9a1010 */
[----:B------:R-:W-:Y:S02]  /*1fe30*/  ISETP.GE.U32.AND P3, PT, R4, 0x7ffffe37, PT ;  /* 0x7ffffe370400780c */ /* 0x000fe40003f66070 */
[----:B------:R-:W-:-:S04]  /*1fe40*/  IADD3 R4, PT, PT, R5, -0x14b, RZ ;  /* 0xfffffeb505047810 */ /* 0x000fc80007ffe0ff */
[----:B------:R-:W-:Y:S01]  /*1fe50*/  ISETP.GE.U32.AND P1, PT, R4, 0x7ffffe36, PT ;  /* 0x7ffffe360400780c */ /* 0x000fe20003f26070 */
[----:B------:R-:W4:Y:S04]  /*1fe60*/  LDL.64 R30, [R1+0x430] ;  /* 0x00043000011e7983 */ /* 0x000f280000100a00 */
[----:B------:R1:W-:Y:S04]  /*1fe70*/  LDGSTS.E [R88+0x12000], desc[UR16][R24.64], !P4 ;  /* 0x1200000018587fae */ /* 0x0003e8000e1a1010 */
[----:B------:R1:W-:Y:S04]  /*1fe80*/  LDGSTS.E [R88+0x12200], desc[UR16][R22.64], !P4 ;  /* 0x1220000016587fae */ /* 0x0003e8000e1a1010 */
[----:B------:R-:W4:Y:S04]  /*1fe90*/  LDL.64 R24, [R1+0x438] ;  /* 0x0004380001187983 */ /* 0x000f280000100a00 */
[----:B------:R-:W4:Y:S04]  /*1fea0*/  LDL.64 R22, [R1+0x448] ;  /* 0x0004480001167983 */ /* 0x000f280000100a00 */
[----:B------:R1:W-:Y:S04]  /*1feb0*/  LDGSTS.E [R88+0x12400], desc[UR16][R20.64], !P3 ;  /* 0x1240000014587fae */ /* 0x0003e8000d9a1010 */
[----:B------:R1:W-:Y:S04]  /*1fec0*/  LDGSTS.E [R88+0x12600], desc[UR16][R28.64], !P3 ;  /* 0x126000001c587fae */ /* 0x0003e8000d9a1010 */
[----:B------:R1:W-:Y:S04]  /*1fed0*/  LDGSTS.E [R88+0x12800], desc[UR16][R26.64], !P1 ;  /* 0x128000001a587fae */ /* 0x0003e8000c9a1010 */
[----:B------:R-:W4:Y:S04]  /*1fee0*/  LDL.64 R20, [R1+0x440] ;  /* 0x0004400001147983 */ /* 0x000f280000100a00 */
[----:B------:R-:W4:Y:S01]  /*1fef0*/  LDL.64 R28, [R1+0x450] ;  /* 0x00045000011c7983 */ /* 0x000f220000100a00 */
[----:B------:R-:W-:-:S02]  /*1ff00*/  VIADD R4, R9, 0xfffffeb4 ;  /* 0xfffffeb409047836 */ /* 0x000fc40000000000 */
[----:B------:R-:W-:Y:S01]  /*1ff10*/  VIADD R5, R7, 0xfffffeb2 ;  /* 0xfffffeb207057836 */ /* 0x000fe20000000000 */
[----:B------:R-:W4:Y:S01]  /*1ff20*/  LDL.64 R26, [R1+0x460] ;  /* 0x00046000011a7983 */ /* 0x000f220000100a00 */
[----:B------:R-:W1:Y:S01]  /*1ff30*/  LDC R9, c[0x0][0x3a0] ;  /* 0x0000e800ff097b82 */ /* 0x000e620000000800 */
[----:B------:R-:W-:Y:S02]  /*1ff40*/  ISETP.GE.U32.AND P4, PT, R4, 0x7ffffe35, PT ;  /* 0x7ffffe350400780c */ /* 0x000fe40003f86070 */
[----:B--2---:R2:W-:Y:S05]  /*1ff50*/  LDGSTS.E [R88+0x12a00], desc[UR16][R14.64], !P1 ;  /* 0x12a000000e587fae */ /* 0x0045ea000c9a1010 */
[----:B------:R-:W1:Y:S01]  /*1ff60*/  LDC R7, c[0x0][0x3a0] ;  /* 0x0000e800ff077b82 */ /* 0x000e620000000800 */
[----:B------:R-:W2:Y:S05]  /*1ff70*/  LDL.64 R14, [R1+0x468] ;  /* 0x00046800010e7983 */ /* 0x000eaa0000100a00 */
[----:B---3--:R3:W-:Y:S04]  /*1ff80*/  LDGSTS.E [R88+0x12c00], desc[UR16][R18.64], !P4 ;  /* 0x12c0000012587fae */ /* 0x0087e8000e1a1010 */
[----:B----4-:R3:W-:Y:S04]  /*1ff90*/  LDGSTS.E [R88+0x12e00], desc[UR16][R16.64], !P4 ;  /* 0x12e0000010587fae */ /* 0x0107e8000e1a1010 */
[----:B------:R-:W4:Y:S04]  /*1ffa0*/  LDL.64 R18, [R1+0x478] ;  /* 0x0004780001127983 */ /* 0x000f280000100a00 */
[----:B------:R-:W3:Y:S01]  /*1ffb0*/  LDL.64 R16, [R1+0x470] ;  /* 0x0004700001107983 */ /* 0x000ee20000100a00 */
[----:B------:R-:W-:Y:S01]  /*1ffc0*/  VIADD R4, R8, 0xfffffeb3 ;  /* 0xfffffeb308047836 */ /* 0x000fe20000000000 */
[----:B------:R-:W-:Y:S01]  /*1ffd0*/  ISETP.GE.U32.AND P3, PT, R5, 0x7ffffe33, PT ;  /* 0x7ffffe330500780c */ /* 0x000fe20003f66070 */
[----:B------:R-:W1:Y:S03]  /*1ffe0*/  LDC R8, c[0x0][0x3a0] ;  /* 0x0000e800ff087b82 */ /* 0x000e660000000800 */
[----:B------:R-:W-:-:S02]  /*1fff0*/  ISETP.GE.U32.AND P1, PT, R4, 0x7ffffe34, PT ;  /* 0x7ffffe340400780c */ /* 0x000fc40003f26070 */
[----:B------:R-:W-:-:S03]  /*20000*/  IADD3 R4, PT, PT, R6, -0x14f, RZ ;  /* 0xfffffeb106047810 */ /* 0x000fc60007ffe0ff */
[----:B------:R-:W1:Y:S01]  /*20010*/  LDC R5, c[0x0][0x3a0] ;  /* 0x0000e800ff057b82 */ /* 0x000e620000000800 */
[----:B------:R-:W-:Y:S01]  /*20020*/  ISETP.GE.U32.AND P4, PT, R4, 0x7ffffe32, PT ;  /* 0x7ffffe320400780c */ /* 0x000fe20003f86070 */
[----:B------:R-:W-:-:S06]  /*20030*/  VIADD R4, R12, 0xfffffeb0 ;  /* 0xfffffeb00c047836 */ /* 0x000fcc0000000000 */
[----:B------:R-:W2:Y:S01]  /*20040*/  LDC R6, c[0x0][0x3a0] ;  /* 0x0000e800ff067b82 */ /* 0x000ea20000000800 */
[----:B------:R1:W-:Y:S04]  /*20050*/  LDGSTS.E [R88+0x13000], desc[UR16][R24.64], !P1 ;  /* 0x1300000018587fae */ /* 0x0003e8000c9a1010 */
[----:B------:R1:W-:Y:S01]  /*20060*/  LDGSTS.E [R88+0x13200], desc[UR16][R30.64], !P1 ;  /* 0x132000001e587fae */ /* 0x0003e2000c9a1010 */
[----:B------:R-:W-:Y:S02]  /*20070*/  ISETP.GE.U32.AND P1, PT, R4, 0x7ffffe31, PT ;  /* 0x7ffffe310400780c */ /* 0x000fe40003f26070 */
[----:B------:R-:W2:Y:S01]  /*20080*/  LDC R12, c[0x0][0x3a0] ;  /* 0x0000e800ff0c7b82 */ /* 0x000ea20000000800 */
[----:B------:R1:W-:Y:S04]  /*20090*/  LDGSTS.E [R88+0x13400], desc[UR16][R22.64], !P3 ;  /* 0x1340000016587fae */ /* 0x0003e8000d9a1010 */
[----:B------:R-:W3:Y:S04]  /*200a0*/  LDL.64 R24, [R1+0x488] ;  /* 0x0004880001187983 */ /* 0x000ee80000100a00 */
[----:B------:R-:W3:Y:S04]  /*200b0*/  LDL.64 R30, [R1+0x480] ;  /* 0x00048000011e7983 */ /* 0x000ee80000100a00 */
[----:B------:R-:W3:Y:S04]  /*200c0*/  LDL.64 R22, [R1+0x498] ;  /* 0x0004980001167983 */ /* 0x000ee80000100a00 */
[----:B------:R1:W-:Y:S04]  /*200d0*/  LDGSTS.E [R88+0x13600], desc[UR16][R20.64], !P3 ;  /* 0x1360000014587fae */ /* 0x0003e8000d9a1010 */
[----:B------:R2:W-:Y:S04]  /*200e0*/  LDGSTS.E [R88+0x13800], desc[UR16][R32.64], !P4 ;  /* 0x1380000020587fae */ /* 0x0005e8000e1a1010 */
[----:B------:R2:W-:Y:S04]  /*200f0*/  LDGSTS.E [R88+0x13a00], desc[UR16][R28.64], !P4 ;  /* 0x13a000001c587fae */ /* 0x0005e8000e1a1010 */
[----:B------:R-:W3:Y:S01]  /*20100*/  LDL.64 R20, [R1+0x490] ;  /* 0x0004900001147983 */ /* 0x000ee20000100a00 */
[----:B-1----:R-:W-:-:S02]  /*20110*/  VIADD R4, R11, 0xfffffeaf ;  /* 0xfffffeaf0b047836 */ /* 0x002fc40000000000 */
[----:B------:R-:W1:Y:S01]  /*20120*/  LDC R11, c[0x0][0x3a0] ;  /* 0x0000e800ff0b7b82 */ /* 0x000e620000000800 */
[----:B------:R-:W3:Y:S04]  /*20130*/  LDL.64 R32, [R1+0x4d8] ;  /* 0x0004d80001207983 */ /* 0x000ee80000100a00 */
[----:B------:R-:W3:Y:S01]  /*20140*/  LDL.64 R28, [R1+0x4a8] ;  /* 0x0004a800011c7983 */ /* 0x000ee20000100a00 */
[----:B------:R-:W-:-:S03]  /*20150*/  ISETP.GE.U32.AND P3, PT, R4, 0x7ffffe30, PT ;  /* 0x7ffffe300400780c */ /* 0x000fc60003f66070 */
        /* <DEDUP_REMOVED lines=8> */
[----:B------:R-:W-:-:S02]  /*201e0*/  VIADD R4, R10, 0xfffffeae ;  /* 0xfffffeae0a047836 */ /* 0x000fc40000000000 */
[----:B------:R-:W1:Y:S03]  /*201f0*/  LDC R10, c[0x0][0x3a0] ;  /* 0x0000e800ff0a7b82 */ /* 0x000e660000000800 */
[----:B------:R-:W-:Y:S02]  /*20200*/  ISETP.GE.U32.AND P4, PT, R4, 0x7ffffe2f, PT ;  /* 0x7ffffe2f0400780c */ /* 0x000fe40003f86070 */
[----:B------:R-:W-:-:S04]  /*20210*/  IADD3 R4, PT, PT, R5, -0x153, RZ ;  /* 0xfffffead05047810 */ /* 0x000fc80007ffe0ff */
[----:B------:R-:W-:Y:S01]  /*20220*/  ISETP.GE.U32.AND P1, PT, R4, 0x7ffffe2e, PT ;  /* 0x7ffffe2e0400780c */ /* 0x000fe20003f26070 */
[----:B------:R-:W-:-:S06]  /*20230*/  VIADD R4, R9, 0xfffffeac ;  /* 0xfffffeac09047836 */ /* 0x000fcc0000000000 */
[----:B------:R1:W-:Y:S01]  /*20240*/  LDGSTS.E [R88+0x14400], desc[UR16][R24.64], !P4 ;  /* 0x1440000018587fae */ /* 0x0003e2000e1a1010 */
[----:B------:R-:W-:Y:S01]  /*20250*/  ISETP.GE.U32.AND P3, PT, R4, 0x7ffffe2d, PT ;  /* 0x7ffffe2d0400780c */ /* 0x000fe20003f66070 */
[----:B------:R-:W-:Y:S01]  /*20260*/  VIADD R5, R7, 0xfffffeaa ;  /* 0xfffffeaa07057836 */ /* 0x000fe20000000000 */
[----:B------:R-:W1:Y:S01]  /*20270*/  LDC R9, c[0x0][0x3a0] ;  /* 0x0000e800ff097b82 */ /* 0x000e620000000800 */
[----:B------:R1:W-:Y:S04]  /*20280*/  LDGSTS.E [R88+0x14600], desc[UR16][R30.64], !P4 ;  /* 0x146000001e587fae */ /* 0x0003e8000e1a1010 */
[----:B------:R1:W-:Y:S04]  /*20290*/  LDGSTS.E [R88+0x14800], desc[UR16][R22.64], !P1 ;  /* 0x1480000016587fae */ /* 0x0003e8000c9a1010 */
[----:B------:R-:W4:Y:S01]  /*202a0*/  LDL.64 R24, [R1+0x4c0] ;  /* 0x0004c00001187983 */ /* 0x000f220000100a00 */
[----:B------:R-:W-:Y:S01]  /*202b0*/  VIADD R4, R8, 0xfffffeab ;  /* 0xfffffeab08047836 */ /* 0x000fe20000000000 */
[----:B------:R-:W1:Y:S02]  /*202c0*/  LDC R7, c[0x0][0x3a0] ;  /* 0x0000e800ff077b82 */ /* 0x000e640000000800 */
[----:B------:R-:W4:Y:S04]  /*202d0*/  LDL.64 R30, [R1+0x4e0] ;  /* 0x0004e000011e7983 */ /* 0x000f280000100a00 */
[----:B------:R-:W4:Y:S01]  /*202e0*/  LDL.64 R22, [R1+0x4d0] ;  /* 0x0004d00001167983 */ /* 0x000f220000100a00 */
[----:B------:R-:W-:Y:S01]  /*202f0*/  ISETP.GE.U32.AND P4, PT, R5, 0x7ffffe2b, PT ;  /* 0x7ffffe2b0500780c */ /* 0x000fe20003f86070 */
[----:B------:R-:W1:Y:S02]  /*20300*/  LDC R8, c[0x0][0x3a0] ;  /* 0x0000e800ff087b82 */ /* 0x000e640000000800 */
[----:B------:R1:W-:Y:S06]  /*20310*/  LDGSTS.E [R88+0x14a00], desc[UR16][R20.64], !P1 ;  /* 0x14a0000014587fae */ /* 0x0003ec000c9a1010 */
[----:B------:R-:W1:Y:S01]  /*20320*/  LDC R5, c[0x0][0x3a0] ;  /* 0x0000e800ff057b82 */ /* 0x000e620000000800 */
[----:B------:R1:W-:Y:S04]  /*20330*/  LDGSTS.E [R88+0x14c00], desc[UR16][R28.64], !P3 ;  /* 0x14c000001c587fae */ /* 0x0003e8000d9a1010 */
[----:B------:R-:W4:Y:S04]  /*20340*/  LDL.64 R20, [R1+0x4e8] ;  /* 0x0004e80001147983 */ /* 0x000f280000100a00 */
[----:B------:R-:W4:Y:S01]  /*20350*/  LDL.64 R28, [R1+0x4f8] ;  /* 0x0004f800011c7983 */ /* 0x000f220000100a00 */
[----:B------:R-:W-:-:S03]  /*20360*/  ISETP.GE.U32.AND P1, PT, R4, 0x7ffffe2c, PT ;  /* 0x7ffffe2c0400780c */ /* 0x000fc60003f26070 */
[----:B--2---:R2:W-:Y:S04]  /*20370*/  LDGSTS.E [R88+0x14e00], desc[UR16][R14.64], !P3 ;  /* 0x14e000000e587fae */ /* 0x0045e8000d9a1010 */
[----:B------:R-:W2:Y:S06]  /*20380*/  LDL.64 R14, [R1+0x4f0] ;  /* 0x0004f000010e7983 */ /* 0x000eac0000100a00 */
[----:B---3--:R3:W-:Y:S04]  /*20390*/  LDGSTS.E [R88+0x15000], desc[UR16][R18.64], !P1 ;  /* 0x1500000012587fae */ /* 0x0087e8000c9a1010 */
[----:B------:R3:W-:Y:S04]  /*203a0*/  LDGSTS.E [R88+0x15200], desc[UR16][R26.64], !P1 ;  /* 0x152000001a587fae */ /* 0x0007e8000c9a1010 */
[----:B----4-:R3:W-:Y:S04]  /*203b0*/  LDGSTS.E [R88+0x15400], desc[UR16][R16.64], !P4 ;  /* 0x1540000010587fae */ /* 0x0107e8000e1a1010 */
[----:B------:R-:W4:Y:S04]  /*203c0*/  LDL.64 R18, [R1+0x508] ;  /* 0x0005080001127983 */ /* 0x000f280000100a00 */
[----:B------:R-:W3:Y:S04]  /*203d0*/  LDL.64 R26, [R1+0x500] ;  /* 0x00050000011a7983 */ /* 0x000ee80000100a00 */
[----:B------:R-:W3:Y:S01]  /*203e0*/  LDL.64 R16, [R1+0x518] ;  /* 0x0005180001107983 */ /* 0x000ee20000100a00 */
[----:B------:R-:W-:-:S02]  /*203f0*/  IADD3 R4, PT, PT, R6, -0x157, RZ ;  /* 0xfffffea906047810 */ /* 0x000fc40007ffe0ff */
[----:B------:R-:W2:Y:S02]  /*20400*/  LDC R6, c[0x0][0x3a0] ;  /* 0x0000e800ff067b82 */ /* 0x000ea40000000800 */
[----:B------:R-:W-:Y:S01]  /*20410*/  ISETP.GE.U32.AND P3, PT, R4, 0x7ffffe2a, PT ;  /* 0x7ffffe2a0400780c */ /* 0x000fe20003f66070 */
[----:B------:R-:W-:-:S05]  /*20420*/  VIADD R4, R12, 0xfffffea8 ;  /* 0xfffffea80c047836 */ /* 0x000fca0000000000 */
[----:B------:R-:W-:Y:S01]  /*20430*/  ISETP.GE.U32.AND P1, PT, R4, 0x7ffffe29, PT ;  /* 0x7ffffe290400780c */ /* 0x000fe20003f26070 */
[----:B-1----:R-:W-:Y:S01]  /*20440*/  VIADD R4, R11, 0xfffffea7 ;  /* 0xfffffea70b047836 */ /* 0x002fe20000000000 */
[----:B------:R-:W1:Y:S08]  /*20450*/  LDC R12, c[0x0][0x3a0] ;  /* 0x0000e800ff0c7b82 */ /* 0x000e700000000800 */
[----:B------:R-:W1:Y:S01]  /*20460*/  LDC R11, c[0x0][0x3a0] ;  /* 0x0000e800ff0b7b82 */ /* 0x000e620000000800 */
[----:B------:R1:W-:Y:S01]  /*20470*/  LDGSTS.E [R88+0x15600], desc[UR16][R24.64], !P4 ;  /* 0x1560000018587fae */ /* 0x0003e2000e1a1010 */
[----:B------:R-:W-:-:S03]  /*20480*/  ISETP.GE.U32.AND P4, PT, R4, 0x7ffffe28, PT ;  /* 0x7ffffe280400780c */ /* 0x000fc60003f86070 */
[----:B------:R1:W-:Y:S04]  /*20490*/  LDGSTS.E [R88+0x15800], desc[UR16][R32.64], !P3 ;  /* 0x1580000020587fae */ /* 0x0003e8000d9a1010 */
[----:B------:R1:W-:Y:S04]  /*204a0*/  LDGSTS.E [R88+0x15a00], desc[UR16][R22.64], !P3 ;  /* 0x15a0000016587fae */ /* 0x0003e8000d9a1010 */
[----:B------:R-:W3:Y:S01]  /*204b0*/  LDL.64 R24, [R1+0x510] ;  /* 0x0005100001187983 */ /* 0x000ee20000100a00 */
[----:B------:R-:W-:Y:S02]  /*204c0*/  VIADD R4, R10, 0xfffffea6 ;  /* 0xfffffea60a047836 */ /* 0x000fe40000000000 */
[----:B------:R-:W1:Y:S01]  /*204d0*/  LDC R10, c[0x0][0x3a0] ;  /* 0x0000e800ff0a7b82 */ /* 0x000e620000000800 */
        /* <DEDUP_REMOVED lines=8> */
[----:B------:R-:W-:-:S02]  /*20560*/  ISETP.GE.U32.AND P3, PT, R4, 0x7ffffe27, PT ;  /* 0x7ffffe270400780c */ /* 0x000fc40003f66070 */
[----:B------:R-:W-:-:S04]  /*20570*/  IADD3 R4, PT, PT, R5, -0x15b, RZ ;  /* 0xfffffea505047810 */ /* 0x000fc80007ffe0ff */
[----:B------:R-:W-:Y:S01]  /*20580*/  ISETP.GE.U32.AND P1, PT, R4, 0x7ffffe26, PT ;  /* 0x7ffffe260400780c */ /* 0x000fe20003f26070 */
[----:B--2---:R2:W-:Y:S04]  /*20590*/  LDGSTS.E [R88+0x16200], desc[UR16][R14.64], !P4 ;  /* 0x162000000e587fae */ /* 0x0045e8000e1a1010 */
[----:B------:R-:W2:Y:S04]  /*205a0*/  LDL.64 R14, [R1+0x548] ;  /* 0x00054800010e7983 */ /* 0x000ea80000100a00 */
[----:B----4-:R4:W-:Y:S04]  /*205b0*/  LDGSTS.E [R88+0x16400], desc[UR16][R18.64], !P3 ;  /* 0x1640000012587fae */ /* 0x0109e8000d9a1010 */
[----:B---3--:R4:W-:Y:S04]  /*205c0*/  LDGSTS.E [R88+0x16600], desc[UR16][R26.64], !P3 ;  /* 0x166000001a587fae */ /* 0x0089e8000d9a1010 */
[----:B------:R4:W-:Y:S04]  /*205d0*/  LDGSTS.E [R88+0x16800], desc[UR16][R16.64], !P1 ;  /* 0x1680000010587fae */ /* 0x0009e8000c9a1010 */
[----:B------:R-:W3:Y:S01]  /*205e0*/  LDL.64 R18, [R1+0x540] ;  /* 0x0005400001127983 */ /* 0x000ee20000100a00 */
[----:B------:R-:W-:-:S02]  /*205f0*/  VIADD R4, R9, 0xfffffea4 ;  /* 0xfffffea409047836 */ /* 0x000fc40000000000 */
[----:B------:R-:W-:Y:S01]  /*20600*/  VIADD R5, R7, 0xfffffea2 ;  /* 0xfffffea207057836 */ /* 0x000fe20000000000 */
[----:B------:R-:W4:Y:S01]  /*20610*/  LDL.64 R26, [R1+0x5c8] ;  /* 0x0005c800011a7983 */ /* 0x000f220000100a00 */
[----:B------:R-:W1:Y:S03]  /*20620*/  LDC R9, c[0x0][0x3a0] ;  /* 0x0000e800ff097b82 */ /* 0x000e660000000800 */
[----:B------:R-:W4:Y:S01]  /*20630*/  LDL.64 R16, [R1+0x550] ;  /* 0x0005500001107983 */ /* 0x000f220000100a00 */
[----:B------:R-:W-:Y:S01]  /*20640*/  ISETP.GE.U32.AND P4, PT, R4, 0x7ffffe25, PT ;  /* 0x7ffffe250400780c */ /* 0x000fe20003f86070 */
[----:B------:R-:W-:Y:S01]  /*20650*/  VIADD R4, R8, 0xfffffea3 ;  /* 0xfffffea308047836 */ /* 0x000fe20000000000 */
[----:B------:R-:W-:Y:S02]  /*20660*/  ISETP.GE.U32.AND P3, PT, R5, 0x7ffffe23, PT ;  /* 0x7ffffe230500780c */ /* 0x000fe40003f66070 */
[----:B------:R-:W1:Y:S08]  /*20670*/  LDC R5, c[0x0][0x3a0] ;  /* 0x0000e800ff057b82 */ /* 0x000e700000000800 */
[----:B------:R-:W1:Y:S08]  /*20680*/  LDC R8, c[0x0][0x3a0] ;  /* 0x0000e800ff087b82 */ /* 0x000e700000000800 */
[----:B------:R-:W1:Y:S01]  /*20690*/  LDC R7, c[0x0][0x3a0] ;  /* 0x0000e800ff077b82 */ /* 0x000e620000000800 */
[----:B------:R1:W-:Y:S01]  /*206a0*/  LDGSTS.E [R88+0x16a00], desc[UR16][R24.64], !P1 ;  /* 0x16a0000018587fae */ /* 0x0003e2000c9a1010 */
[----:B------:R-:W-:-:S03]  /*206b0*/  ISETP.GE.U32.AND P1, PT, R4, 0x7ffffe24, PT ;  /* 0x7ffffe240400780c */ /* 0x000fc60003f26070 */
[----:B------:R1:W-:Y:S04]  /*206c0*/  LDGSTS.E [R88+0x16c00], desc[UR16][R22.64], !P4 ;  /* 0x16c0000016587fae */ /* 0x0003e8000e1a1010 */
[----:B------:R-:W4:Y:S04]  /*206d0*/  LDL.64 R24, [R1+0x558] ;  /* 0x0005580001187983 */ /* 0x000f280000100a00 */
[----:B------:R-:W4:Y:S04]  /*206e0*/  LDL.64 R22, [R1+0x5d8] ;  /* 0x0005d80001167983 */ /* 0x000f280000100a00 */
[----:B------:R1:W-:Y:S04]  /*206f0*/  LDGSTS.E [R88+0x16e00], desc[UR16][R20.64], !P4 ;  /* 0x16e0000014587fae */ /* 0x0003e8000e1a1010 */
[----:B------:R1:W-:Y:S04]  /*20700*/  LDGSTS.E [R88+0x17000], desc[UR16][R30.64], !P1 ;  /* 0x170000001e587fae */ /* 0x0003e8000c9a1010 */
[----:B------:R1:W-:Y:S04]  /*20710*/  LDGSTS.E [R88+0x17200], desc[UR16][R28.64], !P1 ;  /* 0x172000001c587fae */ /* 0x0003e8000c9a1010 */
[----:B------:R-:W4:Y:S04]  /*20720*/  LDL.64 R20, [R1+0x568] ;  /* 0x0005680001147983 */ /* 0x000f280000100a00 */
[----:B------:R-:W4:Y:S04]  /*20730*/  LDL.64 R30, [R1+0x5f0] ;  /* 0x0005f000011e7983 */ /* 0x000f280000100a00 */
[----:B------:R-:W4:Y:S01]  /*20740*/  LDL.64 R28, [R1+0x5a0] ;  /* 0x0005a000011c7983 */ /* 0x000f220000100a00 */
[----:B------:R-:W-:-:S02]  /*20750*/  IADD3 R4, PT, PT, R6, -0x15f, RZ ;  /* 0xfffffea106047810 */ /* 0x000fc40007ffe0ff */
[----:B------:R-:W1:Y:S02]  /*20760*/  LDC R6, c[0x0][0x3a0] ;  /* 0x0000e800ff067b82 */ /* 0x000e640000000800 */
        /* <DEDUP_REMOVED lines=11> */
[----:B------:R-:W-:Y:S01]  /*20820*/  ISETP.GE.U32.AND P1, PT, R4, 0x7ffffe21, PT ;  /* 0x7ffffe210400780c */ /* 0x000fe20003f26070 */
[----:B------:R-:W-:Y:S02]  /*20830*/  VIADD R4, R11, 0xfffffe9f ;  /* 0xfffffe9f0b047836 */ /* 0x000fe40000000000 */
[----:B------:R-:W1:Y:S03]  /*20840*/  LDC R11, c[0x0][0x3a0] ;  /* 0x0000e800ff0b7b82 */ /* 0x000e660000000800 */
[----:B------:R-:W-:Y:S01]  /*20850*/  ISETP.GE.U32.AND P3, PT, R4, 0x7ffffe20, PT ;  /* 0x7ffffe200400780c */ /* 0x000fe20003f66070 */
[----:B------:R-:W-:-:S04]  /*20860*/  VIADD R4, R10, 0xfffffe9e ;  /* 0xfffffe9e0a047836 */ /* 0x000fc80000000000 */
[----:B------:R-:W1:Y:S01]  /*20870*/  LDC R10, c[0x0][0x3a0] ;  /* 0x0000e800ff0a7b82 */ /* 0x000e620000000800 */
[----:B------:R-:W-:Y:S01]  /*20880*/  ISETP.GE.U32.AND P4, PT, R4, 0x7ffffe1f, PT ;  /* 0x7ffffe1f0400780c */ /* 0x000fe20003f86070 */
[----:B------:R1:W-:Y:S01]  /*20890*/  LDGSTS.E [R88+0x17c00], desc[UR16][R26.64], !P1 ;  /* 0x17c000001a587fae */ /* 0x0003e2000c9a1010 */
[----:B------:R-:W-:-:S03]  /*208a0*/  IADD3 R4, PT, PT, R5, -0x163, RZ ;  /* 0xfffffe9d05047810 */ /* 0x000fc60007ffe0ff */
[----:B------:R1:W-:Y:S01]  /*208b0*/  LDGSTS.E [R88+0x17e00], desc[UR16][R24.64], !P1 ;  /* 0x17e0000018587fae */ /* 0x0003e2000c9a1010 */
[----:B------:R-:W-:-:S03]  /*208c0*/  ISETP.GE.U32.AND P1, PT, R4, 0x7ffffe1e, PT ;  /* 0x7ffffe1e0400780c */ /* 0x000fc60003f26070 */
[----:B------:R-:W3:Y:S04]  /*208d0*/  LDL.64 R26, [R1+0x5b0] ;  /* 0x0005b000011a7983 */ /* 0x000ee80000100a00 */
[----:B------:R1:W-:Y:S04]  /*208e0*/  LDGSTS.E [R88+0x18000], desc[UR16][R22.64], !P3 ;  /* 0x1800000016587fae */ /* 0x0003e8000d9a1010 */
[----:B------:R-:W3:Y:S04]  /*208f0*/  LDL.64 R24, [R1+0x638] ;  /* 0x0006380001187983 */ /* 0x000ee80000100a00 */
[----:B------:R-:W3:Y:S04]  /*20900*/  LDL.64 R22, [R1+0x5b8] ;  /* 0x0005b80001167983 */ /* 0x000ee80000100a00 */
[----:B------:R1:W-:Y:S04]  /*20910*/  LDGSTS.E [R88+0x18200], desc[UR16][R20.64], !P3 ;  /* 0x1820000014587fae */ /* 0x0003e8000d9a1010 */
[----:B------:R1:W-:Y:S04]  /*20920*/  LDGSTS.E [R88+0x18400], desc[UR16][R30.64], !P4 ;  /* 0x184000001e587fae */ /* 0x0003e8000e1a1010 */
[----:B------:R1:W-:Y:S04]  /*20930*/  LDGSTS.E [R88+0x18600], desc[UR16][R28.64], !P4 ;  /* 0x186000001c587fae */ /* 0x0003e8000e1a1010 */
[----:B------:R-:W3:Y:S01]  /*20940*/  LDL.64 R20, [R1+0x650] ;  /* 0x0006500001147983 */ /* 0x000ee20000100a00 */
[----:B------:R-:W-:-:S02]  /*20950*/  VIADD R4, R9, 0xfffffe9c ;  /* 0xfffffe9c09047836 */ /* 0x000fc40000000000 */
[----:B------:R-:W-:Y:S01]  /*20960*/  VIADD R5, R7, 0xfffffe9a ;  /* 0xfffffe9a07057836 */ /* 0x000fe20000000000 */
[----:B------:R-:W3:Y:S01]  /*20970*/  LDL.64 R30, [R1+0x678] ;  /* 0x00067800011e7983 */ /* 0x000ee20000100a00 */
[----:B------:R-:W1:Y:S01]  /*20980*/  LDC R9, c[0x0][0x3a0] ;  /* 0x0000e800ff097b82 */ /* 0x000e620000000800 */
[----:B------:R-:W-:Y:S02]  /*20990*/  ISETP.GE.U32.AND P3, PT, R4, 0x7ffffe1d, PT ;  /* 0x7ffffe1d0400780c */ /* 0x000fe40003f66070 */
[----:B------:R-:W3:Y:S04]  /*209a0*/  LDL.64 R28, [R1+0x5e8] ;  /* 0x0005e800011c7983 */ /* 0x000ee80000100a00 */
[----:B--2---:R2:W-:Y:S01]  /*209b0*/  LDGSTS.E [R88+0x18800], desc[UR16][R14.64], !P1 ;  /* 0x188000000e587fae */ /* 0x0045e2000c9a1010 */
[----:B------:R-:W1:Y:S03]  /*209c0*/  LDC R7, c[0x0][0x3a0] ;  /* 0x0000e800ff077b82 */ /* 0x000e660000000800 */
[----:B------:R-:W2:Y:S04]  /*209d0*/  LDL.64 R14, [R1+0x5d0] ;  /* 0x0005d000010e7983 */ /* 0x000ea80000100a00 */
[----:B----4-:R4:W-:Y:S04]  /*209e0*/  LDGSTS.E [R88+0x18a00], desc[UR16][R18.64], !P1 ;  /* 0x18a0000012587fae */ /* 0x0109e8000c9a1010 */
[----:B---3--:R4:W-:Y:S04]  /*209f0*/  LDGSTS.E [R88+0x18c00], desc[UR16][R16.64], !P3 ;  /* 0x18c0000010587fae */ /* 0x0089e8000d9a1010 */
[----:B------:R-:W3:Y:S04]  /*20a00*/  LDL.64 R18, [R1+0x5e0] ;  /* 0x0005e00001127983 */ /* 0x000ee80000100a00 */
[----:B------:R-:W4:Y:S01]  /*20a10*/  LDL.64 R16, [R1+0x680] ;  /* 0x0006800001107983 */ /* 0x000f220000100a00 */
[----:B------:R-:W-:Y:S01]  /*20a20*/  VIADD R4, R8, 0xfffffe9b ;  /* 0xfffffe9b08047836 */ /* 0x000fe20000000000 */
[----:B------:R-:W-:Y:S01]  /*20a30*/  ISETP.GE.U32.AND P4, PT, R5, 0x7ffffe1b, PT ;  /* 0x7ffffe1b0500780c */ /* 0x000fe20003f86070 */
[----:B------:R-:W2:Y:S03]  /*20a40*/  LDC R8, c[0x0][0x3a0] ;  /* 0x0000e800ff087b82 */ /* 0x000ea60000000800 */
[----:B------:R-:W-:-:S02]  /*20a50*/  ISETP.GE.U32.AND P1, PT, R4, 0x7ffffe1c, PT ;  /* 0x7ffffe1c0400780c */ /* 0x000fc40003f26070 */
[----:B------:R-:W-:-:S03]  /*20a60*/  IADD3 R4, PT, PT, R6, -0x167, RZ ;  /* 0xfffffe9906047810 */ /* 0x000fc60007ffe0ff */
[----:B------:R-:W2:Y:S01]  /*20a70*/  LDC R5, c[0x0][0x3a0] ;  /* 0x0000e800ff057b82 */ /* 0x000ea20000000800 */
[----:B------:R1:W-:Y:S01]  /*20a80*/  LDGSTS.E [R88+0x18e00], desc[UR16][R26.64], !P3 ;  /* 0x18e000001a587fae */ /* 0x0003e2000d9a1010 */
[----:B------:R-:W-:-:S06]  /*20a90*/  ISETP.GE.U32.AND P3, PT, R4, 0x7ffffe1a, PT ;  /* 0x7ffffe1a0400780c */ /* 0x000fcc0003f66070 */
[----:B------:R-:W2:Y:S01]  /*20aa0*/  LDC R6, c[0x0][0x3a0] ;  /* 0x0000e800ff067b82 */ /* 0x000ea20000000800 */
[----:B------:R1:W-:Y:S04]  /*20ab0*/  LDGSTS.E [R88+0x19000], desc[UR16][R24.64], !P1 ;  /* 0x1900000018587fae */ /* 0x0003e8000c9a1010 */
[----:B------:R-:W4:Y:S04]  /*20ac0*/  LDL.64 R26, [R1+0x670] ;  /* 0x00067000011a7983 */ /* 0x000f280000100a00 */
[----:B------:R2:W-:Y:S04]  /*20ad0*/  LDGSTS.E [R88+0x19200], desc[UR16][R22.64], !P1 ;  /* 0x1920000016587fae */ /* 0x0005e8000c9a1010 */
[----:B------:R-:W4:Y:S01]  /*20ae0*/  LDL.64 R24, [R1+0x5f8] ;  /* 0x0005f80001187983 */ /* 0x000f220000100a00 */
[----:B-1----:R-:W-:-:S02]  /*20af0*/  VIADD R4, R12, 0xfffffe98 ;  /* 0xfffffe980c047836 */ /* 0x002fc40000000000 */
[----:B------:R-:W1:Y:S01]  /*20b00*/  LDC R12, c[0x0][0x3a0] ;  /* 0x0000e800ff0c7b82 */ /* 0x000e620000000800 */
[----:B------:R-:W4:Y:S04]  /*20b10*/  LDL.64 R22, [R1+0x660] ;  /* 0x0006600001167983 */ /* 0x000f280000100a00 */
[----:B------:R1:W-:Y:S04]  /*20b20*/  LDGSTS.E [R88+0x19400], desc[UR16][R20.64], !P4 ;  /* 0x1940000014587fae */ /* 0x0003e8000e1a1010 */
[----:B------:R1:W-:Y:S04]  /*20b30*/  LDGSTS.E [R88+0x19600], desc[UR16][R34.64], !P4 ;  /* 0x1960000022587fae */ /* 0x0003e8000e1a1010 */
[----:B------:R1:W-:Y:S04]  /*20b40*/  LDGSTS.E [R88+0x19800], desc[UR16][R32.64], !P3 ;  /* 0x1980000020587fae */ /* 0x0003e8000d9a1010 */
[----:B------:R-:W4:Y:S01]  /*20b50*/  LDL.64 R20, [R1+0x600] ;  /* 0x0006000001147983 */ /* 0x000f220000100a00 */
[----:B------:R-:W-:Y:S01]  /*20b60*/  ISETP.GE.U32.AND P1, PT, R4, 0x7ffffe19, PT ;  /* 0x7ffffe190400780c */ /* 0x000fe20003f26070 */
[----:B------:R-:W-:-:S02]  /*20b70*/  VIADD R4, R11, 0xfffffe97 ;  /* 0xfffffe970b047836 */ /* 0x000fc40000000000 */
[----:B------:R-:W4:Y:S01]  /*20b80*/  LDL.64 R34, [R1+0x628] ;  /* 0x0006280001227983 */ /* 0x000f220000100a00 */
[----:B------:R-:W1:Y:S02]  /*20b90*/  LDC R11, c[0x0][0x3a0] ;  /* 0x0000e800ff0b7b82 */ /* 0x000e640000000800 */
[----:B------:R-:W-:Y:S01]  /*20ba0*/  ISETP.GE.U32.AND P4, PT, R4, 0x7ffffe18, PT ;  /* 0x7ffffe180400780c */ /* 0x000fe20003f86070 */
[----:B------:R-:W4:Y:S04]  /*20bb0*/  LDL.64 R32, [R1+0x648] ;  /* 0x0006480001207983 */ /* 0x000f280000100a00 */
[----:B--2---:R2:W-:Y:S04]  /*20bc0*/  LDGSTS.E [R88+0x19a00], desc[UR16][R14.64], !P3 ;  /* 0x19a000000e587fae */ /* 0x0045e8000d9a1010 */
[----:B------:R2:W-:Y:S04]  /*20bd0*/  LDGSTS.E [R88+0x19c00], desc[UR16][R30.64], !P1 ;  /* 0x19c000001e587fae */ /* 0x0005e8000c9a1010 */
[----:B------:R-:W2:Y:S04]  /*20be0*/  LDL.64 R14, [R1+0x658] ;  /* 0x00065800010e7983 */ /* 0x000ea80000100a00 */
[----:B------:R-:W2:Y:S04]  /*20bf0*/  LDL.64 R30, [R1+0x610] ;  /* 0x00061000011e7983 */ /* 0x000ea80000100a00 */
[----:B---3--:R3:W-:Y:S04]  /*20c00*/  LDGSTS.E [R88+0x19e00], desc[UR16][R18.64], !P1 ;  /* 0x19e0000012587fae */ /* 0x0087e8000c9a1010 */
[----:B----4-:R3:W-:Y:S04]  /*20c10*/  LDGSTS.E [R88+0x1a000], desc[UR16][R16.64], !P4 ;  /* 0x1a00000010587fae */ /* 0x0107e8000e1a1010 */
[----:B------:R-:W4:Y:S01]  /*20c20*/  LDL.64 R18, [R1+0x688] ;  /* 0x0006880001127983 */ /* 0x000f220000100a00 */
[----:B------:R-:W-:-:S02]  /*20c30*/  VIADD R4, R10, 0xfffffe96 ;  /* 0xfffffe960a047836 */ /* 0x000fc40000000000 */
[----:B------:R-:W1:Y:S01]  /*20c40*/  LDC R10, c[0x0][0x3a0] ;  /* 0x0000e800ff0a7b82 */ /* 0x000e620000000800 */
[----:B------:R3:W-:Y:S04]  /*20c50*/  LDGSTS.E [R88+0x1a200], desc[UR16][R28.64], !P4 ;  /* 0x1a2000001c587fae */ /* 0x0007e8000e1a1010 */
[----:B------:R-:W3:Y:S01]  /*20c60*/  LDL.64 R16, [R1+0x618] ;  /* 0x0006180001107983 */ /* 0x000ee20000100a00 */
[----:B------:R-:W-:Y:S02]  /*20c70*/  ISETP.GE.U32.AND P3, PT, R4, 0x7ffffe17, PT ;  /* 0x7ffffe170400780c */ /* 0x000fe40003f66070 */
[----:B------:R-:W-:-:S04]  /*20c80*/  IADD3 R4, PT, PT, R5, -0x16b, RZ ;  /* 0xfffffe9505047810 */ /* 0x000fc80007ffe0ff */
[----:B------:R-:W-:Y:S01]  /*20c90*/  ISETP.GE.U32.AND P1, PT, R4, 0x7ffffe16, PT ;  /* 0x7ffffe160400780c */ /* 0x000fe20003f26070 */
[----:B------:R-:W-:Y:S01]  /*20ca0*/  VIADD R4, R9, 0xfffffe94 ;  /* 0xfffffe9409047836 */ /* 0x000fe20000000000 */
[----:B------:R-:W3:Y:S05]  /*20cb0*/  LDL.64 R28, [R1+0x698] ;  /* 0x00069800011c7983 */ /* 0x000eea0000100a00 */
[----:B------:R1:W-:Y:S01]  /*20cc0*/  LDGSTS.E [R88+0x1a400], desc[UR16][R26.64], !P3 ;  /* 0x1a4000001a587fae */ /* 0x0003e2000d9a1010 */
        /* <DEDUP_REMOVED lines=10> */
[----:B------:R-:W3:Y:S04]  /*20d70*/  LDL.64 R22, [R1+0x6b0] ;  /* 0x0006b00001167983 */ /* 0x000ee80000100a00 */
[----:B------:R1:W-:Y:S04]  /*20d80*/  LDGSTS.E [R88+0x1aa00], desc[UR16][R20.64], !P1 ;  /* 0x1aa0000014587fae */ /* 0x0003e8000c9a1010 */
[----:B------:R-:W3:Y:S01]  /*20d90*/  LDL.64 R20, [R1+0x640] ;  /* 0x0006400001147983 */ /* 0x000ee20000100a00 */
[----:B------:R-:W-:-:S03]  /*20da0*/  ISETP.GE.U32.AND P3, PT, R4, 0x7ffffe14, PT ;  /* 0x7ffffe140400780c */ /* 0x000fc60003f66070 */
[----:B--2---:R2:W-:Y:S04]  /*20db0*/  LDGSTS.E [R88+0x1ac00], desc[UR16][R14.64], !P4 ;  /* 0x1ac000000e587fae */ /* 0x0045e8000e1a1010 */
[----:B------:R2:W-:Y:S04]  /*20dc0*/  LDGSTS.E [R88+0x1ae00], desc[UR16][R30.64], !P4 ;  /* 0x1ae000001e587fae */ /* 0x0005e8000e1a1010 */
[----:B------:R-:W2:Y:S01]  /*20dd0*/  LDL.64 R14, [R1+0x6c0] ;  /* 0x0006c000010e7983 */ /* 0x000ea20000100a00 */
[----:B------:R-:W-:Y:S02]  /*20de0*/  IADD3 R4, PT, PT, R6, -0x16f, RZ ;  /* 0xfffffe9106047810 */ /* 0x000fe40007ffe0ff */
[----:B------:R-:W-:Y:S01]  /*20df0*/  ISETP.GE.U32.AND P1, PT, R5, 0x7ffffe13, PT ;  /* 0x7ffffe130500780c */ /* 0x000fe20003f26070 */
[----:B------:R-:W2:Y:S04]  /*20e00*/  LDL.64 R30, [R1+0x6d8] ;  /* 0x0006d800011e7983 */ /* 0x000ea80000100a00 */
[----:B----4-:R4:W-:Y:S01]  /*20e10*/  LDGSTS.E [R88+0x1b000], desc[UR16][R18.64], !P3 ;  /* 0x1b00000012587fae */ /* 0x0109e2000d9a1010 */
[----:B------:R-:W-:Y:S01]  /*20e20*/  ISETP.GE.U32.AND P4, PT, R4, 0x7ffffe12, PT ;  /* 0x7ffffe120400780c */ /* 0x000fe20003f86070 */
[----:B------:R-:W2:Y:S02]  /*20e30*/  LDC R5, c[0x0][0x3a0] ;  /* 0x0000e800ff057b82 */ /* 0x000ea40000000800 */
[----:B---3--:R4:W-:Y:S06]  /*20e40*/  LDGSTS.E [R88+0x1b200], desc[UR16][R16.64], !P3 ;  /* 0x1b20000010587fae */ /* 0x0089ec000d9a1010 */
[----:B------:R-:W3:Y:S01]  /*20e50*/  LDC R6, c[0x0][0x3a0] ;  /* 0x0000e800ff067b82 */ /* 0x000ee20000000800 */
[----:B------:R-:W3:Y:S01]  /*20e60*/  LDL.64 R18, [R1+0x6d0] ;  /* 0x0006d00001127983 */ /* 0x000ee20000100a00 */
[----:B-1----:R-:W-:-:S03]  /*20e70*/  VIADD R4, R12, 0xfffffe90 ;  /* 0xfffffe900c047836 */ /* 0x002fc60000000000 */
[----:B------:R4:W-:Y:S04]  /*20e80*/  LDGSTS.E [R88+0x1b400], desc[UR16][R28.64], !P1 ;  /* 0x1b4000001c587fae */ /* 0x0009e8000c9a1010 */
[----:B------:R-:W4:Y:S01]  /*20e90*/  LDL.64 R16, [R1+0x690] ;  /* 0x0006900001107983 */ /* 0x000f220000100a00 */
[----:B------:R-:W-:Y:S01]  /*20ea0*/  ISETP.GE.U32.AND P3, PT, R4, 0x7ffffe11, PT ;  /* 0x7ffffe110400780c */ /* 0x000fe20003f66070 */
[----:B------:R-:W-:Y:S02]  /*20eb0*/  VIADD R4, R11, 0xfffffe8f ;  /* 0xfffffe8f0b047836 */ /* 0x000fe40000000000 */
[----:B------:R1:W-:Y:S01]  /*20ec0*/  LDGSTS.E [R88+0x1b600], desc[UR16][R34.64], !P1 ;  /* 0x1b60000022587fae */ /* 0x0003e2000c9a1010 */
[----:B------:R-:W1:Y:S02]  /*20ed0*/  LDC R11, c[0x0][0x3a0] ;  /* 0x0000e800ff0b7b82 */ /* 0x000e640000000800 */
[----:B------:R-:W-:Y:S01]  /*20ee0*/  ISETP.GE.U32.AND P1, PT, R4, 0x7ffffe10, PT ;  /* 0x7ffffe100400780c */ /* 0x000fe20003f26070 */
[----:B------:R-:W4:Y:S04]  /*20ef0*/  LDL.64 R28, [R1+0x6a8] ;  /* 0x0006a800011c7983 */ /* 0x000f280000100a00 */
[----:B------:R1:W-:Y:S04]  /*20f00*/  LDGSTS.E [R88+0x1b800], desc[UR16][R26.64], !P4 ;  /* 0x1b8000001a587fae */ /* 0x0003e8000e1a1010 */
[----:B------:R-:W4:Y:S04]  /*20f10*/  LDL.64 R34, [R1+0x6f0] ;  /* 0x0006f00001227983 */ /* 0x000f280000100a00 */
[----:B------:R1:W-:Y:S04]  /*20f20*/  LDGSTS.E [R88+0x1ba00], desc[UR16][R24.64], !P4 ;  /* 0x1ba0000018587fae */ /* 0x0003e8000e1a1010 */
[----:B------:R-:W4:Y:S04]  /*20f30*/  LDL.64 R26, [R1+0x6e8] ;  /* 0x0006e800011a7983 */ /* 0x000f280000100a00 */
[----:B------:R1:W-:Y:S04]  /*20f40*/  LDGSTS.E [R88+0x1bc00], desc[UR16][R22.64], !P3 ;  /* 0x1bc0000016587fae */ /* 0x0003e8000d9a1010 */
[----:B------:R-:W4:Y:S04]  /*20f50*/  LDL.64 R24, [R1+0x6b8] ;  /* 0x0006b80001187983 */ /* 0x000f280000100a00 */
[----:B------:R-:W4:Y:S04]  /*20f60*/  LDL.64 R22, [R1+0x6f8] ;  /* 0x0006f80001167983 */ /* 0x000f280000100a00 */
[----:B------:R1:W-:Y:S01]  /*20f70*/  LDGSTS.E [R88+0x1be00], desc[UR16][R20.64], !P3 ;  /* 0x1be0000014587fae */ /* 0x0003e2000d9a1010 */
[----:B------:R-:W-:-:S02]  /*20f80*/  VIADD R4, R10, 0xfffffe8e ;  /* 0xfffffe8e0a047836 */ /* 0x000fc40000000000 */
[----:B------:R-:W1:Y:S03]  /*20f90*/  LDC R10, c[0x0][0x3a0] ;  /* 0x0000e800ff0a7b82 */ /* 0x000e660000000800 */
[----:B------:R-:W-:Y:S01]  /*20fa0*/  ISETP.GE.U32.AND P4, PT, R4, 0x7ffffe0f, PT ;  /* 0x7ffffe0f0400780c */ /* 0x000fe20003f86070 */
[----:B------:R-:W4:Y:S04]  /*20fb0*/  LDL.64 R20, [R1+0x708] ;  /* 0x0007080001147983 */ /* 0x000f280000100a00 */
[----:B--2---:R2:W-:Y:S04]  /*20fc0*/  LDGSTS.E [R88+0x1c000], desc[UR16][R14.64], !P1 ;  /* 0x1c0000000e587fae */ /* 0x0045e8000c9a1010 */
[----:B------:R2:W-:Y:S04]  /*20fd0*/  LDGSTS.E [R88+0x1c200], desc[UR16][R32.64], !P1 ;  /* 0x1c20000020587fae */ /* 0x0005e8000c9a1010 */
[----:B------:R-:W2:Y:S01]  /*20fe0*/  LDL.64 R14, [R1+0x6c8] ;  /* 0x0006c800010e7983 */ /* 0x000ea20000100a00 */
[----:B------:R-:W-:-:S03]  /*20ff0*/  IADD3 R4, PT, PT, R5, -0x173, RZ ;  /* 0xfffffe8d05047810 */ /* 0x000fc60007ffe0ff */
[----:B------:R-:W2:Y:S04]  /*21000*/  LDL.64 R32, [R1+0x720] ;  /* 0x0007200001207983 */ /* 0x000ea80000100a00 */
[----:B---3--:R3:W-:Y:S04]  /*21010*/  LDGSTS.E [R88+0x1c400], desc[UR16][R18.64], !P4 ;  /* 0x1c40000012587fae */ /* 0x0087e8000e1a1010 */
[----:B----4-:R3:W-:Y:S04]  /*21020*/  LDGSTS.E [R88+0x1c600], desc[UR16][R16.64], !P4 ;  /* 0x1c60000010587fae */ /* 0x0107e8000e1a1010 */
[----:B------:R-:W4:Y:S04]  /*21030*/  LDL.64 R18, [R1+0x6e0] ;  /* 0x0006e00001127983 */ /* 0x000f280000100a00 */
[----:B------:R-:W3:Y:S01]  /*21040*/  LDL.64 R16, [R1+0x710] ;  /* 0x0007100001107983 */ /* 0x000ee20000100a00 */
[----:B------:R-:W-:Y:S01]  /*21050*/  ISETP.GE.U32.AND P3, PT, R4, 0x7ffffe0e, PT ;  /* 0x7ffffe0e0400780c */ /* 0x000fe20003f66070 */
[----:B------:R-:W-:-:S02]  /*21060*/  VIADD R4, R9, 0xfffffe8c ;  /* 0xfffffe8c09047836 */ /* 0x000fc40000000000 */
[----:B------:R-:W-:Y:S01]  /*21070*/  VIADD R5, R7, 0xfffffe8a ;  /* 0xfffffe8a07057836 */ /* 0x000fe20000000000 */
[----:B------:R-:W1:Y:S02]  /*21080*/  LDC R9, c[0x0][0x3a0] ;  /* 0x0000e800ff097b82 */ /* 0x000e640000000800 */
[----:B------:R-:W-:Y:S01]  /*21090*/  ISETP.GE.U32.AND P1, PT, R4, 0x7ffffe0d, PT ;  /* 0x7ffffe0d0400780c */ /* 0x000fe20003f26070 */
[----:B------:R-:W-:-:S05]  /*210a0*/  VIADD R4, R8, 0xfffffe8b ;  /* 0xfffffe8b08047836 */ /* 0x000fca0000000000 */
[----:B------:R-:W-:Y:S01]  /*210b0*/  ISETP.GE.U32.AND P4, PT, R4, 0x7ffffe0c, PT ;  /* 0x7ffffe0c0400780c */ /* 0x000fe20003f86070 */
[----:B------:R1:W-:Y:S01]  /*210c0*/  LDGSTS.E [R88+0x1c800], desc[UR16][R30.64], !P3 ;  /* 0x1c8000001e587fae */ /* 0x0003e2000d9a1010 */
[----:B------:R-:W-:Y:S01]  /*210d0*/  VIADD R13, R13, 0xffffff00 ;  /* 0xffffff000d0d7836 */ /* 0x000fe20000000000 */
[----:B------:R-:W1:Y:S02]  /*210e0*/  LDC R8, c[0x0][0x3a0] ;  /* 0x0000e800ff087b82 */ /* 0x000e640000000800 */
[----:B------:R1:W-:Y:S04]  /*210f0*/  LDGSTS.E [R88+0x1ca00], desc[UR16][R28.64], !P3 ;  /* 0x1ca000001c587fae */ /* 0x0003e8000d9a1010 */
[----:B------:R1:W-:Y:S02]  /*21100*/  LDGSTS.E [R88+0x1cc00], desc[UR16][R26.64], !P1 ;  /* 0x1cc000001a587fae */ /* 0x0003e4000c9a1010 */
[----:B------:R-:W1:Y:S02]  /*21110*/  LDC R7, c[0x0][0x3a0] ;  /* 0x0000e800ff077b82 */ /* 0x000e640000000800 */
[----:B------:R-:W3:Y:S04]  /*21120*/  LDL.64 R30, [R1+0x700] ;  /* 0x00070000011e7983 */ /* 0x000ee80000100a00 */
[----:B------:R1:W-:Y:S04]  /*21130*/  LDGSTS.E [R88+0x1ce00], desc[UR16][R24.64], !P1 ;  /* 0x1ce0000018587fae */ /* 0x0003e8000c9a1010 */
[----:B------:R-:W3:Y:S04]  /*21140*/  LDL.64 R28, [R1+0x730] ;  /* 0x00073000011c7983 */ /* 0x000ee80000100a00 */
[----:B------:R1:W-:Y:S04]  /*21150*/  LDGSTS.E [R88+0x1d000], desc[UR16][R22.64], !P4 ;  /* 0x1d00000016587fae */ /* 0x0003e8000e1a1010 */
[----:B------:R-:W3:Y:S01]  /*21160*/  LDL.64 R26, [R1+0x718] ;  /* 0x00071800011a7983 */ /* 0x000ee20000100a00 */
[----:B------:R-:W-:-:S02]  /*21170*/  IADD3 R4, PT, PT, R6, -0x177, RZ ;  /* 0xfffffe8906047810 */ /* 0x000fc40007ffe0ff */
[----:B------:R-:W-:Y:S01]  /*21180*/  ISETP.GE.U32.AND P3, PT, R5, 0x7ffffe0b, PT ;  /* 0x7ffffe0b0500780c */ /* 0x000fe20003f66070 */
[----:B------:R-:W3:Y:S01]  /*21190*/  LDL.64 R24, [R1+0x728] ;  /* 0x0007280001187983 */ /* 0x000ee20000100a00 */
[----:B------:R-:W-:-:S03]  /*211a0*/  ISETP.GE.U32.AND P1, PT, R4, 0x7ffffe0a, PT ;  /* 0x7ffffe0a0400780c */ /* 0x000fc60003f26070 */
[----:B------:R-:W3:Y:S04]  /*211b0*/  LDL.64 R22, [R1+0x748] ;  /* 0x0007480001167983 */ /* 0x000ee80000100a00 */
[----:B--2---:R2:W-:Y:S01]  /*211c0*/  LDGSTS.E [R88+0x1d200], desc[UR16][R14.64], !P4 ;  /* 0x1d2000000e587fae */ /* 0x0045e2000e1a1010 */
[----:B------:R-:W2:Y:S03]  /*211d0*/  LDC R6, c[0x0][0x3a0] ;  /* 0x0000e800ff067b82 */ /* 0x000ea60000000800 */
[----:B------:R1:W-:Y:S05]  /*211e0*/  LDGSTS.E [R88+0x1d400], desc[UR16][R20.64], !P3 ;  /* 0x1d40000014587fae */ /* 0x0003ea000d9a1010 */
[----:B------:R-:W2:Y:S01]  /*211f0*/  LDC R5, c[0x0][0x3a0] ;  /* 0x0000e800ff057b82 */ /* 0x000ea20000000800 */
[----:B------:R-:W3:Y:S04]  /*21200*/  LDL.64 R14, [R1+0x740] ;  /* 0x00074000010e7983 */ /* 0x000ee80000100a00 */
[----:B------:R-:W3:Y:S04]  /*21210*/  LDL.64 R20, [R1+0x738] ;  /* 0x0007380001147983 */ /* 0x000ee80000100a00 */
[----:B----4-:R4:W-:Y:S04]  /*21220*/  LDGSTS.E [R88+0x1d600], desc[UR16][R18.64], !P3 ;  /* 0x1d60000012587fae */ /* 0x0109e8000d9a1010 */
[----:B---3--:R4:W-:Y:S04]  /*21230*/  LDGSTS.E [R88+0x1d800], desc[UR16][R16.64], !P1 ;  /* 0x1d80000010587fae */ /* 0x0089e8000c9a1010 */
[----:B------:R-:W3:Y:S01]  /*21240*/  LDL.64 R18, [R1+0x758] ;  /* 0x0007580001127983 */ /* 0x000ee20000100a00 */
[----:B-1----:R-:W-:-:S03]  /*21250*/  VIADD R4, R11, 0xfffffe88 ;  /* 0xfffffe880b047836 */ /* 0x002fc60000000000 */
[----:B------:R4:W-:Y:S04]  /*21260*/  LDGSTS.E [R88+0x1da00], desc[UR16][R34.64], !P1 ;  /* 0x1da0000022587fae */ /* 0x0009e8000c9a1010 */
[----:B------:R-:W3:Y:S01]  /*21270*/  LDL.64 R16, [R1+0x750] ;  /* 0x0007500001107983 */ /* 0x000ee20000100a00 */
[----:B------:R-:W-:Y:S01]  /*21280*/  ISETP.GE.U32.AND P4, PT, R4, 0x7ffffe09, PT ;  /* 0x7ffffe090400780c */ /* 0x000fe20003f86070 */
[----:B------:R-:W-:-:S05]  /*21290*/  VIADD R4, R10, 0xfffffe87 ;  /* 0xfffffe870a047836 */ /* 0x000fca0000000000 */
[----:B------:R-:W-:Y:S01]  /*212a0*/  ISETP.GE.U32.AND P3, PT, R4, 0x7ffffe08, PT ;  /* 0x7ffffe080400780c */ /* 0x000fe20003f66070 */
[----:B------:R-:W-:Y:S01]  /*212b0*/  VIADD R4, R9, 0xfffffe86 ;  /* 0xfffffe8609047836 */ /* 0x000fe20000000000 */
[----:B------:R-:W-:Y:S01]  /*212c0*/  ISETP.GE.AND P5, PT, R83, R13, PT ;  /* 0x0000000d5300720c */ /* 0x000fe20003fa6270 */
[----:B------:R-:W1:Y:S01]  /*212d0*/  LDC R9, c[0x0][0x3a0] ;  /* 0x0000e800ff097b82 */ /* 0x000e620000000800 */
[----:B------:R-:W3:Y:S02]  /*212e0*/  LDL.64 R12, [R1+0x1190] ;  /* 0x00119000010c7983 */ /* 0x000ee40000100a00 */
[----:B------:R-:W-:Y:S02]  /*212f0*/  ISETP.GE.U32.AND P1, PT, R4, 0x7ffffe07, PT ;  /* 0x7ffffe070400780c */ /* 0x000fe40003f26070 */
[----:B------:R4:W-:Y:S04]  /*21300*/  LDGSTS.E [R88+0x1dc00], desc[UR16][R32.64], !P4 ;  /* 0x1dc0000020587fae */ /* 0x0009e8000e1a1010 */
[----:B------:R4:W-:Y:S04]  /*21310*/  LDGSTS.E [R88+0x1de00], desc[UR16][R30.64], !P4 ;  /* 0x1de000001e587fae */ /* 0x0009e8000e1a1010 */
[----:B------:R4:W-:Y:S01]  /*21320*/  LDGSTS.E [R88+0x1e000], desc[UR16][R28.64], !P3 ;  /* 0x1e0000001c587fae */ /* 0x0009e2000d9a1010 */
[----:B--2---:R-:W-:-:S02]  /*21330*/  IADD3 R4, PT, PT, R6, -0x17b, RZ ;  /* 0xfffffe8506047810 */ /* 0x004fc40007ffe0ff */
[----:B------:R-:W2:Y:S01]  /*21340*/  LDC R6, c[0x0][0x3a0] ;  /* 0x0000e800ff067b82 */ /* 0x000ea20000000800 */
[----:B------:R4:W-:Y:S04]  /*21350*/  LDGSTS.E [R88+0x1e200], desc[UR16][R26.64], !P3 ;  /* 0x1e2000001a587fae */ /* 0x0009e8000d9a1010 */
[----:B------:R-:W2:Y:S01]  /*21360*/  LDL.64 R28, [R1+0x11d8] ;  /* 0x0011d800011c7983 */ /* 0x000ea20000100a00 */
[----:B------:R-:W-:Y:S01]  /*21370*/  ISETP.GE.U32.AND P4, PT, R4, 0x7ffffe06, PT ;  /* 0x7ffffe060400780c */ /* 0x000fe20003f86070 */
[----:B------:R-:W-:-:S05]  /*21380*/  VIADD R4, R5, 0xfffffe84 ;  /* 0xfffffe8405047836 */ /* 0x000fca0000000000 */
[----:B------:R-:W-:Y:S01]  /*21390*/  ISETP.GE.U32.AND P3, PT, R4, 0x7ffffe05, PT ;  /* 0x7ffffe050400780c */ /* 0x000fe20003f66070 */
[----:B------:R4:W-:Y:S04]  /*213a0*/  LDGSTS.E [R88+0x1e400], desc[UR16][R14.64], !P1 ;  /* 0x1e4000000e587fae */ /* 0x0009e8000c9a1010 */
[----:B------:R4:W-:Y:S04]  /*213b0*/  LDGSTS.E [R88+0x1e600], desc[UR16][R24.64], !P1 ;  /* 0x1e60000018587fae */ /* 0x0009e8000c9a1010 */
[----:B------:R4:W-:Y:S04]  /*213c0*/  LDGSTS.E [R88+0x1e800], desc[UR16][R22.64], !P4 ;  /* 0x1e80000016587fae */ /* 0x0009e8000e1a1010 */
[----:B------:R-:W4:Y:S04]  /*213d0*/  LDL.LU R14, [R1+0x170] ;  /* 0x00017000010e7983 */ /* 0x000f280000300800 */
[----:B------:R-:W4:Y:S04]  /*213e0*/  LDL.64 R26, [R1+0x768] ;  /* 0x00076800011a7983 */ /* 0x000f280000100a00 */
        /* <DEDUP_REMOVED lines=15> */
[----:B------:R1:W-:Y:S04]  /*214e0*/  LDGSTS.E [R88+0x1ea00], desc[UR16][R20.64], !P4 ;  /* 0x1ea0000014587fae */ /* 0x0003e8000e1a1010 */
[----:B------:R-:W4:Y:S04]  /*214f0*/  LDL.64 R22, [R1+0x10c8] ;  /* 0x0010c80001167983 */ /* 0x000f280000100a00 */
[----:B---3--:R3:W-:Y:S04]  /*21500*/  LDGSTS.E [R88+0x1ec00], desc[UR16][R18.64], !P3 ;  /* 0x1ec0000012587fae */ /* 0x0087e8000d9a1010 */
[----:B------:R-:W3:Y:S04]  /*21510*/  LDL.64 R20, [R1+0x1100] ;  /* 0x0011000001147983 */ /* 0x000ee80000100a00 */
[----:B------:R1:W-:Y:S04]  /*21520*/  LDGSTS.E [R88+0x1ee00], desc[UR16][R16.64], !P3 ;  /* 0x1ee0000010587fae */ /* 0x0003e8000d9a1010 */
[----:B------:R-:W3:Y:S04]  /*21530*/  LDL.64 R18, [R1+0x1138] ;  /* 0x0011380001127983 */ /* 0x000ee80000100a00 */
        /* <DEDUP_REMOVED lines=12> */
[----:B------:R-:W3:Y:S01]  /*21600*/  LDL.64 R224, [R1+0x1140] ;  /* 0x0011400001e07983 */ /* 0x000ee20000100a00 */
[----:B------:R-:W-:-:S02]  /*21610*/  VIADD R4, R8, 0xfffffe83 ;  /* 0xfffffe8308047836 */ /* 0x000fc40000000000 */
[----:B------:R-:W-:Y:S01]  /*21620*/  VIADD R196, R196, 0x7f ;  /* 0x0000007fc4c47836 */ /* 0x000fe20000000000 */
[----:B------:R-:W-:Y:S01]  /*21630*/  IADD3 R5, PT, PT, R7, -0x17e, RZ ;  /* 0xfffffe8207057810 */ /* 0x000fe20007ffe0ff */
[----:B--2---:R-:W-:Y:S01]  /*21640*/  VIADD R2, R6, 0xfffffe80 ;  /* 0xfffffe8006027836 */ /* 0x004fe20000000000 */
[----:B------:R-:W-:Y:S01]  /*21650*/  ISETP.GE.U32.AND P4, PT, R4, 0x7ffffe04, PT ;  /* 0x7ffffe040400780c */ /* 0x000fe20003f86070 */
[----:B-1----:R-:W-:Y:S01]  /*21660*/  VIADD R4, R9, 0xfffffe81 ;  /* 0xfffffe8109047836 */ /* 0x002fe20000000000 */
[----:B------:R-:W-:Y:S01]  /*21670*/  ISETP.GE.U32.AND P1, PT, R5, 0x7ffffe03, PT ;  /* 0x7ffffe030500780c */ /* 0x000fe20003f26070 */
[----:B------:R-:W2:Y:S03]  /*21680*/  LDL.64 R222, [R1+0x1170] ;  /* 0x0011700001de7983 */ /* 0x000ea60000100a00 */
[----:B------:R-:W-:Y:S01]  /*21690*/  ISETP.GE.U32.AND P3, PT, R4, 0x7ffffe02, PT ;  /* 0x7ffffe020400780c */ /* 0x000fe20003f66070 */
[----:B------:R-:W2:Y:S01]  /*216a0*/  LDL.64 R42, [R1+0x11b8] ;  /* 0x0011b800012a7983 */ /* 0x000ea20000100a00 */
[----:B------:R-:W-:-:S02]  /*216b0*/  SEL R4, RZ, 0x4, P5 ;  /* 0x00000004ff047807 */ /* 0x000fc40002800000 */
[----:B------:R-:W-:Y:S01]  /*216c0*/  ISETP.GT.AND P5, PT, R196, 0x17f, PT ;  /* 0x0000017fc400780c */ /* 0x000fe20003fa4270 */
[----:B------:R-:W2:Y:S03]  /*216d0*/  LDL.64 R246, [R1+0xc08] ;  /* 0x000c080001f67983 */ /* 0x000ea60000100a00 */
[----:B------:R-:W-:Y:S01]  /*216e0*/  SEL R4, R4, RZ, P5 ;  /* 0x000000ff04047207 */ /* 0x000fe20002800000 */
[----:B------:R-:W2:Y:S01]  /*216f0*/  LDL.64 R244, [R1+0xc80] ;  /* 0x000c800001f47983 */ /* 0x000ea20000100a00 */
[----:B------:R-:W-:-:S03]  /*21700*/  ISETP.GE.U32.AND P5, PT, R2, 0x7ffffe01, PT ;  /* 0x7ffffe010200780c */ /* 0x000fc60003fa6070 */
[----:B------:R-:W2:Y:S04]  /*21710*/  LDL.64 R242, [R1+0xd08] ;  /* 0x000d080001f27983 */ /* 0x000ea80000100a00 */
        /* <DEDUP_REMOVED lines=13> */
[----:B----4-:R1:W-:Y:S04]  /*217f0*/  LDGSTS.E [R88+0x1f000], desc[UR16][R26.64], !P4 ;  /* 0x1f0000001a587fae */ /* 0x0103e8000e1a1010 */
[----:B------:R1:W-:Y:S01]  /*21800*/  LDGSTS.E [R88+0x1f200], desc[UR16][R62.64], !P4 ;  /* 0x1f2000003e587fae */ /* 0x0003e2000e1a1010 */
[----:B------:R-:W-:-:S03]  /*21810*/  ISETP.NE.U32.AND P4, PT, R4, RZ, PT ;  /* 0x000000ff0400720c */ /* 0x000fc60003f85070 */
[----:B------:R1:W-:Y:S04]  /*21820*/  LDGSTS.E [R88+0x1f400], desc[UR16][R58.64], !P1 ;  /* 0x1f4000003a587fae */ /* 0x0003e8000c9a1010 */
[----:B------:R1:W-:Y:S04]  /*21830*/  LDGSTS.E [R88+0x1f600], desc[UR16][R56.64], !P1 ;  /* 0x1f60000038587fae */ /* 0x0003e8000c9a1010 */
[----:B------:R1:W-:Y:S04]  /*21840*/  LDGSTS.E [R88+0x1f800], desc[UR16][R54.64], !P3 ;  /* 0x1f80000036587fae */ /* 0x0003e8000d9a1010 */
[----:B------:R1:W-:Y:S04]  /*21850*/  LDGSTS.E [R88+0x1fa00], desc[UR16][R52.64], !P3 ;  /* 0x1fa0000034587fae */ /* 0x0003e8000d9a1010 */
[----:B------:R1:W-:Y:S04]  /*21860*/  LDGSTS.E [R88+0x1fc00], desc[UR16][R50.64], !P5 ;  /* 0x1fc0000032587fae */ /* 0x0003e8000e9a1010 */
[----:B------:R1:W-:Y:S04]  /*21870*/  LDGSTS.E [R88+0x1fe00], desc[UR16][R48.64], !P5 ;  /* 0x1fe0000030587fae */ /* 0x0003e8000e9a1010 */
[----:B------:R-:W0:Y:S04]  /*21880*/  LDGDEPBAR ;  /* 0x00000000000079af */ /* 0x000e280000000000 */
[----:B------:R1:W-:Y:S04]  /*21890*/  LDGSTS.E [R14+0x60000], desc[UR16][R46.64], P4 ;  /* 0x600000002e0e7fae */ /* 0x0003e8000a1a1010 */
        /* <DEDUP_REMOVED lines=8> */
[----:B------:R-:W4:Y:S04]  /*21920*/  LDL.64 R58, [R1+0x1198] ;  /* 0x00119800013a7983 */ /* 0x000f280000100a00 */
[----:B---3--:R1:W-:Y:S04]  /*21930*/  LDGSTS.E [R14+0x62400], desc[UR16][R20.64], P4 ;  /* 0x62400000140e7fae */ /* 0x0083e8000a1a1010 */
[----:B------:R-:W3:Y:S04]  /*21940*/  LDL.64 R26, [R1+0x11d0] ;  /* 0x0011d000011a7983 */ /* 0x000ee80000100a00 */
[----:B------:R1:W-:Y:S04]  /*21950*/  LDGSTS.E [R14+0x62800], desc[UR16][R18.64], P4 ;  /* 0x62800000120e7fae */ /* 0x0003e8000a1a1010 */
[----:B------:R-:W3:Y:S04]  /*21960*/  LDL.64 R56, [R1+0x1178] ;  /* 0x0011780001387983 */ /* 0x000ee80000100a00 */
        /* <DEDUP_REMOVED lines=8> */
[----:B------:R-:W3:Y:S04]  /*219f0*/  LDL.64 R240, [R1+0xd90] ;  /* 0x000d900001f07983 */ /* 0x000ee80000100a00 */
[----:B------:R-:W3:Y:S04]  /*21a00*/  LDL.64 R238, [R1+0xe98] ;  /* 0x000e980001ee7983 */ /* 0x000ee80000100a00 */
[----:B------:R1:W-:Y:S04]  /*21a10*/  LDGSTS.E [R87+0x60c80], desc[UR16][R234.64], P4 ;  /* 0x60c80000ea577fae */ /* 0x0003e8000a1a1010 */
        /* <DEDUP_REMOVED lines=9> */
[----:B------:R-:W3:Y:S04]  /*21ab0*/  LDL.64 R40, [R1+0x11a0] ;  /* 0x0011a00001287983 */ /* 0x000ee80000100a00 */
[----:B------:R-:W3:Y:S04]  /*21ac0*/  LDL.64 R248, [R1+0x1110] ;  /* 0x0011100001f87983 */ /* 0x000ee80000100a00 */
[----:B------:R-:W3:Y:S04]  /*21ad0*/  LDL.64 R24, [R1+0x11c0] ;  /* 0x0011c00001187983 */ /* 0x000ee80000100a00 */
[----:B------:R1:W-:Y:S04]  /*21ae0*/  LDGSTS.E [R87+0x62080], desc[UR16][R230.64], P4 ;  /* 0x62080000e6577fae */ /* 0x0003e8000a1a1010 */
[----:B------:R1:W-:Y:S04]  /*21af0*/  LDGSTS.E [R87+0x62480], desc[UR16][R228.64], P4 ;  /* 0x62480000e4577fae */ /* 0x0003e8000a1a1010 */
[----:B------:R1:W-:Y:S04]  /*21b00*/  LDGSTS.E [R87+0x62880], desc[UR16][R226.64], P4 ;  /* 0x62880000e2577fae */ /* 0x0003e8000a1a1010 */
[----:B------:R-:W3:Y:S04]  /*21b10*/  LDL.64 R230, [R1+0xb98] ;  /* 0x000b980001e67983 */ /* 0x000ee80000100a00 */
[----:B------:R-:W3:Y:S04]  /*21b20*/  LDL.64 R228, [R1+0xc10] ;  /* 0x000c100001e47983 */ /* 0x000ee80000100a00 */
[----:B------:R1:W-:Y:S04]  /*21b30*/  LDGSTS.E [R87+0x62c80], desc[UR16][R224.64], P4 ;  /* 0x62c80000e0577fae */ /* 0x0003e8000a1a1010 */
[----:B------:R-:W3:Y:S04]  /*21b40*/  LDL.64 R226, [R1+0xc90] ;  /* 0x000c900001e27983 */ /* 0x000ee80000100a00 */
[----:B--2---:R1:W-:Y:S04]  /*21b50*/  LDGSTS.E [R87+0x63080], desc[UR16][R222.64], P4 ;  /* 0x63080000de577fae */ /* 0x0043e8000a1a1010 */
        /* <DEDUP_REMOVED lines=18> */
[----:B----4-:R1:W-:Y:S04]  /*21c80*/  LDGSTS.E [R87+0x63480], desc[UR16][R58.64], P4 ;  /* 0x634800003a577fae */ /* 0x0103e8000a1a1010 */
[----:B------:R1:W-:Y:S04]  /*21c90*/  LDGSTS.E [R87+0x63880], desc[UR16][R42.64], P4 ;  /* 0x638800002a577fae */ /* 0x0003e8000a1a1010 */
[----:B---3--:R1:W-:Y:S04]  /*21ca0*/  LDGSTS.E [R87+0x63c80], desc[UR16][R26.64], P4 ;  /* 0x63c800001a577fae */ /* 0x0083e8000a1a1010 */
[----:B------:R1:W-:Y:S04]  /*21cb0*/  LDGSTS.E [R86+0x60100], desc[UR16][R246.64], P4 ;  /* 0x60100000f6567fae */ /* 0x0003e8000a1a1010 */
[----:B------:R1:W-:Y:S04]  /*21cc0*/  LDGSTS.E [R86+0x60500], desc[UR16][R244.64], P4 ;  /* 0x60500000f4567fae */ /* 0x0003e8000a1a1010 */
[----:B------:R1:W-:Y:S04]  /*21cd0*/  LDGSTS.E [R86+0x60900], desc[UR16][R242.64], P4 ;  /* 0x60900000f2567fae */ /* 0x0003e8000a1a1010 */
[----:B------:R-:W3:Y:S04]  /*21ce0*/  LDL.64 R246, [R1+0xd98] ;  /* 0x000d980001f67983 */ /* 0x000ee80000100a00 */
[----:B------:R-:W4:Y:S04]  /*21cf0*/  LDL.64 R244, [R1+0xe20] ;  /* 0x000e200001f47983 */ /* 0x000f280000100a00 */
[----:B------:R-:W4:Y:S04]  /*21d00*/  LDL.64 R242, [R1+0xea8] ;  /* 0x000ea80001f27983 */ /* 0x000f280000100a00 */
[----:B------:R1:W-:Y:S04]  /*21d10*/  LDGSTS.E [R86+0x60d00], desc[UR16][R240.64], P4 ;  /* 0x60d00000f0567fae */ /* 0x0003e8000a1a1010 */
[----:B------:R1:W-:Y:S04]  /*21d20*/  LDGSTS.E [R86+0x61100], desc[UR16][R80.64], P4 ;  /* 0x6110000050567fae */ /* 0x0003e8000a1a1010 */
[----:B------:R1:W-:Y:S04]  /*21d30*/  LDGSTS.E [R86+0x61500], desc[UR16][R238.64], P4 ;  /* 0x61500000ee567fae */ /* 0x0003e8000a1a1010 */
[----:B------:R-:W4:Y:S04]  /*21d40*/  LDL.64 R240, [R1+0xf30] ;  /* 0x000f300001f07983 */ /* 0x000f280000100a00 */
        /* <DEDUP_REMOVED lines=17> */
[----:B------:R-:W4:Y:S04]  /*21e60*/  LDL.64 R230, [R1+0xca0] ;  /* 0x000ca00001e67983 */ /* 0x000f280000100a00 */
[----:B------:R1:W-:Y:S04]  /*21e70*/  LDGSTS.E [R85+0x60980], desc[UR16][R226.64], P4 ;  /* 0x60980000e2557fae */ /* 0x0003e8000a1a1010 */
[----:B------:R-:W4:Y:S04]  /*21e80*/  LDL.64 R228, [R1+0xd20] ;  /* 0x000d200001e47983 */ /* 0x000f280000100a00 */
[----:B--2---:R1:W-:Y:S04]  /*21e90*/  LDGSTS.E [R85+0x60d80], desc[UR16][R224.64], P4 ;  /* 0x60d80000e0557fae */ /* 0x0043e8000a1a1010 */
[----:B------:R-:W2:Y:S04]  /*21ea0*/  LDL.64 R226, [R1+0xda8] ;  /* 0x000da80001e27983 */ /* 0x000ea80000100a00 */
[----:B------:R-:W2:Y:S04]  /*21eb0*/  LDL.64 R198, [R1+0xf38] ;  /* 0x000f380001c67983 */ /* 0x000ea80000100a00 */
[----:B------:R-:W2:Y:S04]  /*21ec0*/  LDL.64 R224, [R1+0xe28] ;  /* 0x000e280001e07983 */ /* 0x000ea80000100a00 */
[----:B------:R-:W2:Y:S04]  /*21ed0*/  LDL.64 R250, [R1+0xfc0] ;  /* 0x000fc00001fa7983 */ /* 0x000ea80000100a00 */
[----:B------:R-:W2:Y:S04]  /*21ee0*/  LDL.64 R248, [R1+0x1040] ;  /* 0x0010400001f87983 */ /* 0x000ea80000100a00 */
[----:B------:R-:W2:Y:S04]  /*21ef0*/  LDL.64 R86, [R1+0xcb0] ;  /* 0x000cb00001567983 */ /* 0x000ea80000100a00 */
[----:B---3--:R1:W-:Y:S04]  /*21f00*/  LDGSTS.E [R85+0x61180], desc[UR16][R246.64], P4 ;  /* 0x61180000f6557fae */ /* 0x0083e8000a1a1010 */
[----:B----4-:R1:W-:Y:S04]  /*21f10*/  LDGSTS.E [R85+0x61580], desc[UR16][R244.64], P4 ;  /* 0x61580000f4557fae */ /* 0x0103e8000a1a1010 */
[----:B------:R1:W-:Y:S04]  /*21f20*/  LDGSTS.E [R85+0x61980], desc[UR16][R242.64], P4 ;  /* 0x61980000f2557fae */ /* 0x0003e8000a1a1010 */
[----:B------:R-:W3:Y:S04]  /*21f30*/  LDL.64 R246, [R1+0x10b0] ;  /* 0x0010b00001f67983 */ /* 0x000ee80000100a00 */
[----:B------:R-:W4:Y:S04]  /*21f40*/  LDL.64 R244, [R1+0x7f0] ;  /* 0x0007f00001f47983 */ /* 0x000f280000100a00 */
[----:B------:R-:W4:Y:S04]  /*21f50*/  LDL.64 R242, [R1+0xb70] ;  /* 0x000b700001f27983 */ /* 0x000f280000100a00 */
        /* <DEDUP_REMOVED lines=21> */
[----:B--2---:R1:W-:Y:S04]  /*220b0*/  LDGSTS.E [R82+0x61600], desc[UR16][R226.64], P4 ;  /* 0x61600000e2527fae */ /* 0x0043e8000a1a1010 */
[----:B------:R-:W2:Y:S04]  /*220c0*/  LDL.64 R228, [R1+0xec0] ;  /* 0x000ec00001e47983 */ /* 0x000ea80000100a00 */
[----:B------:R1:W-:Y:S04]  /*220d0*/  LDGSTS.E [R82+0x61a00], desc[UR16][R224.64], P4 ;  /* 0x61a00000e0527fae */ /* 0x0003e8000a1a1010 */
[----:B------:R-:W2:Y:S04]  /*220e0*/  LDL.64 R226, [R1+0xf40] ;  /* 0x000f400001e27983 */ /* 0x000ea80000100a00 */
[----:B------:R1:W-:Y:S04]  /*220f0*/  LDGSTS.E [R82+0x61e00], desc[UR16][R80.64], P4 ;  /* 0x61e0000050527fae */ /* 0x0003e8000a1a1010 */
[----:B------:R-:W2:Y:S04]  /*22100*/  LDL.64 R224, [R1+0xfc8] ;  /* 0x000fc80001e07983 */ /* 0x000ea80000100a00 */
[----:B------:R1:W-:Y:S04]  /*22110*/  LDGSTS.E [R82+0x62200], desc[UR16][R198.64], P4 ;  /* 0x62200000c6527fae */ /* 0x0003e8000a1a1010 */
[----:B------:R-:W2:Y:S04]  /*22120*/  LDL.64 R68, [R1+0x800] ;  /* 0x0008000001447983 */ /* 0x000ea80000100a00 */
[----:B------:R-:W2:Y:S04]  /*22130*/  LDL.64 R80, [R1+0xbc0] ;  /* 0x000bc00001507983 */ /* 0x000ea80000100a00 */
[----:B------:R-:W2:Y:S04]  /*22140*/  LDL.64 R198, [R1+0xb78] ;  /* 0x000b780001c67983 */ /* 0x000ea80000100a00 */
[----:B------:R-:W2:Y:S04]  /*22150*/  LDL.64 R2, [R1+0xc38] ;  /* 0x000c380001027983 */ /* 0x000ea80000100a00 */
[----:B------:R1:W-:Y:S04]  /*22160*/  LDGSTS.E [R82+0x62600], desc[UR16][R250.64], P4 ;  /* 0x62600000fa527fae */ /* 0x0003e8000a1a1010 */
[----:B------:R1:W-:Y:S04]  /*22170*/  LDGSTS.E [R82+0x62a00], desc[UR16][R248.64], P4 ;  /* 0x62a00000f8527fae */ /* 0x0003e8000a1a1010 */
[----:B------:R-:W2:Y:S04]  /*22180*/  LDL.64 R250, [R1+0xe48] ;  /* 0x000e480001fa7983 */ /* 0x000ea80000100a00 */
[----:B------:R-:W2:Y:S04]  /*22190*/  LDL.64 R248, [R1+0xec8] ;  /* 0x000ec80001f87983 */ /* 0x000ea80000100a00 */
[----:B---3--:R1:W-:Y:S04]  /*221a0*/  LDGSTS.E [R82+0x62e00], desc[UR16][R246.64], P4 ;  /* 0x62e00000f6527fae */ /* 0x0083e8000a1a1010 */
[----:B------:R1:W-:Y:S04]  /*221b0*/  LDGSTS.E [R82+0x63200], desc[UR16][R92.64], P4 ;  /* 0x632000005c527fae */ /* 0x0003e8000a1a1010 */
[----:B------:R1:W-:Y:S04]  /*221c0*/  LDGSTS.E [R82+0x63600], desc[UR16][R52.64], P4 ;  /* 0x6360000034527fae */ /* 0x0003e8000a1a1010 */
[----:B------:R-:W3:Y:S04]  /*221d0*/  LDL.64 R246, [R1+0xf50] ;  /* 0x000f500001f67983 */ /* 0x000ee80000100a00 */
[----:B------:R1:W-:Y:S04]  /*221e0*/  LDGSTS.E [R82+0x63a00], desc[UR16][R36.64], P4 ;  /* 0x63a0000024527fae */ /* 0x0003e8000a1a1010 */
[----:B------:R1:W-:Y:S04]  /*221f0*/  LDGSTS.E [R82+0x63e00], desc[UR16][R20.64], P4 ;  /* 0x63e0000014527fae */ /* 0x0003e8000a1a1010 */
[----:B----4-:R1:W-:Y:S04]  /*22200*/  LDGSTS.E [R252+0x60280], desc[UR16][R244.64], P4 ;  /* 0x60280000f4fc7fae */ /* 0x0103e8000a1a1010 */
        /* <DEDUP_REMOVED lines=8> */
[----:B------:R-:W4:Y:S04]  /*22290*/  LDL.64 R236, [R1+0xbc8] ;  /* 0x000bc80001ec7983 */ /* 0x000f280000100a00 */
[----:B------:R1:W-:Y:S04]  /*222a0*/  LDGSTS.E [R252+0x61680], desc[UR16][R234.64], P4 ;  /* 0x61680000eafc7fae */ /* 0x0003e8000a1a1010 */
[----:B------:R1:W-:Y:S04]  /*222b0*/  LDGSTS.E [R252+0x61a80], desc[UR16][R232.64], P4 ;  /* 0x61a80000e8fc7fae */ /* 0x0003e8000a1a1010 */
[----:B------:R-:W4:Y:S04]  /*222c0*/  LDL.64 R234, [R1+0xc40] ;  /* 0x000c400001ea7983 */ /* 0x000f280000100a00 */
[----:B------:R-:W4:Y:S04]  /*222d0*/  LDL.64 R232, [R1+0xcc0] ;  /* 0x000cc00001e87983 */ /* 0x000f280000100a00 */
[----:B------:R1:W-:Y:S04]  /*222e0*/  LDGSTS.E [R252+0x61e80], desc[UR16][R230.64], P4 ;  /* 0x61e80000e6fc7fae */ /* 0x0003e8000a1a1010 */
        /* <DEDUP_REMOVED lines=8> */
[----:B------:R1:W-:Y:S04]  /*22370*/  LDGSTS.E [R252+0x63280], desc[UR16][R66.64], P4 ;  /* 0x6328000042fc7fae */ /* 0x0003e8000a1a1010 */
[----:B------:R1:W-:Y:S04]  /*22380*/  LDGSTS.E [R252+0x63680], desc[UR16][R50.64], P4 ;  /* 0x6368000032fc7fae */ /* 0x0003e8000a1a1010 */
[----:B------:R1:W-:Y:S04]  /*22390*/  LDGSTS.E [R252+0x63a80], desc[UR16][R34.64], P4 ;  /* 0x63a8000022fc7fae */ /* 0x0003e8000a1a1010 */
[----:B------:R1:W-:Y:S04]  /*223a0*/  LDGSTS.E [R252+0x63e80], desc[UR16][R18.64], P4 ;  /* 0x63e8000012fc7fae */ /* 0x0003e8000a1a1010 */
[----:B------:R1:W-:Y:S04]  /*223b0*/  LDGSTS.E [R201+0x60300], desc[UR16][R70.64], P4 ;  /* 0x6030000046c97fae */ /* 0x0003e8000a1a1010 */
[----:B------:R1:W-:Y:S04]  /*223c0*/  LDGSTS.E [R201+0x60700], desc[UR16][R68.64], P4 ;  /* 0x6070000044c97fae */ /* 0x0003e8000a1a1010 */
[----:B------:R1:W-:Y:S04]  /*223d0*/  LDGSTS.E [R201+0x60b00], desc[UR16][R198.64], P4 ;  /* 0x60b00000c6c97fae */ /* 0x0003e8000a1a1010 */
[----:B------:R1:W5:Y:S04]  /*223e0*/  LDL.LU.64 R70, [R1+0x1210] ;  /* 0x0012100001467983 */ /* 0x0003680000300a00 */
[----:B------:R1:W5:Y:S04]  /*223f0*/  LDL.LU.64 R68, [R1+0x1208] ;  /* 0x0012080001447983 */ /* 0x0003680000300a00 */
[----:B------:R1:W5:Y:S04]  /*22400*/  LDL.LU.64 R198, [R1+0x1200] ;  /* 0x0012000001c67983 */ /* 0x0003680000300a00 */
[----:B------:R1:W-:Y:S04]  /*22410*/  LDGSTS.E [R201+0x60f00], desc[UR16][R80.64], P4 ;  /* 0x60f0000050c97fae */ /* 0x0003e8000a1a1010 */
[----:B------:R1:W-:Y:S04]  /*22420*/  LDGSTS.E [R201+0x61300], desc[UR16][R2.64], P4 ;  /* 0x6130000002c97fae */ /* 0x0003e8000a1a1010 */
[----:B------:R1:W-:Y:S04]  /*22430*/  LDGSTS.E [R201+0x61700], desc[UR16][R86.64], P4 ;  /* 0x6170000056c97fae */ /* 0x0003e8000a1a1010 */
[----:B------:R1:W5:Y:S04]  /*22440*/  LDL.LU.64 R80, [R1+0x11f8] ;  /* 0x0011f80001507983 */ /* 0x0003680000300a00 */
[----:B------:R1:W5:Y:S04]  /*22450*/  LDL.LU.64 R2, [R1+0x11f0] ;  /* 0x0011f00001027983 */ /* 0x0003680000300a00 */
[----:B------:R1:W-:Y:S04]  /*22460*/  LDGSTS.E [R201+0x61b00], desc[UR16][R4.64], P4 ;  /* 0x61b0000004c97fae */ /* 0x0003e8000a1a1010 */
[----:B------:R1:W-:Y:S04]  /*22470*/  LDGSTS.E [R201+0x61f00], desc[UR16][R202.64], P4 ;  /* 0x61f00000cac97fae */ /* 0x0003e8000a1a1010 */
[----:B------:R1:W-:Y:S04]  /*22480*/  LDGSTS.E [R201+0x62300], desc[UR16][R250.64], P4 ;  /* 0x62300000fac97fae */ /* 0x0003e8000a1a1010 */
[----:B------:R1:W-:Y:S01]  /*22490*/  LDGSTS.E [R201+0x62700], desc[UR16][R248.64], P4 ;  /* 0x62700000f8c97fae */ /* 0x0003e2000a1a1010 */
[C---:B------:R-:W-:Y:S01]  /*224a0*/  ISETP.GE.AND P3, PT, R196.reuse, 0x100, PT ;  /* 0x00000100c400780c */ /* 0x040fe20003f66270 */
[----:B------:R-:W-:Y:S01]  /*224b0*/  UMOV UR4, URZ ;  /* 0x000000ff00047c82 */ /* 0x000fe20008000000 */
[----:B------:R-:W-:Y:S01]  /*224c0*/  ISETP.GE.AND P1, PT, R196, 0x80, PT ;  /* 0x00000080c400780c */ /* 0x000fe20003f26270 */
[----:B---3--:R1:W-:Y:S04]  /*224d0*/  LDGSTS.E [R201+0x62b00], desc[UR16][R246.64], P4 ;  /* 0x62b00000f6c97fae */ /* 0x0083e8000a1a1010 */
[----:B------:R1:W-:Y:S04]  /*224e0*/  LDGSTS.E [R201+0x62f00], desc[UR16][R8.64], P4 ;  /* 0x62f0000008c97fae */ /* 0x0003e8000a1a1010 */
[----:B------:R1:W-:Y:S04]  /*224f0*/  LDGSTS.E [R201+0x63300], desc[UR16][R64.64], P4 ;  /* 0x6330000040c97fae */ /* 0x0003e8000a1a1010 */
[----:B------:R1:W-:Y:S04]  /*22500*/  LDGSTS.E [R201+0x63700], desc[UR16][R48.64], P4 ;  /* 0x6370000030c97fae */ /* 0x0003e8000a1a1010 */
[----:B------:R1:W-:Y:S04]  /*22510*/  LDGSTS.E [R201+0x63b00], desc[UR16][R32.64], P4 ;  /* 0x63b0000020c97fae */ /* 0x0003e8000a1a1010 */
[----:B------:R1:W-:Y:S04]  /*22520*/  LDGSTS.E [R201+0x63f00], desc[UR16][R16.64], P4 ;  /* 0x63f0000010c97fae */ /* 0x0003e8000a1a1010 */
[----:B----4-:R1:W-:Y:S04]  /*22530*/  LDGSTS.E [R89+0x60380], desc[UR16][R244.64], P4 ;  /* 0x60380000f4597fae */ /* 0x0103e8000a1a1010 */
[----:B------:R1:W-:Y:S04]  /*22540*/  LDGSTS.E [R89+0x60780], desc[UR16][R242.64], P4 ;  /* 0x60780000f2597fae */ /* 0x0003e8000a1a1010 */
[----:B------:R1:W-:Y:S04]  /*22550*/  LDGSTS.E [R89+0x60b80], desc[UR16][R240.64], P4 ;  /* 0x60b80000f0597fae */ /* 0x0003e8000a1a1010 */
[----:B------:R1:W-:Y:S04]  /*22560*/  LDGSTS.E [R89+0x60f80], desc[UR16][R238.64], P4 ;  /* 0x60f80000ee597fae */ /* 0x0003e8000a1a1010 */
[----:B------:R1:W-:Y:S04]  /*22570*/  LDGSTS.E [R89+0x61380], desc[UR16][R236.64], P4 ;  /* 0x61380000ec597fae */ /* 0x0003e8000a1a1010 */
[----:B------:R1:W-:Y:S04]  /*22580*/  LDGSTS.E [R89+0x61780], desc[UR16][R234.64], P4 ;  /* 0x61780000ea597fae */ /* 0x0003e8000a1a1010 */
[----:B------:R1:W-:Y:S04]  /*22590*/  LDGSTS.E [R89+0x61b80], desc[UR16][R232.64], P4 ;  /* 0x61b80000e8597fae */ /* 0x0003e8000a1a1010 */
[----:B--2---:R1:W-:Y:S04]  /*225a0*/  LDGSTS.E [R89+0x61f80], desc[UR16][R230.64], P4 ;  /* 0x61f80000e6597fae */ /* 0x0043e8000a1a1010 */
        /* <DEDUP_REMOVED lines=8> */
[----:B------:R-:W0:Y:S01]  /*22630*/  LDGDEPBAR ;  /* 0x00000000000079af */ /* 0x000e220000000000 */
[----:B------:R-:W-:Y:S05]  /*22640*/  @!P3 BRA `(.L_x_9) ;  /* 0x0000016c0038b947 */ /* 0x000fea0003800000 */
[----:B-----5:R-:W-:Y:S01]  /*22650*/  STL [R1+0xb68], R68 ;  /* 0x000b684401007387 */ /* 0x020fe20000100800 */
[----:B-1----:R-:W-:Y:S01]  /*22660*/  SHF.R.S32.HI R4, RZ, 0x1f, R196 ;  /* 0x0000001fff047819 */ /* 0x002fe200000114c4 */
[----:B------:R-:W-:Y:S01]  /*22670*/  IMAD.MOV.U32 R87, RZ, RZ, R144 ;  /* 0x000000ffff577224 */ /* 0x000fe200078e0090 */
[----:B------:R-:W-:Y:S01]  /*22680*/  MOV R85, R115 ;  /* 0x0000007300557202 */ /* 0x000fe20000000f00 */
[----:B------:R-:W-:Y:S01]  /*22690*/  STL [R1+0xb60], R69 ;  /* 0x000b604501007387 */ /* 0x000fe20000100800 */
[----:B------:R-:W-:Y:S01]  /*226a0*/  LEA.HI R4, R4, R196, RZ, 0x7 ;  /* 0x000000c404047211 */ /* 0x000fe200078f38ff */
[----:B------:R-:W-:Y:S01]  /*226b0*/  IMAD.MOV.U32 R86, RZ, RZ, R145 ;  /* 0x000000ffff567224 */ /* 0x000fe200078e0091 */
[----:B------:R-:W-:Y:S01]  /*226c0*/  MOV R196, R147 ;  /* 0x0000009300c47202 */ /* 0x000fe20000000f00 */
[----:B------:R-:W-:Y:S01]  /*226d0*/  STL [R1+0xb64], R70 ;  /* 0x000b644601007387 */ /* 0x000fe20000100800 */
[----:B------:R-:W-:Y:S01]  /*226e0*/  IMAD.MOV.U32 R197, RZ, RZ, R146 ;  /* 0x000000ffffc57224 */ /* 0x000fe200078e0092 */
[----:B------:R-:W-:Y:S01]  /*226f0*/  MOV R203, R151 ;  /* 0x0000009700cb7202 */ /* 0x000fe20000000f00 */
[----:B------:R-:W-:Y:S01]  /*22700*/  IMAD.MOV.U32 R202, RZ, RZ, R148 ;  /* 0x000000ffffca7224 */ /* 0x000fe200078e0094 */
        /* <DEDUP_REMOVED lines=8> */
[----:B------:R1:W-:Y:S01]  /*22790*/  STL [R1+0xb50], R73 ;  /* 0x000b504901007387 */ /* 0x0003e20000100800 */
        /* <DEDUP_REMOVED lines=20> */
[----:B------:R-:W-:-:S02]  /*228e0*/  IMAD.MOV.U32 R242, RZ, RZ, R168 ;  /* 0x000000fffff27224 */ /* 0x000fc400078e00a8 */
[----:B------:R-:W-:Y:S01]  /*228f0*/  IMAD.MOV.U32 R241, RZ, RZ, R169 ;  /* 0x000000fffff17224 */ /* 0x000fe200078e00a9 */
[----:B------:R-:W-:Y:S01]  /*22900*/  STL [R1+0xb38], R119 ;  /* 0x000b387701007387 */ /* 0x000fe20000100800 */
[----:B------:R-:W-:Y:S02]  /*22910*/  IMAD.MOV.U32 R244, RZ, RZ, R170 ;  /* 0x000000fffff47224 */ /* 0x000fe400078e00aa */
[----:B------:R-:W-:Y:S01]  /*22920*/  IMAD.MOV.U32 R246, RZ, RZ, R172 ;  /* 0x000000fffff67224 */ /* 0x000fe200078e00ac */
[----:B------:R-:W-:Y:S01]  /*22930*/  STL [R1+0xb3c], R76 ;  /* 0x000b3c4c01007387 */ /* 0x000fe20000100800 */
[----:B------:R-:W-:Y:S02]  /*22940*/  IMAD.MOV.U32 R245, RZ, RZ, R173 ;  /* 0x000000fffff57224 */ /* 0x000fe400078e00ad */
[----:B------:R-:W-:Y:S01]  /*22950*/  IMAD.MOV.U32 R248, RZ, RZ, R174 ;  /* 0x000000fffff87224 */ /* 0x000fe200078e00ae */
[----:B------:R2:W-:Y:S01]  /*22960*/  STL [R1+0xb30], R77 ;  /* 0x000b304d01007387 */ /* 0x0005e20000100800 */
[----:B------:R-:W-:-:S02]  /*22970*/  IMAD.MOV.U32 R250, RZ, RZ, R176 ;  /* 0x000000fffffa7224 */ /* 0x000fc400078e00b0 */
[----:B------:R-:W-:Y:S01]  /*22980*/  IMAD.MOV.U32 R249, RZ, RZ, R177 ;  /* 0x000000fffff97224 */ /* 0x000fe200078e00b1 */
[----:B------:R-:W-:Y:S01]  /*22990*/  STL [R1+0xb34], R120 ;  /* 0x000b347801007387 */ /* 0x000fe20000100800 */
[----:B------:R-:W-:-:S03]  /*229a0*/  IMAD.MOV.U32 R252, RZ, RZ, R178 ;  /* 0x000000fffffc7224 */ /* 0x000fc600078e00b2 */
[----:B------:R-:W-:Y:S04]  /*229b0*/  STL [R1+0xb28], R121 ;  /* 0x000b287901007387 */ /* 0x000fe80000100800 */
[----:B------:R-:W-:Y:S04]  /*229c0*/  STL [R1+0xb2c], R78 ;  /* 0x000b2c4e01007387 */ /* 0x000fe80000100800 */
[----:B------:R-:W-:Y:S04]  /*229d0*/  STL [R1+0xb20], R79 ;  /* 0x000b204f01007387 */ /* 0x000fe80000100800 */
[----:B------:R-:W-:Y:S04]  /*229e0*/  STL [R1+0xb24], R122 ;  /* 0x000b247a01007387 */ /* 0x000fe80000100800 */
[----:B------:R3:W-:Y:S04]  /*229f0*/  STL [R1+0xb18], R123 ;  /* 0x000b187b01007387 */ /* 0x0007e80000100800 */
[----:B------:R-:W-:Y:S04]  /*22a00*/  STL [R1+0xb1c], R90 ;  /* 0x000b1c5a01007387 */ /* 0x000fe80000100800 */
        /* <DEDUP_REMOVED lines=41> */
[----:B------:R-:W-:Y:S04]  /*22ca0*/  STL [R1], R181 ;  /* 0x000000b501007387 */ /* 0x000fe80000100800 */
        /* <DEDUP_REMOVED lines=10> */
[----:B-1----:R-:W4:Y:S04]  /*22d50*/  LDL.LU.64 R72, [R1+0x178] ;  /* 0x0001780001487983 */ /* 0x002f280000300a00 */
[----:B------:R-:W-:Y:S04]  /*22d60*/  STL [R1+0x34], R192 ;  /* 0x000034c001007387 */ /* 0x000fe80000100800 */
[----:B------:R-:W-:Y:S04]  /*22d70*/  STL [R1+0x30], R193 ;  /* 0x000030c101007387 */ /* 0x000fe80000100800 */
[----:B------:R-:W4:Y:S04]  /*22d80*/  LDL.LU.64 R70, [R1+0x180] ;  /* 0x0001800001467983 */ /* 0x000f280000300a00 */
[----:B------:R-:W-:Y:S04]  /*22d90*/  STL [R1+0x3c], R194 ;  /* 0x00003cc201007387 */ /* 0x000fe80000100800 */
[----:B------:R-:W-:Y:S04]  /*22da0*/  STL [R1+0x38], R195 ;  /* 0x000038c301007387 */ /* 0x000fe80000100800 */
[----:B------:R-:W4:Y:S04]  /*22db0*/  LDL.LU.64 R68, [R1+0x188] ;  /* 0x0001880001447983 */ /* 0x000f280000300a00 */
[----:B------:R-:W-:Y:S04]  /*22dc0*/  STL [R1+0x44], R204 ;  /* 0x000044cc01007387 */ /* 0x000fe80000100800 */
[----:B------:R-:W-:Y:S04]  /*22dd0*/  STL [R1+0x40], R205 ;  /* 0x000040cd01007387 */ /* 0x000fe80000100800 */
[----:B--2---:R-:W2:Y:S04]  /*22de0*/  LDL.LU.64 R76, [R1+0x190] ;  /* 0x00019000014c7983 */ /* 0x004ea80000300a00 */
[----:B------:R-:W-:Y:S04]  /*22df0*/  STL [R1+0x4c], R206 ;  /* 0x00004cce01007387 */ /* 0x000fe80000100800 */
[----:B------:R-:W-:Y:S04]  /*22e00*/  STL [R1+0x48], R207 ;  /* 0x000048cf01007387 */ /* 0x000fe80000100800 */
[----:B------:R-:W2:Y:S04]  /*22e10*/  LDL.LU.64 R88, [R1+0x198] ;  /* 0x0001980001587983 */ /* 0x000ea80000300a00 */
[----:B------:R-:W-:Y:S04]  /*22e20*/  STL [R1+0x54], R208 ;  /* 0x000054d001007387 */ /* 0x000fe80000100800 */
[----:B------:R-:W-:Y:S04]  /*22e30*/  STL [R1+0x50], R209 ;  /* 0x000050d101007387 */ /* 0x000fe80000100800 */
[----:B---3--:R-:W3:Y:S04]  /*22e40*/  LDL.LU.64 R122, [R1+0x1a0] ;  /* 0x0001a000017a7983 */ /* 0x008ee80000300a00 */
[----:B------:R-:W-:Y:S04]  /*22e50*/  STL [R1+0x5c], R210 ;  /* 0x00005cd201007387 */ /* 0x000fe80000100800 */
[----:B------:R-:W-:Y:S04]  /*22e60*/  STL [R1+0x58], R211 ;  /* 0x000058d301007387 */ /* 0x000fe80000100800 */
[----:B------:R-:W3:Y:S04]  /*22e70*/  LDL.LU.64 R118, [R1+0x1a8] ;  /* 0x0001a80001767983 */ /* 0x000ee80000300a00 */
        /* <DEDUP_REMOVED lines=12> */
[----:B----4-:R1:W-:Y:S01]  /*22f40*/  STL [R1+0x84], R72 ;  /* 0x0000844801007387 */ /* 0x0103e20000100800 */
[----:B------:R-:W-:-:S03]  /*22f50*/  IMAD.MOV.U32 R5, RZ, RZ, R73 ;  /* 0x000000ffff057224 */ /* 0x000fc600078e0049 */
[----:B-1----:R-:W4:Y:S04]  /*22f60*/  LDL.LU.64 R72, [R1+0x1d0] ;  /* 0x0001d00001487983 */ /* 0x002f280000300a00 */
[----:B------:R1:W-:Y:S04]  /*22f70*/  STL [R1+0x80], R5 ;  /* 0x0000800501007387 */ /* 0x0003e80000100800 */
[----:B------:R1:W-:Y:S02]  /*22f80*/  STL [R1+0x8c], R70 ;  /* 0x00008c4601007387 */ /* 0x0003e40000100800 */
[----:B-1----:R-:W-:-:S02]  /*22f90*/  IMAD.MOV.U32 R5, RZ, RZ, R71 ;  /* 0x000000ffff057224 */ /* 0x002fc400078e0047 */
[----:B------:R-:W4:Y:S04]  /*22fa0*/  LDL.LU.64 R70, [R1+0x1d8] ;  /* 0x0001d80001467983 */ /* 0x000f280000300a00 */
[----:B------:R1:W-:Y:S04]  /*22fb0*/  STL [R1+0x88], R5 ;  /* 0x0000880501007387 */ /* 0x0003e80000100800 */
[----:B------:R2:W-:Y:S01]  /*22fc0*/  STL [R1+0x94], R68 ;  /* 0x0000944401007387 */ /* 0x0005e20000100800 */
[----:B-1----:R-:W-:-:S03]  /*22fd0*/  IMAD.MOV.U32 R5, RZ, RZ, R69 ;  /* 0x000000ffff057224 */ /* 0x002fc600078e0045 */
[----:B--2---:R-:W2:Y:S04]  /*22fe0*/  LDL.LU.64 R68, [R1+0x1e0] ;  /* 0x0001e00001447983 */ /* 0x004ea80000300a00 */
[----:B------:R1:W-:Y:S04]  /*22ff0*/  STL [R1+0x90], R5 ;  /* 0x0000900501007387 */ /* 0x0003e80000100800 */
[----:B------:R1:W-:Y:S02]  /*23000*/  STL [R1+0x9c], R76 ;  /* 0x00009c4c01007387 */ /* 0x0003e40000100800 */
[----:B-1----:R-:W-:-:S02]  /*23010*/  MOV R5, R77 ;  /* 0x0000004d00057202 */ /* 0x002fc40000000f00 */
[----:B------:R-:W2:Y:S04]  /*23020*/  LDL.LU.64 R76, [R1+0x1e8] ;  /* 0x0001e800014c7983 */ /* 0x000ea80000300a00 */
[----:B------:R1:W-:Y:S04]  /*23030*/  STL [R1+0x98], R5 ;  /* 0x0000980501007387 */ /* 0x0003e80000100800 */
[----:B------:R1:W-:Y:S02]  /*23040*/  STL [R1+0xa4], R88 ;  /* 0x0000a45801007387 */ /* 0x0003e40000100800 */
[----:B-1----:R-:W-:-:S02]  /*23050*/  IMAD.MOV.U32 R5, RZ, RZ, R89 ;  /* 0x000000ffff057224 */ /* 0x002fc400078e0059 */
[----:B------:R-:W2:Y:S04]  /*23060*/  LDL.LU.64 R88, [R1+0x1f0] ;  /* 0x0001f00001587983 */ /* 0x000ea80000300a00 */
[----:B------:R1:W-:Y:S04]  /*23070*/  STL [R1+0xa0], R5 ;  /* 0x0000a00501007387 */ /* 0x0003e80000100800 */
[----:B---3--:R3:W-:Y:S01]  /*23080*/  STL [R1+0xac], R122 ;  /* 0x0000ac7a01007387 */ /* 0x0087e20000100800 */
[----:B-1----:R-:W-:-:S03]  /*23090*/  IMAD.MOV.U32 R5, RZ, RZ, R123 ;  /* 0x000000ffff057224 */ /* 0x002fc600078e007b */
[----:B---3--:R-:W3:Y:S04]  /*230a0*/  LDL.LU.64 R122, [R1+0x1f8] ;  /* 0x0001f800017a7983 */ /* 0x008ee80000300a00 */
[----:B------:R1:W-:Y:S04]  /*230b0*/  STL [R1+0xa8], R5 ;  /* 0x0000a80501007387 */ /* 0x0003e80000100800 */
[----:B------:R1:W-:Y:S02]  /*230c0*/  STL [R1+0xb4], R118 ;  /* 0x0000b47601007387 */ /* 0x0003e40000100800 */
[----:B-1----:R-:W-:-:S02]  /*230d0*/  IMAD.MOV.U32 R5, RZ, RZ, R119 ;  /* 0x000000ffff057224 */ /* 0x002fc400078e0077 */
[----:B------:R-:W3:Y:S04]  /*230e0*/  LDL.LU.64 R118, [R1+0x208] ;  /* 0x0002080001767983 */ /* 0x000ee80000300a00 */
[----:B------:R1:W-:Y:S04]  /*230f0*/  STL [R1+0xb0], R5 ;  /* 0x0000b00501007387 */ /* 0x0003e80000100800 */
[----:B------:R1:W-:Y:S02]  /*23100*/  STL [R1+0xbc], R74 ;  /* 0x0000bc4a01007387 */ /* 0x0003e40000100800 */
[----:B-1----:R-:W-:-:S02]  /*23110*/  MOV R5, R75 ;  /* 0x0000004b00057202 */ /* 0x002fc40000000f00 */
[----:B------:R-:W3:Y:S04]  /*23120*/  LDL.LU.64 R74, [R1+0x200] ;  /* 0x00020000014a7983 */ /* 0x000ee80000300a00 */
[----:B------:R1:W-:Y:S04]  /*23130*/  STL [R1+0xb8], R5 ;  /* 0x0000b80501007387 */ /* 0x0003e80000100800 */
[----:B------:R1:W-:Y:S02]  /*23140*/  STL [R1+0xc4], R78 ;  /* 0x0000c44e01007387 */ /* 0x0003e40000100800 */
[----:B-1----:R-:W-:-:S02]  /*23150*/  IMAD.MOV.U32 R5, RZ, RZ, R79 ;  /* 0x000000ffff057224 */ /* 0x002fc400078e004f */
        /* <DEDUP_REMOVED lines=10> */
[----:B----4-:R4:W-:Y:S01]  /*23200*/  STL [R1+0xdc], R72 ;  /* 0x0000dc4801007387 */ /* 0x0109e20000100800 */
[----:B-1----:R-:W-:-:S03]  /*23210*/  MOV R5, R73 ;  /* 0x0000004900057202 */ /* 0x002fc60000000f00 */
[----:B----4-:R-:W4:Y:S04]  /*23220*/  LDL.LU.64 R72, [R1+0x220] ;  /* 0x0002200001487983 */ /* 0x010f280000300a00 */
[----:B------:R1:W-:Y:S04]  /*23230*/  STL [R1+0xd8], R5 ;  /* 0x0000d80501007387 */ /* 0x0003e80000100800 */
[----:B------:R1:W-:Y:S02]  /*23240*/  STL [R1+0xe4], R70 ;  /* 0x0000e44601007387 */ /* 0x0003e40000100800 */
[----:B-1----:R-:W-:-:S02]  /*23250*/  IMAD.MOV.U32 R5, RZ, RZ, R71 ;  /* 0x000000ffff057224 */ /* 0x002fc400078e0047 */
[----:B------:R-:W4:Y:S04]  /*23260*/  LDL.LU.64 R70, [R1+0x238] ;  /* 0x0002380001467983 */ /* 0x000f280000300a00 */
[----:B------:R1:W-:Y:S04]  /*23270*/  STL [R1+0xe0], R5 ;  /* 0x0000e00501007387 */ /* 0x0003e80000100800 */
[----:B--2---:R2:W-:Y:S01]  /*23280*/  STL [R1+0xec], R68 ;  /* 0x0000ec4401007387 */ /* 0x0045e20000100800 */
[----:B-1----:R-:W-:-:S03]  /*23290*/  IMAD.MOV.U32 R5, RZ, RZ, R69 ;  /* 0x000000ffff057224 */ /* 0x002fc600078e0045 */
[----:B--2---:R-:W2:Y:S04]  /*232a0*/  LDL.LU.64 R68, [R1+0x230] ;  /* 0x0002300001447983 */ /* 0x004ea80000300a00 */
[----:B------:R1:W-:Y:S04]  /*232b0*/  STL [R1+0xe8], R5 ;  /* 0x0000e80501007387 */ /* 0x0003e80000100800 */
[----:B------:R1:W-:Y:S02]  /*232c0*/  STL [R1+0xf4], R76 ;  /* 0x0000f44c01007387 */ /* 0x0003e40000100800 */
[----:B-1----:R-:W-:-:S02]  /*232d0*/  IMAD.MOV.U32 R5, RZ, RZ, R77 ;  /* 0x000000ffff057224 */ /* 0x002fc400078e004d */
[----:B------:R-:W2:Y:S04]  /*232e0*/  LDL.LU.64 R76, [R1+0x248] ;  /* 0x00024800014c7983 */ /* 0x000ea80000300a00 */
[----:B------:R1:W-:Y:S04]  /*232f0*/  STL [R1+0xf0], R5 ;  /* 0x0000f00501007387 */ /* 0x0003e80000100800 */
[----:B------:R1:W-:Y:S02]  /*23300*/  STL [R1+0xfc], R88 ;  /* 0x0000fc5801007387 */ /* 0x0003e40000100800 */
[----:B-1----:R-:W-:-:S02]  /*23310*/  MOV R5, R89 ;  /* 0x0000005900057202 */ /* 0x002fc40000000f00 */
        /* <DEDUP_REMOVED lines=27> */
[----:B-1----:R-:W-:-:S03]  /*234d0*/  IMAD.MOV.U32 R5, RZ, RZ, R73 ;  /* 0x000000ffff057224 */ /* 0x002fc600078e0049 */
[----:B----4-:R-:W4:Y:S04]  /*234e0*/  LDL.LU.64 R72, [R1+0x288] ;  /* 0x0002880001487983 */ /* 0x010f280000300a00 */
[----:B------:R1:W-:Y:S04]  /*234f0*/  STL [R1+0x130], R5 ;  /* 0x0001300501007387 */ /* 0x0003e80000100800 */
[----:B------:R1:W-:Y:S02]  /*23500*/  STL [R1+0x13c], R70 ;  /* 0x00013c4601007387 */ /* 0x0003e40000100800 */
[----:B-1----:R-:W-:-:S02]  /*23510*/  MOV R5, R71 ;  /* 0x0000004700057202 */ /* 0x002fc40000000f00 */
        /* <DEDUP_REMOVED lines=11> */
[----:B-1----:R-:W-:-:S02]  /*235d0*/  IMAD.MOV.U32 R5, RZ, RZ, R89 ;  /* 0x000000ffff057224 */ /* 0x002fc400078e0059 */
[----:B------:R-:W2:Y:S04]  /*235e0*/  LDL.LU.64 R88, [R1+0x2a8] ;  /* 0x0002a80001587983 */ /* 0x000ea80000300a00 */
[----:B------:R1:W-:Y:S04]  /*235f0*/  STL [R1+0x150], R5 ;  /* 0x0001500501007387 */ /* 0x0003e80000100800 */
[----:B---3--:R3:W-:Y:S01]  /*23600*/  STL [R1+0x15c], R122 ;  /* 0x00015c7a01007387 */ /* 0x0087e20000100800 */
[----:B-1----:R-:W-:-:S03]  /*23610*/  MOV R5, R123 ;  /* 0x0000007b00057202 */ /* 0x002fc60000000f00 */
        /* <DEDUP_REMOVED lines=27> */
[----:B-1----:R-:W-:-:S02]  /*237d0*/  IMAD.MOV.U32 R5, RZ, RZ, R71 ;  /* 0x000000ffff057224 */ /* 0x002fc400078e0047 */
[----:B------:R-:W4:Y:S04]  /*237e0*/  LDL.LU.64 R70, [R1+0x2e8] ;  /* 0x0002e80001467983 */ /* 0x000f280000300a00 */
[----:B------:R1:W-:Y:S04]  /*237f0*/  STL [R1+0x190], R5 ;  /* 0x0001900501007387 */ /* 0x0003e80000100800 */
[----:B--2---:R2:W-:Y:S01]  /*23800*/  STL [R1+0x19c], R68 ;  /* 0x00019c4401007387 */ /* 0x0045e20000100800 */
[----:B-1----:R-:W-:-:S03]  /*23810*/  MOV R5, R69 ;  /* 0x0000004500057202 */ /* 0x002fc60000000f00 */
        /* <DEDUP_REMOVED lines=632> */
[----:B------:R-:W3:Y:S04]  /*25fa0*/  LDL.64 R118, [R1+0xb70] ;  /* 0x000b700001767983 */ /* 0x000ee80000100a00 */
        /* <DEDUP_REMOVED lines=97> */
[----:B------:R-:W-:Y:S04]  /*265c0*/  STL [R1+0x754], R120 ;  /* 0x0007547801007387 */ /* 0x000fe80000100800 */
[----:B------:R-:W3:Y:S01]  /*265d0*/  LDL.LU.64 R90, [R1+0xc38] ;  /* 0x000c3800015a7983 */ /* 0x000ee20000300a00 */
[----:B-1----:R-:W-:-:S05]  /*265e0*/  IMAD.MOV.U32 R5, RZ, RZ, R121 ;  /* 0x000000ffff057224 */ /* 0x002fca00078e0079 */
[----:B------:R1:W-:Y:S04]  /*265f0*/  STL [R1+0x750], R5 ;  /* 0x0007500501007387 */ /* 0x0003e80000100800 */
[----:B------:R1:W-:Y:S02]  /*26600*/  STL [R1+0x75c], R116 ;  /* 0x00075c7401007387 */ /* 0x0003e40000100800 */
[----:B-1----:R-:W-:Y:S02]  /*26610*/  MOV R5, R117 ;  /* 0x0000007500057202 */ /* 0x002fe40000000f00 */
        /* <DEDUP_REMOVED lines=14> */
[----:B------:R-:W-:Y:S04]  /*26700*/  STL [R1+0x77c], R76 ;  /* 0x00077c4c01007387 */ /* 0x000fe80000100800 */
[----:B------:R-:W2:Y:S01]  /*26710*/  LDL.LU.64 R120, [R1+0xe20] ;  /* 0x000e200001787983 */ /* 0x000ea20000300a00 */
[----:B-1----:R-:W-:-:S05]  /*26720*/  MOV R5, R77 ;  /* 0x0000004d00057202 */ /* 0x002fca0000000f00 */
[----:B------:R1:W-:Y:S02]  /*26730*/  STL [R1+0x778], R5 ;  /* 0x0007780501007387 */ /* 0x0003e40000100800 */
[----:B-1----:R-:W-:Y:S02]  /*26740*/  IMAD.MOV.U32 R5, RZ, RZ, R89 ;  /* 0x000000ffff057224 */ /* 0x002fe400078e0059 */
[----:B------:R1:W-:Y:S04]  /*26750*/  STL [R1+0x784], R88 ;  /* 0x0007845801007387 */ /* 0x0003e80000100800 */
[----:B-1----:R-:W2:Y:S04]  /*26760*/  LDL.LU.64 R88, [R1+0xda8] ;  /* 0x000da80001587983 */ /* 0x002ea80000300a00 */
[----:B------:R1:W-:Y:S04]  /*26770*/  STL [R1+0x780], R5 ;  /* 0x0007800501007387 */ /* 0x0003e80000100800 */
[----:B---3--:R3:W-:Y:S04]  /*26780*/  STL [R1+0x78c], R122 ;  /* 0x00078c7a01007387 */ /* 0x0087e80000100800 */
[----:B------:R-:W2:Y:S01]  /*26790*/  LDL.LU.64 R76, [R1+0xd30] ;  /* 0x000d3000014c7983 */ /* 0x000ea20000300a00 */
[----:B-1----:R-:W-:-:S03]  /*267a0*/  IMAD.MOV.U32 R5, RZ, RZ, R123 ;  /* 0x000000ffff057224 */ /* 0x002fc600078e007b */
[----:B------:R-:W-:Y:S04]  /*267b0*/  STL [R1+0x794], R118 ;  /* 0x0007947601007387 */ /* 0x000fe80000100800 */
[----:B------:R1:W-:Y:S04]  /*267c0*/  STL [R1+0x788], R5 ;  /* 0x0007880501007387 */ /* 0x0003e80000100800 */
[----:B---3--:R-:W3:Y:S01]  /*267d0*/  LDL.LU.64 R122, [R1+0xcb0] ;  /* 0x000cb000017a7983 */ /* 0x008ee20000300a00 */
[----:B-1----:R-:W-:-:S03]  /*267e0*/  IMAD.MOV.U32 R5, RZ, RZ, R119 ;  /* 0x000000ffff057224 */ /* 0x002fc600078e0077 */
[----:B------:R-:W-:Y:S04]  /*267f0*/  STL [R1+0x79c], R74 ;  /* 0x00079c4a01007387 */ /* 0x000fe80000100800 */
[----:B------:R1:W-:Y:S04]  /*26800*/  STL [R1+0x790], R5 ;  /* 0x0007900501007387 */ /* 0x0003e80000100800 */
[----:B------:R-:W3:Y:S01]  /*26810*/  LDL.LU.64 R118, [R1+0xc40] ;  /* 0x000c400001767983 */ /* 0x000ee20000300a00 */
[----:B-1----:R-:W-:-:S03]  /*26820*/  MOV R5, R75 ;  /* 0x0000004b00057202 */ /* 0x002fc60000000f00 */
[----:B------:R-:W-:Y:S04]  /*26830*/  STL [R1+0x7a4], R78 ;  /* 0x0007a44e01007387 */ /* 0x000fe80000100800 */
[----:B------:R1:W-:Y:S04]  /*26840*/  STL [R1+0x798], R5 ;  /* 0x0007980501007387 */ /* 0x0003e80000100800 */
[----:B------:R-:W3:Y:S01]  /*26850*/  LDL.LU.64 R74, [R1+0x1010] ;  /* 0x00101000014a7983 */ /* 0x000ee20000300a00 */
[----:B-1----:R-:W-:-:S03]  /*26860*/  IMAD.MOV.U32 R5, RZ, RZ, R79 ;  /* 0x000000ffff057224 */ /* 0x002fc600078e004f */
[----:B------:R-:W-:Y:S04]  /*26870*/  STL [R1+0x7ac], R90 ;  /* 0x0007ac5a01007387 */ /* 0x000fe80000100800 */
[----:B------:R1:W-:Y:S04]  /*26880*/  STL [R1+0x7a0], R5 ;  /* 0x0007a00501007387 */ /* 0x0003e80000100800 */
[----:B------:R-:W3:Y:S01]  /*26890*/  LDL.LU.64 R78, [R1+0xf98] ;  /* 0x000f9800014e7983 */ /* 0x000ee20000300a00 */
[----:B-1----:R-:W-:-:S03]  /*268a0*/  IMAD.MOV.U32 R5, RZ, RZ, R91 ;  /* 0x000000ffff057224 */ /* 0x002fc600078e005b */
[----:B------:R-:W-:Y:S04]  /*268b0*/  STL [R1+0x7b4], R116 ;  /* 0x0007b47401007387 */ /* 0x000fe80000100800 */
[----:B------:R1:W-:Y:S02]  /*268c0*/  STL [R1+0x7a8], R5 ;  /* 0x0007a80501007387 */ /* 0x0003e40000100800 */
[----:B-1----:R-:W-:Y:S02]  /*268d0*/  IMAD.MOV.U32 R5, RZ, RZ, R117 ;  /* 0x000000ffff057224 */ /* 0x002fe400078e0075 */
        /* <DEDUP_REMOVED lines=20> */
[----:B------:R-:W-:Y:S04]  /*26a20*/  STL [R1+0x7e4], R76 ;  /* 0x0007e44c01007387 */ /* 0x000fe80000100800 */
[----:B------:R1:W-:Y:S04]  /*26a30*/  STL [R1+0x7d8], R5 ;  /* 0x0007d80501007387 */ /* 0x0003e80000100800 */
[----:B------:R-:W2:Y:S01]  /*26a40*/  LDL.LU.64 R88, [R1+0xcc0] ;  /* 0x000cc00001587983 */ /* 0x000ea20000300a00 */
[----:B-1----:R-:W-:-:S03]  /*26a50*/  IMAD.MOV.U32 R5, RZ, RZ, R77 ;  /* 0x000000ffff057224 */ /* 0x002fc600078e004d */
[----:B---3--:R-:W-:Y:S04]  /*26a60*/  STL [R1+0x7ec], R122 ;  /* 0x0007ec7a01007387 */ /* 0x008fe80000100800 */
        /* <DEDUP_REMOVED lines=8> */
[----:B------:R1:W-:Y:S04]  /*26af0*/  STL [R1+0x7f0], R5 ;  /* 0x0007f00501007387 */ /* 0x0003e80000100800 */
[----:B------:R-:W3:Y:S01]  /*26b00*/  LDL.LU.64 R118, [R1+0xfa0] ;  /* 0x000fa00001767983 */ /* 0x000ee20000300a00 */
[----:B-1----:R-:W-:-:S03]  /*26b10*/  MOV R5, R75 ;  /* 0x0000004b00057202 */ /* 0x002fc60000000f00 */
[----:B------:R-:W-:Y:S04]  /*26b20*/  STL [R1+0x804], R78 ;  /* 0x0008044e01007387 */ /* 0x000fe80000100800 */
[----:B------:R1:W-:Y:S04]  /*26b30*/  STL [R1+0x7f8], R5 ;  /* 0x0007f80501007387 */ /* 0x0003e80000100800 */
[----:B------:R-:W3:Y:S04]  /*26b40*/  LDL.LU.64 R74, [R1+0xf30] ;  /* 0x000f3000014a7983 */ /* 0x000ee80000300a00 */
[----:B------:R-:W3:Y:S01]  /*26b50*/  LDL.LU.64 R90, [R1+0xeb0] ;  /* 0x000eb000015a7983 */ /* 0x000ee20000300a00 */
[----:B-1----:R-:W-:-:S05]  /*26b60*/  IMAD.MOV.U32 R5, RZ, RZ, R79 ;  /* 0x000000ffff057224 */ /* 0x002fca00078e004f */
[----:B------:R1:W-:Y:S04]  /*26b70*/  STL [R1+0x800], R5 ;  /* 0x0008000501007387 */ /* 0x0003e80000100800 */
[----:B------:R1:W-:Y:S02]  /*26b80*/  STL [R1+0x80c], R116 ;  /* 0x00080c7401007387 */ /* 0x0003e40000100800 */
[----:B-1----:R-:W-:Y:S02]  /*26b90*/  IMAD.MOV.U32 R5, RZ, RZ, R117 ;  /* 0x000000ffff057224 */ /* 0x002fe400078e0075 */
[----:B------:R-:W3:Y:S04]  /*26ba0*/  LDL.LU.64 R116, [R1+0xe38] ;  /* 0x000e380001747983 */ /* 0x000ee80000300a00 */
[----:B------:R4:W-:Y:S02]  /*26bb0*/  STL [R1+0x808], R5 ;  /* 0x0008080501007387 */ /* 0x0009e40000100800 */
[----:B----4-:R-:W-:-:S02]  /*26bc0*/  IMAD.MOV.U32 R5, RZ, RZ, R73 ;  /* 0x000000ffff057224 */ /* 0x010fc400078e0049 */
[----:B------:R1:W-:Y:S04]  /*26bd0*/  STL [R1+0x814], R72 ;  /* 0x0008144801007387 */ /* 0x0003e80000100800 */
[----:B-1----:R-:W4:Y:S04]  /*26be0*/  LDL.LU.64 R72, [R1+0xdc0] ;  /* 0x000dc00001487983 */ /* 0x002f280000300a00 */
[----:B------:R1:W-:Y:S04]  /*26bf0*/  STL [R1+0x810], R5 ;  /* 0x0008100501007387 */ /* 0x0003e80000100800 */
[----:B------:R2:W-:Y:S04]  /*26c00*/  STL [R1+0x81c], R70 ;  /* 0x00081c4601007387 */ /* 0x0005e80000100800 */
[----:B------:R-:W4:Y:S01]  /*26c10*/  LDL.LU.64 R122, [R1+0xd48] ;  /* 0x000d4800017a7983 */ /* 0x000f220000300a00 */
[----:B-1----:R-:W-:-:S03]  /*26c20*/  MOV R5, R71 ;  /* 0x0000004700057202 */ /* 0x002fc60000000f00 */
[----:B--2---:R-:W-:Y:S04]  /*26c30*/  STL [R1+0x824], R68 ;  /* 0x0008244401007387 */ /* 0x004fe80000100800 */
[----:B------:R1:W-:Y:S04]  /*26c40*/  STL [R1+0x818], R5 ;  /* 0x0008180501007387 */ /* 0x0003e80000100800 */
[----:B------:R-:W2:Y:S01]  /*26c50*/  LDL.LU.64 R70, [R1+0x10c8] ;  /* 0x0010c80001467983 */ /* 0x000ea20000300a00 */
[----:B-1----:R-:W-:-:S03]  /*26c60*/  IMAD.MOV.U32 R5, RZ, RZ, R69 ;  /* 0x000000ffff057224 */ /* 0x002fc600078e0045 */
[----:B------:R-:W-:Y:S04]  /*26c70*/  STL [R1+0x82c], R120 ;  /* 0x00082c7801007387 */ /* 0x000fe80000100800 */
[----:B------:R1:W-:Y:S04]  /*26c80*/  STL [R1+0x820], R5 ;  /* 0x0008200501007387 */ /* 0x0003e80000100800 */
[----:B------:R-:W2:Y:S04]  /*26c90*/  LDL.LU.64 R68, [R1+0x1098] ;  /* 0x0010980001447983 */ /* 0x000ea80000300a00 */
[----:B------:R-:W2:Y:S01]  /*26ca0*/  LDL.LU.64 R78, [R1+0x1028] ;  /* 0x00102800014e7983 */ /* 0x000ea20000300a00 */
[----:B-1----:R-:W-:-:S05]  /*26cb0*/  IMAD.MOV.U32 R5, RZ, RZ, R121 ;  /* 0x000000ffff057224 */ /* 0x002fca00078e0079 */
[----:B------:R1:W-:Y:S04]  /*26cc0*/  STL [R1+0x828], R5 ;  /* 0x0008280501007387 */ /* 0x0003e80000100800 */
[----:B------:R3:W-:Y:S01]  /*26cd0*/  STL [R1+0x834], R88 ;  /* 0x0008345801007387 */ /* 0x0007e20000100800 */
[----:B-1----:R-:W-:-:S03]  /*26ce0*/  IMAD.MOV.U32 R5, RZ, RZ, R89 ;  /* 0x000000ffff057224 */ /* 0x002fc600078e0059 */
[----:B---3--:R-:W3:Y:S04]  /*26cf0*/  LDL.LU.64 R88, [R1+0xfb0] ;  /* 0x000fb00001587983 */ /* 0x008ee80000300a00 */
[----:B------:R1:W-:Y:S04]  /*26d00*/  STL [R1+0x830], R5 ;  /* 0x0008300501007387 */ /* 0x0003e80000100800 */
[----:B------:R1:W-:Y:S02]  /*26d10*/  STL [R1+0x83c], R76 ;  /* 0x00083c4c01007387 */ /* 0x0003e40000100800 */
[----:B-1----:R-:W-:-:S02]  /*26d20*/  MOV R5, R77 ;  /* 0x0000004d00057202 */ /* 0x002fc40000000f00 */
[----:B------:R-:W3:Y:S04]  /*26d30*/  LDL.LU.64 R120, [R1+0xf38] ;  /* 0x000f380001787983 */ /* 0x000ee80000300a00 */
[----:B------:R1:W-:Y:S04]  /*26d40*/  STL [R1+0x838], R5 ;  /* 0x0008380501007387 */ /* 0x0003e80000100800 */
[----:B------:R-:W-:Y:S04]  /*26d50*/  STL [R1+0x844], R124 ;  /* 0x0008447c01007387 */ /* 0x000fe80000100800 */
[----:B------:R-:W3:Y:S01]  /*26d60*/  LDL.LU.64 R76, [R1+0xec0] ;  /* 0x000ec000014c7983 */ /* 0x000ee20000300a00 */
[----:B-1----:R-:W-:-:S03]  /*26d70*/  IMAD.MOV.U32 R5, RZ, RZ, R125 ;  /* 0x000000ffff057224 */ /* 0x002fc600078e007d */
[----:B------:R-:W-:Y:S04]  /*26d80*/  STL [R1+0x84c], R118 ;  /* 0x00084c7601007387 */ /* 0x000fe80000100800 */
[----:B------:R1:W-:Y:S02]  /*26d90*/  STL [R1+0x840], R5 ;  /* 0x0008400501007387 */ /* 0x0003e40000100800 */
[----:B-1----:R-:W-:Y:S02]  /*26da0*/  IMAD.MOV.U32 R5, RZ, RZ, R119 ;  /* 0x000000ffff057224 */ /* 0x002fe400078e0077 */
[----:B------:R-:W3:Y:S04]  /*26db0*/  LDL.LU.64 R118, [R1+0xe48] ;  /* 0x000e480001767983 */ /* 0x000ee80000300a00 */
[----:B------:R1:W-:Y:S04]  /*26dc0*/  STL [R1+0x848], R5 ;  /* 0x0008480501007387 */ /* 0x0003e80000100800 */
[----:B------:R1:W-:Y:S02]  /*26dd0*/  STL [R1+0x854], R74 ;  /* 0x0008544a01007387 */ /* 0x0003e40000100800 */
[----:B-1----:R-:W-:-:S02]  /*26de0*/  IMAD.MOV.U32 R5, RZ, RZ, R75 ;  /* 0x000000ffff057224 */ /* 0x002fc400078e004b */
[----:B------:R-:W-:Y:S04]  /*26df0*/  STL [R1+0x85c], R90 ;  /* 0x00085c5a01007387 */ /* 0x000fe80000100800 */
[----:B------:R1:W-:Y:S04]  /*26e00*/  STL [R1+0x850], R5 ;  /* 0x0008500501007387 */ /* 0x0003e80000100800 */
[----:B------:R-:W3:Y:S01]  /*26e10*/  LDL.LU.64 R74, [R1+0xdc8] ;  /* 0x000dc800014a7983 */ /* 0x000ee20000300a00 */
[----:B-1----:R-:W-:-:S03]  /*26e20*/  MOV R5, R91 ;  /* 0x0000005b00057202 */ /* 0x002fc60000000f00 */
[----:B------:R-:W-:Y:S04]  /*26e30*/  STL [R1+0x864], R116 ;  /* 0x0008647401007387 */ /* 0x000fe80000100800 */
[----:B------:R1:W-:Y:S02]  /*26e40*/  STL [R1+0x858], R5 ;  /* 0x0008580501007387 */ /* 0x0003e40000100800 */
[----:B-1----:R-:W-:Y:S02]  /*26e50*/  IMAD.MOV.U32 R5, RZ, RZ, R117 ;  /* 0x000000ffff057224 */ /* 0x002fe400078e0075 */
[----:B------:R-:W3:Y:S04]  /*26e60*/  LDL.LU.64 R116, [R1+0x1100] ;  /* 0x0011000001747983 */ /* 0x000ee80000300a00 */
[----:B------:R4:W-:Y:S02]  /*26e70*/  STL [R1+0x860], R5 ;  /* 0x0008600501007387 */ /* 0x0009e40000100800 */
[----:B----4-:R-:W-:-:S02]  /*26e80*/  IMAD.MOV.U32 R5, RZ, RZ, R73 ;  /* 0x000000ffff057224 */ /* 0x010fc400078e0049 */
[----:B------:R1:W-:Y:S04]  /*26e90*/  STL [R1+0x86c], R72 ;  /* 0x00086c4801007387 */ /* 0x0003e80000100800 */
[----:B------:R-:W-:Y:S04]  /*26ea0*/  STL [R1+0x874], R122 ;  /* 0x0008747a01007387 */ /* 0x000fe80000100800 */
[----:B------:R4:W-:Y:S04]  /*26eb0*/  STL [R1+0x868], R5 ;  /* 0x0008680501007387 */ /* 0x0009e80000100800 */
[----:B-1----:R-:W3:Y:S01]  /*26ec0*/  LDL.LU.64 R72, [R1+0x10d0] ;  /* 0x0010d00001487983 */ /* 0x002ee20000300a00 */
[----:B----4-:R-:W-:-:S03]  /*26ed0*/  IMAD.MOV.U32 R5, RZ, RZ, R123 ;  /* 0x000000ffff057224 */ /* 0x010fc600078e007b */
[----:B--2---:R-:W-:Y:S04]  /*26ee0*/  STL [R1+0x87c], R70 ;  /* 0x00087c4601007387 */ /* 0x004fe80000100800 */
[----:B------:R1:W-:Y:S02]  /*26ef0*/  STL [R1+0x870], R5 ;  /* 0x0008700501007387 */ /* 0x0003e40000100800 */
[----:B-1----:R-:W-:Y:S02]  /*26f00*/  MOV R5, R71 ;  /* 0x0000004700057202 */ /* 0x002fe40000000f00 */
[----:B------:R-:W2:Y:S04]  /*26f10*/  LDL.LU.64 R70, [R1+0x10a0] ;  /* 0x0010a00001467983 */ /* 0x000ea80000300a00 */
[----:B------:R1:W-:Y:S04]  /*26f20*/  STL [R1+0x878], R5 ;  /* 0x0008780501007387 */ /* 0x0003e80000100800 */
[----:B------:R4:W-:Y:S01]  /*26f30*/  STL [R1+0x884], R68 ;  /* 0x0008844401007387 */ /* 0x0009e20000100800 */
[----:B-1----:R-:W-:-:S03]  /*26f40*/  IMAD.MOV.U32 R5, RZ, RZ, R69 ;  /* 0x000000ffff057224 */ /* 0x002fc600078e0045 */
[----:B------:R-:W-:Y:S04]  /*26f50*/  STL [R1+0x88c], R78 ;  /* 0x00088c4e01007387 */ /* 0x000fe80000100800 */
[----:B------:R1:W-:Y:S04]  /*26f60*/  STL [R1+0x880], R5 ;  /* 0x0008800501007387 */ /* 0x0003e80000100800 */
[----:B----4-:R-:W4:Y:S01]  /*26f70*/  LDL.LU.64 R68, [R1+0x1038] ;  /* 0x0010380001447983 */ /* 0x010f220000300a00 */
[----:B-1----:R-:W-:-:S03]  /*26f80*/  IMAD.MOV.U32 R5, RZ, RZ, R79 ;  /* 0x000000ffff057224 */ /* 0x002fc600078e004f */
[----:B---3--:R-:W-:Y:S04]  /*26f90*/  STL [R1+0x894], R88 ;  /* 0x0008945801007387 */ /* 0x008fe80000100800 */
[----:B------:R1:W-:Y:S02]  /*26fa0*/  STL [R1+0x888], R5 ;  /* 0x0008880501007387 */ /* 0x0003e40000100800 */
[----:B-1----:R-:W-:Y:S02]  /*26fb0*/  IMAD.MOV.U32 R5, RZ, RZ, R89 ;  /* 0x000000ffff057224 */ /* 0x002fe400078e0059 */
[----:B------:R-:W3:Y:S04]  /*26fc0*/  LDL.LU.64 R88, [R1+0xfc0] ;  /* 0x000fc00001587983 */ /* 0x000ee80000300a00 */
[----:B------:R1:W-:Y:S04]  /*26fd0*/  STL [R1+0x890], R5 ;  /* 0x0008900501007387 */ /* 0x0003e80000100800 */
[----:B------:R-:W-:Y:S01]  /*26fe0*/  STL [R1+0x89c], R120 ;  /* 0x00089c7801007387 */ /* 0x000fe20000100800 */
[----:B-1----:R-:W-:-:S03]  /*26ff0*/  MOV R5, R121 ;  /* 0x0000007900057202 */ /* 0x002fc60000000f00 */
[----:B------:R-:W-:Y:S04]  /*27000*/  STL [R1+0x8a4], R76 ;  /* 0x0008a44c01007387 */ /* 0x000fe80000100800 */
[----:B------:R1:W-:Y:S04]  /*27010*/  STL [R1+0x898], R5 ;  /* 0x0008980501007387 */ /* 0x0003e80000100800 */
[----:B------:R-:W3:Y:S04]  /*27020*/  LDL.LU.64 R98, [R1+0xf40] ;  /* 0x000f400001627983 */ /* 0x000ee80000300a00 */
[----:B------:R-:W3:Y:S01]  /*27030*/  LDL.LU.64 R126, [R1+0xec8] ;  /* 0x000ec800017e7983 */ /* 0x000ee20000300a00 */
[----:B-1----:R-:W-:-:S05]  /*27040*/  IMAD.MOV.U32 R5, RZ, RZ, R77 ;  /* 0x000000ffff057224 */ /* 0x002fca00078e004d */
[----:B------:R1:W-:Y:S04]  /*27050*/  STL [R1+0x8a0], R5 ;  /* 0x0008a00501007387 */ /* 0x0003e80000100800 */
[----:B------:R-:W-:Y:S04]  /*27060*/  STL [R1+0x8ac], R118 ;  /* 0x0008ac7601007387 */ /* 0x000fe80000100800 */
[----:B------:R-:W3:Y:S01]  /*27070*/  LDL.LU.64 R96, [R1+0xe50] ;  /* 0x000e500001607983 */ /* 0x000ee20000300a00 */
[----:B-1----:R-:W-:-:S03]  /*27080*/  IMAD.MOV.U32 R5, RZ, RZ, R119 ;  /* 0x000000ffff057224 */ /* 0x002fc600078e0077 */
[----:B------:R-:W3:Y:S04]  /*27090*/  LDL.LU.64 R124, [R1+0x1138] ;  /* 0x00113800017c7983 */ /* 0x000ee80000300a00 */
        /* <DEDUP_REMOVED lines=8> */
[----:B-1----:R-:W-:-:S03]  /*27120*/  MOV R5, R117 ;  /* 0x0000007500057202 */ /* 0x002fc60000000f00 */
[----:B------:R-:W3:Y:S04]  /*27130*/  LDL.LU.64 R120, [R1+0x1040] ;  /* 0x0010400001787983 */ /* 0x000ee80000300a00 */
[----:B------:R1:W-:Y:S04]  /*27140*/  STL [R1+0x8b8], R5 ;  /* 0x0008b80501007387 */ /* 0x0003e80000100800 */
[----:B------:R-:W-:Y:S04]  /*27150*/  STL [R1+0x8c4], R72 ;  /* 0x0008c44801007387 */ /* 0x000fe80000100800 */
[----:B------:R-:W3:Y:S01]  /*27160*/  LDL.LU.64 R76, [R1+0xfc8] ;  /* 0x000fc800014c7983 */ /* 0x000ee20000300a00 */
[----:B-1----:R-:W-:-:S03]  /*27170*/  IMAD.MOV.U32 R5, RZ, RZ, R73 ;  /* 0x000000ffff057224 */ /* 0x002fc600078e0049 */
[----:B------:R-:W3:Y:S04]  /*27180*/  LDL.LU.64 R118, [R1+0xf50] ;  /* 0x000f500001767983 */ /* 0x000ee80000300a00 */
[----:B------:R1:W-:Y:S04]  /*27190*/  STL [R1+0x8c0], R5 ;  /* 0x0008c00501007387 */ /* 0x0003e80000100800 */
[----:B--2---:R-:W-:Y:S04]  /*271a0*/  STL [R1+0x8cc], R70 ;  /* 0x0008cc4601007387 */ /* 0x004fe80000100800 */
[----:B------:R-:W2:Y:S01]  /*271b0*/  LDL.LU.64 R74, [R1+0xed8] ;  /* 0x000ed800014a7983 */ /* 0x000ea20000300a00 */
[----:B-1----:R-:W-:-:S03]  /*271c0*/  IMAD.MOV.U32 R5, RZ, RZ, R71 ;  /* 0x000000ffff057224 */ /* 0x002fc600078e0047 */
[----:B------:R-:W2:Y:S04]  /*271d0*/  LDL.LU.64 R116, [R1+0x1168] ;  /* 0x0011680001747983 */ /* 0x000ea80000300a00 */
[----:B------:R1:W-:Y:S04]  /*271e0*/  STL [R1+0x8c8], R5 ;  /* 0x0008c80501007387 */ /* 0x0003e80000100800 */
[----:B----4-:R4:W-:Y:S04]  /*271f0*/  STL [R1+0x8d4], R68 ;  /* 0x0008d44401007387 */ /* 0x0109e80000100800 */
[----:B------:R-:W2:Y:S01]  /*27200*/  LDL.LU.64 R72, [R1+0x1140] ;  /* 0x0011400001487983 */ /* 0x000ea20000300a00 */
[----:B-1----:R-:W-:-:S03]  /*27210*/  IMAD.MOV.U32 R5, RZ, RZ, R69 ;  /* 0x000000ffff057224 */ /* 0x002fc600078e0045 */
[----:B------:R-:W2:Y:S04]  /*27220*/  LDL.LU.64 R70, [R1+0x1110] ;  /* 0x0011100001467983 */ /* 0x000ea80000300a00 */
[----:B------:R1:W-:Y:S04]  /*27230*/  STL [R1+0x8d0], R5 ;  /* 0x0008d00501007387 */ /* 0x0003e80000100800 */
[----:B---3--:R3:W-:Y:S04]  /*27240*/  STL [R1+0x8dc], R88 ;  /* 0x0008dc5801007387 */ /* 0x0087e80000100800 */
[----:B----4-:R-:W4:Y:S01]  /*27250*/  LDL.LU.64 R68, [R1+0x10e0] ;  /* 0x0010e00001447983 */ /* 0x010f220000300a00 */
[----:B-1----:R-:W-:-:S03]  /*27260*/  MOV R5, R89 ;  /* 0x0000005900057202 */ /* 0x002fc60000000f00 */
[----:B---3--:R-:W3:Y:S04]  /*27270*/  LDL.LU.64 R88, [R1+0x10b0] ;  /* 0x0010b00001587983 */ /* 0x008ee80000300a00 */
[----:B------:R1:W-:Y:S02]  /*27280*/  STL [R1+0x8d8], R5 ;  /* 0x0008d80501007387 */ /* 0x0003e40000100800 */
[----:B-1----:R-:W-:Y:S02]  /*27290*/  IMAD.MOV.U32 R5, RZ, RZ, R99 ;  /* 0x000000ffff057224 */ /* 0x002fe400078e0063 */
[----:B------:R-:W-:Y:S04]  /*272a0*/  STL [R1+0x8e4], R98 ;  /* 0x0008e46201007387 */ /* 0x000fe80000100800 */
[----:B------:R-:W-:Y:S04]  /*272b0*/  STL [R1+0x8ec], R126 ;  /* 0x0008ec7e01007387 */ /* 0x000fe80000100800 */
[----:B------:R1:W-:Y:S02]  /*272c0*/  STL [R1+0x8e0], R5 ;  /* 0x0008e00501007387 */ /* 0x0003e40000100800 */
[----:B-1----:R-:W-:-:S02]  /*272d0*/  IMAD.MOV.U32 R5, RZ, RZ, R127 ;  /* 0x000000ffff057224 */ /* 0x002fc400078e007f */
[----:B------:R-:W-:Y:S04]  /*272e0*/  STL [R1+0x8f4], R96 ;  /* 0x0008f46001007387 */ /* 0x000fe80000100800 */
[----:B------:R1:W-:Y:S04]  /*272f0*/  STL [R1+0x8e8], R5 ;  /* 0x0008e80501007387 */ /* 0x0003e80000100800 */
[----:B------:R-:W-:Y:S01]  /*27300*/  STL [R1+0x8fc], R124 ;  /* 0x0008fc7c01007387 */ /* 0x000fe20000100800 */
[----:B-1----:R-:W-:-:S05]  /*27310*/  IMAD.MOV.U32 R5, RZ, RZ, R97 ;  /* 0x000000ffff057224 */ /* 0x002fca00078e0061 */
[----:B------:R1:W-:Y:S04]  /*27320*/  STL [R1+0x8f0], R5 ;  /* 0x0008f00501007387 */ /* 0x0003e80000100800 */
[----:B------:R-:W-:Y:S01]  /*27330*/  STL [R1+0x904], R90 ;  /* 0x0009045a01007387 */ /* 0x000fe20000100800 */
[----:B-1----:R-:W-:-:S05]  /*27340*/  MOV R5, R125 ;  /* 0x0000007d00057202 */ /* 0x002fca0000000f00 */
[----:B------:R1:W-:Y:S04]  /*27350*/  STL [R1+0x8f8], R5 ;  /* 0x0008f80501007387 */ /* 0x0003e80000100800 */
[----:B------:R-:W-:Y:S01]  /*27360*/  STL [R1+0x90c], R122 ;  /* 0x00090c7a01007387 */ /* 0x000fe20000100800 */
[----:B-1----:R-:W-:-:S05]  /*27370*/  IMAD.MOV.U32 R5, RZ, RZ, R91 ;  /* 0x000000ffff057224 */ /* 0x002fca00078e005b */
[----:B------:R1:W-:Y:S04]  /*27380*/  STL [R1+0x900], R5 ;  /* 0x0009000501007387 */ /* 0x0003e80000100800 */
[----:B------:R-:W-:Y:S01]  /*27390*/  STL [R1+0x914], R78 ;  /* 0x0009144e01007387 */ /* 0x000fe20000100800 */
[----:B-1----:R-:W-:-:S05]  /*273a0*/  IMAD.MOV.U32 R5, RZ, RZ, R123 ;  /* 0x000000ffff057224 */ /* 0x002fca00078e007b */
[----:B------:R1:W-:Y:S04]  /*273b0*/  STL [R1+0x908], R5 ;  /* 0x0009080501007387 */ /* 0x0003e80000100800 */
[----:B------:R-:W-:Y:S01]  /*273c0*/  STL [R1+0x91c], R120 ;  /* 0x00091c7801007387 */ /* 0x000fe20000100800 */
[----:B-1----:R-:W-:-:S05]  /*273d0*/  IMAD.MOV.U32 R5, RZ, RZ, R79 ;  /* 0x000000ffff057224 */ /* 0x002fca00078e004f */
[----:B------:R1:W-:Y:S02]  /*273e0*/  STL [R1+0x910], R5 ;  /* 0x0009100501007387 */ /* 0x0003e40000100800 */
[----:B-1----:R-:W-:Y:S02]  /*273f0*/  MOV R5, R121 ;  /* 0x0000007900057202 */ /* 0x002fe40000000f00 */
[----:B------:R-:W-:Y:S04]  /*27400*/  STL [R1+0x924], R76 ;  /* 0x0009244c01007387 */ /* 0x000fe80000100800 */
[----:B------:R1:W-:Y:S04]  /*27410*/  STL [R1+0x918], R5 ;  /* 0x0009180501007387 */ /* 0x0003e80000100800 */
[----:B------:R-:W-:Y:S01]  /*27420*/  STL [R1+0x92c], R118 ;  /* 0x00092c7601007387 */ /* 0x000fe20000100800 */
[----:B-1----:R-:W-:-:S05]  /*27430*/  IMAD.MOV.U32 R5, RZ, RZ, R77 ;  /* 0x000000ffff057224 */ /* 0x002fca00078e004d */
[----:B------:R1:W-:Y:S02]  /*27440*/  STL [R1+0x920], R5 ;  /* 0x0009200501007387 */ /* 0x0003e40000100800 */
[----:B-1----:R-:W-:Y:S02]  /*27450*/  IMAD.MOV.U32 R5, RZ, RZ, R119 ;  /* 0x000000ffff057224 */ /* 0x002fe400078e0077 */
[----:B--2---:R-:W-:Y:S04]  /*27460*/  STL [R1+0x934], R74 ;  /* 0x0009344a01007387 */ /* 0x004fe80000100800 */
        /* <DEDUP_REMOVED lines=10> */
[----:B----4-:R-:W-:Y:S01]  /*27510*/  STL [R1+0x954], R68 ;  /* 0x0009544401007387 */ /* 0x010fe20000100800 */
[----:B-1----:R-:W-:-:S05]  /*27520*/  IMAD.MOV.U32 R5, RZ, RZ, R71 ;  /* 0x000000ffff057224 */ /* 0x002fca00078e0047 */
[----:B------:R1:W-:Y:S04]  /*27530*/  STL [R1+0x948], R5 ;  /* 0x0009480501007387 */ /* 0x0003e80000100800 */
[----:B---3--:R-:W-:Y:S01]  /*27540*/  STL [R1+0x95c], R88 ;  /* 0x00095c5801007387 */ /* 0x008fe20000100800 */
        /* <DEDUP_REMOVED lines=105> */
[----:B-1----:R-:W-:Y:S01]  /*27be0*/  IMAD.MOV.U32 R5, RZ, RZ, R17 ;  /* 0x000000ffff057224 */ /* 0x002fe200078e0011 */
[----:B------:R-:W-:-:S04]  /*27bf0*/  SHF.R.S32.HI R4, RZ, 0x7, R4 ;  /* 0x00000007ff047819 */ /* 0x000fc80000011404 */
[----:B------:R1:W-:Y:S02]  /*27c00*/  STL [R1+0xa68], R5 ;  /* 0x000a680501007387 */ /* 0x0003e40000100800 */
[----:B-1----:R-:W-:-:S05]  /*27c10*/  IMAD.MOV.U32 R5, RZ, RZ, R15 ;  /* 0x000000ffff057224 */ /* 0x002fca00078e000f */
[----:B------:R1:W-:Y:S02]  /*27c20*/  STL [R1+0xa70], R5 ;  /* 0x000a700501007387 */ /* 0x0003e40000100800 */
[----:B-1----:R-:W-:-:S05]  /*27c30*/  VIMNMX R5, PT, PT, R4, 0x2, !PT ;  /* 0x0000000204057848 */ /* 0x002fca0007fe0100 */
[----:B------:R-:W-:-:S05]  /*27c40*/  VIADD R5, R5, 0xfffffffe ;  /* 0xfffffffe05057836 */ /* 0x000fca0000000000 */
[----:B------:R1:W-:Y:S01]  /*27c50*/  STL [R1+0xb6c], R5 ;  /* 0x000b6c0501007387 */ /* 0x0003e20000100800 */
[----:B------:R-:W-:Y:S01]  /*27c60*/  IADD3 R6, PT, PT, R4, -0x3, RZ ;  /* 0xfffffffd04067810 */ /* 0x000fe20007ffe0ff */
[----:B------:R-:W-:Y:S02]  /*27c70*/  IMAD.MOV.U32 R4, RZ, RZ, RZ ;  /* 0x000000ffff047224 */ /* 0x000fe400078e00ff */
[----:B------:R-:W-:Y:S01]  /*27c80*/  IMAD.MOV.U32 R82, RZ, RZ, RZ ;  /* 0x000000ffff527224 */ /* 0x000fe200078e00ff */
[----:B------:R-:W-:Y:S01]  /*27c90*/  UMOV UR13, 0x1 ;  /* 0x00000001000d7882 */ /* 0x000fe20000000000 */
[----:B------:R-:W-:Y:S01]  /*27ca0*/  UMOV UR14, 0x2 ;  /* 0x00000002000e7882 */ /* 0x000fe20000000000 */
[----:B------:R-:W-:Y:S01]  /*27cb0*/  UMOV UR5, URZ ;  /* 0x000000ff00057c82 */ /* 0x000fe20008000000 */
[----:B------:R-:W-:Y:S01]  /*27cc0*/  UMOV UR6, URZ ;  /* 0x000000ff00067c82 */ /* 0x000fe20008000000 */
[----:B------:R-:W-:-:S05]  /*27cd0*/  UMOV UR9, URZ ;  /* 0x000000ff00097c82 */ /* 0x000fca0008000000 */
.L_x_12:
[----:B------:R-:W-:Y:S01]  /*27ce0*/  SHF.L.U32 R4, R4, 0x1f, RZ ;  /* 0x0000001f04047819 */ /* 0x000fe200000006ff */
[----:B------:R-:W-:-:S03]  /*27cf0*/  UIADD3 UR6, UPT, UPT, UR6, 0x1, URZ ;  /* 0x0000000106067890 */ /* 0x000fc6000fffe0ff */
[----:B------:R-:W2:Y:S01]  /*27d00*/  SYNCS.PHASECHK.TRANS64.TRYWAIT P3, [UR8], R4 ;  /* 0x00000004ff0075a7 */ /* 0x000ea20008061108 */
[----:B------:R-:W-:-:S04]  /*27d10*/  UISETP.GT.AND UP1, UPT, UR6, 0x1, UPT ;  /* 0x000000010600788c */ /* 0x000fc8000bf24270 */
[----:B------:R-:W-:-:S04]  /*27d20*/  USEL UR6, UR6, URZ, !UP1 ;  /* 0x000000ff06067287 */ /* 0x000fc8000c800000 */
[----:B------:R-:W-:Y:S01]  /*27d30*/  ULEA UR15, UR6, UR7, 0x11 ;  /* 0x00000007060f7291 */ /* 0x000fe2000f8e88ff */
[----:B--2---:R-:W-:Y:S11]  /*27d40*/  @!P3 BRA `(.L_x_10) ;  /* 0x0000017c0054b947 */ /* 0x004ff60003800000 */
.L_x_18:
[----:B------:R-:W-:-:S04]  /*27d50*/  DEPBAR.LE SB0, 0x2 ;  /* 0x000080800000791a */ /* 0x000fc80000000000 */
[----:B------:R-:W-:Y:S01]  /*27d60*/  BAR.SYNC.DEFER_BLOCKING 0x0 ;  /* 0x0000000000007b1d */ /* 0x000fe20000010000 */
[----:B------:R-:W-:Y:S02]  /*27d70*/  UIADD3 UR5, UPT, UPT, UR5, 0x1, URZ ;  /* 0x0000000105057890 */ /* 0x000fe4000fffe0ff */
[----:B------:R-:W-:Y:S02]  /*27d80*/  ULEA UR8, UR13, UR7, 0x3 ;  /* 0x000000070d087291 */ /* 0x000fe4000f8e18ff */
[----:B------:R-:W-:Y:S02]  /*27d90*/  UISETP.GT.AND UP1, UPT, UR5, 0x2, UPT ;  /* 0x000000020500788c */ /* 0x000fe4000bf24270 */
[----:B------:R-:W-:Y:S02]  /*27da0*/  UIADD3 UR8, UPT, UPT, UR8, 0x70000, URZ ;  /* 0x0007000008087890 */ /* 0x000fe4000fffe0ff */
[----:B------:R-:W-:Y:S01]  /*27db0*/  USEL UR5, UR5, URZ, !UP1 ;  /* 0x000000ff05057287 */ /* 0x000fe2000c800000 */
[----:B------:R-:W-:Y:S01]  /*27dc0*/  UMOV UR4, UR9 ;  /* 0x0000000900047c82 */ /* 0x000fe20008000000 */
[----:B-1----:R-:W1:Y:S04]  /*27dd0*/  LDSM.16.M88.4 R4, [R81+UR15] ;  /* 0x0000000f5104783b */ /* 0x002e680008000200 */
[----:B------:R-:W2:Y:S04]  /*27de0*/  LDSM.16.M88.4 R8, [R81+UR15+0x800] ;  /* 0x0008000f5108783b */ /* 0x000ea80008000200 */
[----:B------:R-:W3:Y:S04]  /*27df0*/  LDSM.16.M88.4 R212, [R81+UR15+0x1000] ;  /* 0x0010000f51d4783b */ /* 0x000ee80008000200 */
[----:B------:R-:W4:Y:S04]  /*27e00*/  LDSM.16.M88.4 R12, [R81+UR15+0x1800] ;  /* 0x0018000f510c783b */ /* 0x000f280008000200 */
[----:B------:R-:W5:Y:S04]  /*27e10*/  LDSM.16.M88.4 R208, [R81+UR15+0x2000] ;  /* 0x0020000f51d0783b */ /* 0x000f680008000200 */
[----:B------:R-:W5:Y:S04]  /*27e20*/  LDSM.16.M88.4 R192, [R81+UR15+0x2800] ;  /* 0x0028000f51c0783b */ /* 0x000f680008000200 */
[----:B------:R-:W5:Y:S04]  /*27e30*/  LDSM.16.M88.4 R204, [R81+UR15+0x3000] ;  /* 0x0030000f51cc783b */ /* 0x000f680008000200 */
[----:B------:R-:W5:Y:S04]  /*27e40*/  LDSM.16.M88.4 R184, [R81+UR15+0x3800] ;  /* 0x0038000f51b8783b */ /* 0x000f680008000200 */
[----:B------:R-:W5:Y:S04]  /*27e50*/  LDSM.16.M88.4 R188, [R81+UR15+0x4000] ;  /* 0x0040000f51bc783b */ /* 0x000f680008000200 */
[----:B------:R-:W5:Y:S04]  /*27e60*/  LDSM.16.M88.4 R176, [R81+UR15+0x4800] ;  /* 0x0048000f51b0783b */ /* 0x000f680008000200 */
[----:B------:R-:W5:Y:S01]  /*27e70*/  LDSM.16.M88.4 R180, [R81+UR15+0x5000] ;  /* 0x0050000f51b4783b */ /* 0x000f620008000200 */
[----:B-1----:R-:W-:Y:S01]  /*27e80*/  IMAD.MOV.U32 R16, RZ, RZ, R4 ;  /* 0x000000ffff107224 */ /* 0x002fe200078e0004 */
[----:B------:R-:W-:Y:S01]  /*27e90*/  MOV R4, R5 ;  /* 0x0000000500047202 */ /* 0x000fe20000000f00 */
[----:B------:R-:W-:Y:S01]  /*27ea0*/  IMAD.MOV.U32 R17, RZ, RZ, R6 ;  /* 0x000000ffff117224 */ /* 0x000fe200078e0006 */
[----:B------:R-:W1:Y:S01]  /*27eb0*/  LDSM.16.M88.4 R168, [R81+UR15+0x5800] ;  /* 0x0058000f51a8783b */ /* 0x000e620008000200 */
[----:B--2---:R-:W-:Y:S01]  /*27ec0*/  IMAD.MOV.U32 R18, RZ, RZ, R8 ;  /* 0x000000ffff127224 */ /* 0x004fe200078e0008 */
[----:B------:R-:W-:Y:S01]  /*27ed0*/  MOV R19, R10 ;  /* 0x0000000a00137202 */ /* 0x000fe20000000f00 */
[----:B------:R-:W-:Y:S01]  /*27ee0*/  IMAD.MOV.U32 R5, RZ, RZ, R7 ;  /* 0x000000ffff057224 */ /* 0x000fe200078e0007 */
[----:B------:R-:W2:Y:S01]  /*27ef0*/  LDSM.16.M88.4 R172, [R81+UR15+0x6000] ;  /* 0x0060000f51ac783b */ /* 0x000ea20008000200 */
[----:B---3--:R-:W-:Y:S01]  /*27f00*/  IMAD.MOV.U32 R20, RZ, RZ, R212 ;  /* 0x000000ffff147224 */ /* 0x008fe200078e00d4 */
[----:B------:R-:W-:Y:S01]  /*27f10*/  MOV R7, R11 ;  /* 0x0000000b00077202 */ /* 0x000fe20000000f00 */
[----:B------:R-:W-:Y:S01]  /*27f20*/  IMAD.MOV.U32 R21, RZ, RZ, R214 ;  /* 0x000000ffff157224 */ /* 0x000fe200078e00d6 */
[----:B------:R-:W3:Y:S01]  /*27f30*/  LDSM.16.M88.4 R160, [R81+UR15+0x6800] ;  /* 0x0068000f51a0783b */ /* 0x000ee20008000200 */
[----:B----4-:R-:W-:Y:S01]  /*27f40*/  IMAD.MOV.U32 R22, RZ, RZ, R12 ;  /* 0x000000ffff167224 */ /* 0x010fe200078e000c */
[----:B------:R-:W-:Y:S01]  /*27f50*/  MOV R23, R14 ;  /* 0x0000000e00177202 */ /* 0x000fe20000000f00 */
[----:B------:R-:W-:Y:S01]  /*27f60*/  IMAD.MOV.U32 R6, RZ, RZ, R9 ;  /* 0x000000ffff067224 */ /* 0x000fe200078e0009 */
[----:B------:R-:W4:Y:S01]  /*27f70*/  LDSM.16.M88.4 R164, [R81+UR15+0x7000] ;  /* 0x0070000f51a4783b */ /* 0x000f220008000200 */
[----:B-----5:R-:W-:Y:S01]  /*27f80*/  IMAD.MOV.U32 R24, RZ, RZ, R208 ;  /* 0x000000ffff187224 */ /* 0x020fe200078e00d0 */
[----:B------:R-:W-:Y:S01]  /*27f90*/  MOV R10, R13 ;  /* 0x0000000d000a7202 */ /* 0x000fe20000000f00 */
[----:B------:R-:W-:Y:S01]  /*27fa0*/  IMAD.MOV.U32 R25, RZ, RZ, R210 ;  /* 0x000000ffff197224 */ /* 0x000fe200078e00d2 */
[----:B------:R-:W5:Y:S01]  /*27fb0*/  LDSM.16.M88.4 R152, [R81+UR15+0x7800] ;  /* 0x0078000f5198783b */ /* 0x000f620008000200 */
[----:B------:R-:W-:Y:S01]  /*27fc0*/  IMAD.MOV.U32 R26, RZ, RZ, R192 ;  /* 0x000000ffff1a7224 */ /* 0x000fe200078e00c0 */
        /* <DEDUP_REMOVED lines=11> */
[----:B------:R-:W-:-:S02]  /*28080*/  IMAD.MOV.U32 R32, RZ, RZ, R188 ;  /* 0x000000ffff207224 */ /* 0x000fc400078e00bc */
[----:B------:R-:W-:Y:S01]  /*28090*/  IMAD.MOV.U32 R33, RZ, RZ, R190 ;  /* 0x000000ffff217224 */ /* 0x000fe200078e00be */
[----:B------:R-:W5:Y:S01]  /*280a0*/  LDSM.16.M88.4 R136, [R81+UR15+0x9800] ;  /* 0x0098000f5188783b */ /* 0x000f620008000200 */
[----:B------:R-:W-:Y:S01]  /*280b0*/  IMAD.MOV.U32 R34, RZ, RZ, R176 ;  /* 0x000000ffff227224 */ /* 0x000fe200078e00b0 */
[----:B------:R-:W-:Y:S01]  /*280c0*/  MOV R35, R178 ;  /* 0x000000b200237202 */ /* 0x000fe20000000f00 */
[----:B------:R-:W-:Y:S01]  /*280d0*/  IMAD.MOV.U32 R9, RZ, RZ, R215 ;  /* 0x000000ffff097224 */ /* 0x000fe200078e00d7 */
[----:B------:R-:W5:Y:S01]  /*280e0*/  LDSM.16.M88.4 R140, [R81+UR15+0xa000] ;  /* 0x00a0000f518c783b */ /* 0x000f620008000200 */
[----:B------:R-:W-:Y:S02]  /*280f0*/  IMAD.MOV.U32 R36, RZ, RZ, R180 ;  /* 0x000000ffff247224 */ /* 0x000fe400078e00b4 */
[----:B------:R-:W-:Y:S01]  /*28100*/  IMAD.MOV.U32 R37, RZ, RZ, R182 ;  /* 0x000000ffff257224 */ /* 0x000fe200078e00b6 */
[----:B------:R-:W5:Y:S01]  /*28110*/  LDSM.16.M88.4 R128, [R81+UR15+0xa800] ;  /* 0x00a8000f5180783b */ /* 0x000f620008000200 */
[----:B-1----:R-:W-:Y:S01]  /*28120*/  MOV R38, R168 ;  /* 0x000000a800267202 */ /* 0x002fe20000000f00 */
[----:B------:R-:W-:-:S02]  /*28130*/  IMAD.MOV.U32 R39, RZ, RZ, R170 ;  /* 0x000000ffff277224 */ /* 0x000fc400078e00aa */
[----:B------:R-:W1:Y:S01]  /*28140*/  LDSM.16.M88.4 R132, [R81+UR15+0xb000] ;  /* 0x00b0000f5184783b */ /* 0x000e620008000200 */
[----:B--2---:R-:W-:Y:S01]  /*28150*/  IMAD.MOV.U32 R40, RZ, RZ, R172 ;  /* 0x000000ffff287224 */ /* 0x004fe200078e00ac */
[----:B------:R-:W-:Y:S01]  /*28160*/  MOV R41, R174 ;  /* 0x000000ae00297202 */ /* 0x000fe20000000f00 */
[----:B------:R-:W-:Y:S01]  /*28170*/  IMAD.MOV.U32 R12, RZ, RZ, R209 ;  /* 0x000000ffff0c7224 */ /* 0x000fe200078e00d1 */
[----:B------:R-:W2:Y:S01]  /*28180*/  LDSM.16.M88.4 R120, [R81+UR15+0xb800] ;  /* 0x00b8000f5178783b */ /* 0x000ea20008000200 */
[----:B---3--:R-:W-:Y:S02]  /*28190*/  IMAD.MOV.U32 R42, RZ, RZ, R160 ;  /* 0x000000ffff2a7224 */ /* 0x008fe400078e00a0 */
[----:B------:R-:W-:Y:S01]  /*281a0*/  IMAD.MOV.U32 R43, RZ, RZ, R162 ;  /* 0x000000ffff2b7224 */ /* 0x000fe200078e00a2 */
[----:B------:R-:W3:Y:S01]  /*281b0*/  LDSM.16.M88.4 R124, [R81+UR15+0xc000] ;  /* 0x00c0000f517c783b */ /* 0x000ee20008000200 */
[----:B----4-:R-:W-:Y:S01]  /*281c0*/  MOV R44, R164 ;  /* 0x000000a4002c7202 */ /* 0x010fe20000000f00 */
[----:B------:R-:W-:-:S02]  /*281d0*/  IMAD.MOV.U32 R45, RZ, RZ, R166 ;  /* 0x000000ffff2d7224 */ /* 0x000fc400078e00a6 */
[----:B------:R-:W4:Y:S01]  /*281e0*/  LDSM.16.M88.4 R112, [R81+UR15+0xc800] ;  /* 0x00c8000f5170783b */ /* 0x000f220008000200 */
[----:B-----5:R-:W-:Y:S01]  /*281f0*/  IMAD.MOV.U32 R46, RZ, RZ, R152 ;  /* 0x000000ffff2e7224 */ /* 0x020fe200078e0098 */
[----:B------:R-:W-:Y:S01]  /*28200*/  MOV R47, R154 ;  /* 0x0000009a002f7202 */ /* 0x000fe20000000f00 */
[----:B------:R-:W-:Y:S01]  /*28210*/  IMAD.MOV.U32 R14, RZ, RZ, R193 ;  /* 0x000000ffff0e7224 */ /* 0x000fe200078e00c1 */
[----:B------:R-:W5:Y:S01]  /*28220*/  LDSM.16.M88.4 R116, [R81+UR15+0xd000] ;  /* 0x00d0000f5174783b */ /* 0x000f620008000200 */
[----:B------:R-:W-:Y:S02]  /*28230*/  IMAD.MOV.U32 R48, RZ, RZ, R156 ;  /* 0x000000ffff307224 */ /* 0x000fe400078e009c */
[----:B------:R-:W-:Y:S01]  /*28240*/  IMAD.MOV.U32 R49, RZ, RZ, R158 ;  /* 0x000000ffff317224 */ /* 0x000fe200078e009e */
[----:B------:R-:W5:Y:S01]  /*28250*/  LDSM.16.M88.4 R104, [R81+UR15+0xd800] ;  /* 0x00d8000f5168783b */ /* 0x000f620008000200 */
[----:B------:R-:W-:Y:S01]  /*28260*/  MOV R50, R144 ;  /* 0x0000009000327202 */ /* 0x000fe20000000f00 */
[----:B------:R-:W-:-:S02]  /*28270*/  IMAD.MOV.U32 R51, RZ, RZ, R146 ;  /* 0x000000ffff337224 */ /* 0x000fc400078e0092 */
        /* <DEDUP_REMOVED lines=13> */
[----:B-1----:R-:W-:Y:S01]  /*28350*/  IMAD.MOV.U32 R60, RZ, RZ, R132 ;  /* 0x000000ffff3c7224 */ /* 0x002fe200078e0084 */
[----:B------:R-:W-:Y:S01]  /*28360*/  LDSM.16.M88.4 R96, [R81+UR15+0x10000] ;  /* 0x0100000f5160783b */ /* 0x000fe20008000200 */
[----:B------:R-:W-:Y:S01]  /*28370*/  IMAD.MOV.U32 R61, RZ, RZ, R134 ;  /* 0x000000ffff3d7224 */ /* 0x000fe200078e0086 */
[----:B--2---:R-:W-:Y:S01]  /*28380*/  MOV R62, R120 ;  /* 0x00000078003e7202 */ /* 0x004fe20000000f00 */
[----:B------:R-:W-:Y:S01]  /*28390*/  IMAD.MOV.U32 R63, RZ, RZ, R122 ;  /* 0x000000ffff3f7224 */ /* 0x000fe200078e007a */
[----:B------:R-:W-:Y:S01]  /*283a0*/  LDSM.16.M88.4 R216, [R81+UR15+0x11800] ;  /* 0x0118000f51d8783b */ /* 0x000fe20008000200 */
[----:B---3--:R-:W-:Y:S01]  /*283b0*/  IMAD.MOV.U32 R64, RZ, RZ, R124 ;  /* 0x000000ffff407224 */ /* 0x008fe200078e007c */
[----:B------:R-:W-:-:S02]  /*283c0*/  MOV R65, R126 ;  /* 0x0000007e00417202 */ /* 0x000fc40000000f00 */
[----:B------:R-:W-:Y:S01]  /*283d0*/  LDSM.16.M88.4 R220, [R81+UR15+0x12000] ;  /* 0x0120000f51dc783b */ /* 0x000fe20008000200 */
[----:B----4-:R-:W-:Y:S02]  /*283e0*/  IMAD.MOV.U32 R66, RZ, RZ, R112 ;  /* 0x000000ffff427224 */ /* 0x010fe400078e0070 */
[----:B------:R-:W-:Y:S01]  /*283f0*/  IMAD.MOV.U32 R67, RZ, RZ, R114 ;  /* 0x000000ffff437224 */ /* 0x000fe200078e0072 */
[----:B------:R-:W-:Y:S01]  /*28400*/  LDSM.16.M88.4 R208, [R81+UR15+0x12800] ;  /* 0x0128000f51d0783b */ /* 0x000fe20008000200 */
[----:B-----5:R-:W-:Y:S01]  /*28410*/  MOV R68, R116 ;  /* 0x0000007400447202 */ /* 0x020fe20000000f00 */
[----:B------:R-:W-:Y:S02]  /*28420*/  IMAD.MOV.U32 R69, RZ, RZ, R118 ;  /* 0x000000ffff457224 */ /* 0x000fe400078e0076 */
[----:B------:R-:W-:Y:S01]  /*28430*/  LDSM.16.M88.4 R212, [R81+UR15+0x13000] ;  /* 0x0130000f51d4783b */ /* 0x000fe20008000200 */
[----:B------:R-:W-:Y:S01]  /*28440*/  IMAD.MOV.U32 R70, RZ, RZ, R104 ;  /* 0x000000ffff467224 */ /* 0x000fe200078e0068 */
[----:B------:R-:W-:-:S02]  /*28450*/  MOV R71, R106 ;  /* 0x0000006a00477202 */ /* 0x000fc40000000f00 */
[----:B------:R-:W-:Y:S01]  /*28460*/  LDSM.16.M88.4 R192, [R81+UR15+0x13800] ;  /* 0x0138000f51c0783b */ /* 0x000fe20008000200 */
[----:B------:R-:W-:Y:S02]  /*28470*/  IMAD.MOV.U32 R72, RZ, RZ, R108 ;  /* 0x000000ffff487224 */ /* 0x000fe400078e006c */
[----:B------:R-:W-:Y:S01]  /*28480*/  IMAD.MOV.U32 R73, RZ, RZ, R110 ;  /* 0x000000ffff497224 */ /* 0x000fe200078e006e */
[----:B------:R-:W-:Y:S01]  /*28490*/  MOV R74, R92 ;  /* 0x0000005c004a7202 */ /* 0x000fe20000000f00 */
[----:B------:R-:W-:Y:S02]  /*284a0*/  IMAD.MOV.U32 R75, RZ, RZ, R94 ;  /* 0x000000ffff4b7224 */ /* 0x000fe400078e005e */
[----:B------:R-:W-:Y:S01]  /*284b0*/  IMAD.MOV.U32 R76, RZ, RZ, R100 ;  /* 0x000000ffff4c7224 */ /* 0x000fe200078e0064 */
[----:B------:R-:W-:Y:S01]  /*284c0*/  MOV R77, R102 ;  /* 0x00000066004d7202 */ /* 0x000fe20000000f00 */
[----:B------:R-:W-:Y:S02]  /*284d0*/  IMAD.MOV.U32 R78, RZ, RZ, R88 ;  /* 0x000000ffff4e7224 */ /* 0x000fe400078e0058 */
[----:B------:R-:W-:-:S04]  /*284e0*/  IMAD.MOV.U32 R79, RZ, RZ, R90 ;  /* 0x000000ffff4f7224 */ /* 0x000fc800078e005a */
[----:B------:R1:W-:Y:S02]  /*284f0*/  STTM.x64 tmem[UR11+0x100], R16 ;  /* 0x00010010000079ed */ /* 0x0003e4000834000b */
[----:B-1----:R-:W-:Y:S01]  /*28500*/  MOV R16, R205 ;  /* 0x000000cd00107202 */ /* 0x002fe20000000f00 */
        /* <DEDUP_REMOVED lines=35> */
[----:B------:R-:W-:Y:S01]  /*28740*/  LDSM.16.M88.4 R204, [R81+UR15+0x14000] ;  /* 0x0140000f51cc783b */ /* 0x000fe20008000200 */
[----:B------:R-:W-:-:S02]  /*28750*/  IMAD.MOV.U32 R44, RZ, RZ, R141 ;  /* 0x000000ffff2c7224 */ /* 0x000fc400078e008d */
[----:B------:R-:W-:Y:S01]  /*28760*/  IMAD.MOV.U32 R45, RZ, RZ, R143 ;  /* 0x000000ffff2d7224 */ /* 0x000fe200078e008f */
[----:B------:R-:W-:Y:S01]  /*28770*/  LDSM.16.M88.4 R184, [R81+UR15+0x14800] ;  /* 0x0148000f51b8783b */ /* 0x000fe20008000200 */
[----:B------:R-:W-:Y:S02]  /*28780*/  IMAD.MOV.U32 R47, RZ, RZ, R131 ;  /* 0x000000ffff2f7224 */ /* 0x000fe400078e0083 */
[----:B------:R-:W-:Y:S01]  /*28790*/  IMAD.MOV.U32 R48, RZ, RZ, R133 ;  /* 0x000000ffff307224 */ /* 0x000fe200078e0085 */
[----:B------:R-:W-:Y:S01]  /*287a0*/  LDSM.16.M88.4 R188, [R81+UR15+0x15000] ;  /* 0x0150000f51bc783b */ /* 0x000fe20008000200 */
[----:B------:R-:W-:Y:S02]  /*287b0*/  IMAD.MOV.U32 R50, RZ, RZ, R121 ;  /* 0x000000ffff327224 */ /* 0x000fe400078e0079 */
        /* <DEDUP_REMOVED lines=16> */
[----:B------:R-:W-:Y:S04]  /*288c0*/  LDSM.16.M88.4 R92, [R81+UR15+0x11000] ;  /* 0x0110000f515c783b */ /* 0x000fe80008000200 */
        /* <DEDUP_REMOVED lines=11> */
[----:B------:R-:W1:Y:S04]  /*28980*/  LDSM.16.M88.4 R124, [R81+UR15+0x1d000] ;  /* 0x01d0000f517c783b */ /* 0x000e680008000200 */
[----:B------:R-:W2:Y:S04]  /*28990*/  LDSM.16.M88.4 R112, [R81+UR15+0x1d800] ;  /* 0x01d8000f5170783b */ /* 0x000ea80008000200 */
[----:B------:R-:W3:Y:S04]  /*289a0*/  LDSM.16.M88.4 R116, [R81+UR15+0x1e000] ;  /* 0x01e0000f5174783b */ /* 0x000ee80008000200 */
[----:B------:R-:W4:Y:S04]  /*289b0*/  LDSM.16.M88.4 R104, [R81+UR15+0x1e800] ;  /* 0x01e8000f5168783b */ /* 0x000f280008000200 */
[----:B------:R-:W5:Y:S04]  /*289c0*/  LDSM.16.M88.4 R108, [R81+UR15+0x1f000] ;  /* 0x01f0000f516c783b */ /* 0x000f680008000200 */
[----:B------:R-:W5:Y:S01]  /*289d0*/  LDSM.16.M88.4 R100, [R81+UR15+0x1f800] ;  /* 0x01f8000f5164783b */ /* 0x000f620008000200 */
[----:B------:R5:W-:Y:S01]  /*289e0*/  STTM.x64 tmem[UR11+0x180], R4 ;  /* 0x00018004000079ed */ /* 0x000be2000834000b */
[----:B-1----:R-:W-:Y:S01]  /*289f0*/  IMAD.MOV.U32 R68, RZ, RZ, R124 ;  /* 0x000000ffff447224 */ /* 0x002fe200078e007c */
[----:B------:R-:W-:Y:S01]  /*28a00*/  MOV R69, R126 ;  /* 0x0000007e00457202 */ /* 0x000fe20000000f00 */
[----:B--2---:R-:W-:-:S02]  /*28a10*/  IMAD.MOV.U32 R70, RZ, RZ, R112 ;  /* 0x000000ffff467224 */ /* 0x004fc400078e0070 */
[----:B------:R-:W-:Y:S01]  /*28a20*/  IMAD.MOV.U32 R71, RZ, RZ, R114 ;  /* 0x000000ffff477224 */ /* 0x000fe200078e0072 */
[----:B---3--:R-:W-:Y:S01]  /*28a30*/  MOV R72, R116 ;  /* 0x0000007400487202 */ /* 0x008fe20000000f00 */
[----:B------:R-:W-:Y:S02]  /*28a40*/  IMAD.MOV.U32 R73, RZ, RZ, R118 ;  /* 0x000000ffff497224 */ /* 0x000fe400078e0076 */
[----:B----4-:R-:W-:Y:S01]  /*28a50*/  IMAD.MOV.U32 R74, RZ, RZ, R104 ;  /* 0x000000ffff4a7224 */ /* 0x010fe200078e0068 */
[----:B------:R-:W-:Y:S01]  /*28a60*/  MOV R75, R106 ;  /* 0x0000006a004b7202 */ /* 0x000fe20000000f00 */
[----:B-----5:R-:W-:Y:S02]  /*28a70*/  IMAD.MOV.U32 R76, RZ, RZ, R108 ;  /* 0x000000ffff4c7224 */ /* 0x020fe400078e006c */
[----:B------:R-:W-:Y:S01]  /*28a80*/  IMAD.MOV.U32 R77, RZ, RZ, R110 ;  /* 0x000000ffff4d7224 */ /* 0x000fe200078e006e */
[----:B------:R-:W-:Y:S01]  /*28a90*/  MOV R78, R100 ;  /* 0x00000064004e7202 */ /* 0x000fe20000000f00 */
[----:B------:R-:W-:-:S02]  /*28aa0*/  IMAD.MOV.U32 R79, RZ, RZ, R102 ;  /* 0x000000ffff4f7224 */ /* 0x000fc400078e0066 */
        /* <DEDUP_REMOVED lines=57> */
[----:B------:R1:W-:Y:S01]  /*28e40*/  STTM.x64 tmem[UR11+0x140], R16 ;  /* 0x00014010000079ed */ /* 0x0003e2000834000b */
[----:B------:R-:W-:Y:S02]  /*28e50*/  IMAD.MOV.U32 R6, RZ, RZ, R89 ;  /* 0x000000ffff067224 */ /* 0x000fe400078e0059 */
[----:B------:R-:W-:Y:S02]  /*28e60*/  IMAD.MOV.U32 R7, RZ, RZ, R91 ;  /* 0x000000ffff077224 */ /* 0x000fe400078e005b */
[----:B------:R-:W-:Y:S02]  /*28e70*/  IMAD.MOV.U32 R9, RZ, RZ, R95 ;  /* 0x000000ffff097224 */ /* 0x000fe400078e005f */
[----:B------:R-:W-:-:S02]  /*28e80*/  IMAD.MOV.U32 R10, RZ, RZ, R217 ;  /* 0x000000ffff0a7224 */ /* 0x000fc400078e00d9 */
        /* <DEDUP_REMOVED lines=54> */
[----:B------:R-:W-:-:S04]  /*291f0*/  IMAD.MOV.U32 R67, RZ, RZ, R103 ;  /* 0x000000ffff437224 */ /* 0x000fc800078e0067 */
[----:B------:R1:W-:Y:S01]  /*29200*/  STTM.x64 tmem[UR11+0x1c0], R4 ;  /* 0x0001c004000079ed */ /* 0x0003e2000834000b */
[----:B------:R-:W2:Y:S02]  /*29210*/  FENCE.VIEW.ASYNC.T ;  /* 0x00000000000073c6 */ /* 0x000ea40000000200 */
[----:B--2---:R-:W-:Y:S06]  /*29220*/  BAR.SYNC.DEFER_BLOCKING 0x0 ;  /* 0x0000000000007b1d */ /* 0x004fec0000010000 */
[----:B------:R-:W-:Y:S05]  /*29230*/  @P0 BRA `(.L_x_11) ;  /* 0x0000000800a40947 */ /* 0x000fea0003800000 */
[----:B------:R-:W-:Y:S01]  /*29240*/  ULEA UR9, UR5, UR7, 0x10 ;  /* 0x0000000705097291 */ /* 0x000fe2000f8e80ff */
[----:B-1----:R-:W-:Y:S01]  /*29250*/  MOV.SPILL R4, UR15 ;  /* 0x0000000f00047c02 */ /* 0x002fe20009000f00 */
[----:B------:R-:W-:Y:S01]  /*29260*/  UMOV UR21, URZ ;  /* 0x000000ff00157c82 */ /* 0x000fe20008000000 */
[----:B------:R-:W-:Y:S01]  /*29270*/  UIADD3 UR64, UPT, UPT, UR10, 0x108, URZ ;  /* 0x000001080a407890 */ /* 0x000fe2000fffe0ff */
[----:B------:R-:W-:Y:S01]  /*29280*/  MOV.SPILL R5, UR14 ;  /* 0x0000000e00057c02 */ /* 0x000fe20009000f00 */
[----:B------:R-:W-:Y:S02]  /*29290*/  UIADD3 UR9, UPT, UPT, UR9, 0x40000, URZ ;  /* 0x0004000009097890 */ /* 0x000fe4000fffe0ff */
[----:B------:R-:W-:Y:S02]  /*292a0*/  UIADD3 UR65, UPT, UPT, UR10, 0x110, URZ ;  /* 0x000001100a417890 */ /* 0x000fe4000fffe0ff */
[----:B------:R-:W-:Y:S02]  /*292b0*/  USHF.R.U32.HI UR46, URZ, 0x4, UR9 ;  /* 0x00000004ff2e7899 */ /* 0x000fe40008011609 */
[----:B------:R-:W-:-:S02]  /*292c0*/  UIADD3 UR77, UPT, UPT, UR10, 0x118, URZ ;  /* 0x000001180a4d7890 */ /* 0x000fc4000fffe0ff */
[----:B------:R-:W-:Y:S01]  /*292d0*/  USGXT.U32 UR46, UR46, 0xe ;  /* 0x0000000e2e2e789a */ /* 0x000fe20008000000 */
[----:B------:R-:W-:Y:S01]  /*292e0*/  UMOV UR26, 0x0 ;  /* 0x00000000001a7882 */ /* 0x000fe20000000000 */
[----:B------:R-:W-:Y:S02]  /*292f0*/  UMOV UR27, 0x8200910 ;  /* 0x08200910001b7882 */ /* 0x000fe40000000000 */
[----:B------:R-:W-:Y:S01]  /*29300*/  UIADD3 UR48, UP1, UPT, UR46, 0x2, URZ ;  /* 0x000000022e307890 */ /* 0x000fe2000ff3e0ff */
[----:B------:R-:W-:Y:S01]  /*29310*/  UMOV UR47, 0x40004040 ;  /* 0x40004040002f7882 */ /* 0x000fe20000000000 */
[----:B------:R-:W-:Y:S02]  /*29320*/  UMOV UR28, 0x0 ;  /* 0x00000000001c7882 */ /* 0x000fe40000000000 */
[----:B------:R-:W-:Y:S01]  /*29330*/  UIADD3.X UR49, UPT, UPT, UR21, 0x40004040, URZ, UP1, !UPT ;  /* 0x4000404015317890 */ /* 0x000fe20008ffe4ff */
[----:B------:R1:W-:Y:S01]  /*29340*/  UTCHMMA tmem[UR12], gdesc[UR46], tmem[UR10], tmem[UR26], idesc[UR27], UPT ;  /* 0x00ff1a2e0c0079ea */ /* 0x0003e2000b80000a */
[----:B------:R-:W-:-:S02]  /*29350*/  UIADD3 UR50, UP1, UPT, UR48, 0x2, URZ ;  /* 0x0000000230327890 */ /* 0x000fc4000ff3e0ff */
[----:B------:R-:W-:Y:S02]  /*29360*/  UIADD3 UR52, UP2, UPT, UR48, 0x4, URZ ;  /* 0x0000000430347890 */ /* 0x000fe4000ff5e0ff */
[----:B------:R-:W-:Y:S02]  /*29370*/  UIADD3.X UR51, UPT, UPT, UR49, URZ, URZ, UP1, !UPT ;  /* 0x000000ff31337290 */ /* 0x000fe40008ffe4ff */
[----:B------:R-:W-:Y:S02]  /*29380*/  UIADD3.X UR53, UPT, UPT, UR49, URZ, URZ, UP2, !UPT ;  /* 0x000000ff31357290 */ /* 0x000fe400097fe4ff */
[----:B------:R-:W-:Y:S02]  /*29390*/  UIADD3 UR54, UP2, UPT, UR48, 0x3fe, URZ ;  /* 0x000003fe30367890 */ /* 0x000fe4000ff5e0ff */
[----:B------:R-:W-:Y:S01]  /*293a0*/  UIADD3 UR56, UP1, UPT, UR48, 0x400, URZ ;  /* 0x0000040030387890 */ /* 0x000fe2000ff3e0ff */
[----:B------:R-:W-:Y:S01]  /*293b0*/  UMOV UR29, 0x8200910 ;  /* 0x08200910001d7882 */ /* 0x000fe20000000000 */
[----:B------:R-:W-:-:S02]  /*293c0*/  UIADD3.X UR55, UPT, UPT, UR49, URZ, URZ, UP2, !UPT ;  /* 0x000000ff31377290 */ /* 0x000fc400097fe4ff */
[----:B------:R2:W-:Y:S01]  /*293d0*/  UTCHMMA tmem[UR64], gdesc[UR48], tmem[UR10], tmem[UR28], idesc[UR29], UPT ;  /* 0x00ff1c30400079ea */ /* 0x0005e2000b80000a */
[----:B------:R-:W-:Y:S02]  /*293e0*/  UIADD3 UR76, UPT, UPT, UR10, 0x120, URZ ;  /* 0x000001200a4c7890 */ /* 0x000fe4000fffe0ff */
[----:B-1----:R-:W-:Y:S02]  /*293f0*/  UIADD3 UR26, UP2, UPT, UR48, 0x402, URZ ;  /* 0x00000402301a7890 */ /* 0x002fe4000ff5e0ff */
[----:B------:R-:W-:Y:S01]  /*29400*/  UIADD3.X UR57, UPT, UPT, UR49, URZ, URZ, UP1, !UPT ;  /* 0x000000ff31397290 */ /* 0x000fe20008ffe4ff */
[----:B------:R-:W-:Y:S01]  /*29410*/  UMOV UR32, 0x0 ;  /* 0x0000000000207882 */ /* 0x000fe20000000000 */
[----:B------:R-:W-:Y:S01]  /*29420*/  UMOV UR33, 0x8200910 ;  /* 0x0820091000217882 */ /* 0x000fe20000000000 */
[----:B------:R-:W-:Y:S02]  /*29430*/  UIADD3 UR66, UPT, UPT, UR10, 0x128, URZ ;  /* 0x000001280a427890 */ /* 0x000fe4000fffe0ff */
[----:B------:R1:W-:Y:S01]  /*29440*/  UTCHMMA tmem[UR65], gdesc[UR50], tmem[UR10], tmem[UR32], idesc[UR33], UPT ;  /* 0x00ff2032410079ea */ /* 0x0003e2000b80000a */
[----:B--2---:R-:W-:Y:S01]  /*29450*/  UIADD3 UR28, UP1, UPT, UR48, 0x404, URZ ;  /* 0x00000404301c7890 */ /* 0x004fe2000ff3e0ff */
[----:B------:R-:W-:Y:S01]  /*29460*/  UMOV UR30, 0x0 ;  /* 0x00000000001e7882 */ /* 0x000fe20000000000 */
[----:B------:R-:W-:Y:S01]  /*29470*/  UMOV UR31, 0x8200910 ;  /* 0x08200910001f7882 */ /* 0x000fe20000000000 */
[----:B------:R-:W-:-:S02]  /*29480*/  UIADD3 UR67, UPT, UPT, UR10, 0x130, URZ ;  /* 0x000001300a437890 */ /* 0x000fc4000fffe0ff */
[----:B------:R2:W-:Y:S01]  /*29490*/  UTCHMMA tmem[UR77], gdesc[UR52], tmem[UR10], tmem[UR30], idesc[UR31], UPT ;  /* 0x00ff1e344d0079ea */ /* 0x0005e2000b80000a */
[----:B------:R-:W-:Y:S02]  /*294a0*/  UIADD3.X UR27, UPT, UPT, UR49, URZ, URZ, UP2, !UPT ;  /* 0x000000ff311b7290 */ /* 0x000fe400097fe4ff */
[----:B------:R-:W-:Y:S02]  /*294b0*/  UIADD3 UR69, UPT, UPT, UR10, 0x138, URZ ;  /* 0x000001380a457890 */ /* 0x000fe4000fffe0ff */
[----:B------:R-:W-:Y:S02]  /*294c0*/  UIADD3.X UR29, UPT, UPT, UR49, URZ, URZ, UP1, !UPT ;  /* 0x000000ff311d7290 */ /* 0x000fe40008ffe4ff */
[----:B-1----:R-:W-:Y:S01]  /*294d0*/  UIADD3 UR32, UP1, UPT, UR48, 0x800, URZ ;  /* 0x0000080030207890 */ /* 0x002fe2000ff3e0ff */
[----:B------:R-:W-:Y:S01]  /*294e0*/  UMOV UR34, 0x0 ;  /* 0x0000000000227882 */ /* 0x000fe20000000000 */
[----:B--2---:R-:W-:Y:S01]  /*294f0*/  UIADD3 UR30, UP2, UPT, UR48, 0x7fe, URZ ;  /* 0x000007fe301e7890 */ /* 0x004fe2000ff5e0ff */
[----:B------:R-:W-:Y:S01]  /*29500*/  UMOV UR35, 0x8200910 ;  /* 0x0820091000237882 */ /* 0x000fe20000000000 */
[----:B------:R-:W-:Y:S01]  /*29510*/  UMOV UR36, 0x0 ;  /* 0x0000000000247882 */ /* 0x000fe20000000000 */
[----:B------:R-:W-:Y:S01]  /*29520*/  UMOV UR37, 0x8200910 ;  /* 0x0820091000257882 */ /* 0x000fe20000000000 */
[----:B------:R1:W-:Y:S01]  /*29530*/  UTCHMMA tmem[UR76], gdesc[UR54], tmem[UR10], tmem[UR34], idesc[UR35], UPT ;  /* 0x00ff22364c0079ea */ /* 0x0003e2000b80000a */
[----:B------:R-:W-:Y:S01]  /*29540*/  UIADD3.X UR31, UPT, UPT, UR49, URZ, URZ, UP2, !UPT ;  /* 0x000000ff311f7290 */ /* 0x000fe200097fe4ff */
[----:B------:R2:W-:Y:S01]  /*29550*/  UTCHMMA tmem[UR66], gdesc[UR56], tmem[UR10], tmem[UR36], idesc[UR37], UPT ;  /* 0x00ff2438420079ea */ /* 0x0005e2000b80000a */
[----:B------:R-:W-:-:S02]  /*29560*/  UIADD3 UR68, UPT, UPT, UR10, 0x140, URZ ;  /* 0x000001400a447890 */ /* 0x000fc4000fffe0ff */
[----:B------:R-:W-:Y:S01]  /*29570*/  UIADD3.X UR33, UPT, UPT, UR49, URZ, URZ, UP1, !UPT ;  /* 0x000000ff31217290 */ /* 0x000fe20008ffe4ff */
[----:B------:R-:W-:Y:S01]  /*29580*/  UMOV UR40, 0x0 ;  /* 0x0000000000287882 */ /* 0x000fe20000000000 */
[----:B------:R-:W-:Y:S01]  /*29590*/  UMOV UR41, 0x8200910 ;  /* 0x0820091000297882 */ /* 0x000fe20000000000 */
[----:B------:R-:W-:Y:S02]  /*295a0*/  UIADD3 UR63, UPT, UPT, UR10, 0x148, URZ ;  /* 0x000001480a3f7890 */ /* 0x000fe4000fffe0ff */
[----:B------:R3:W-:Y:S01]  /*295b0*/  UTCHMMA tmem[UR67], gdesc[UR26], tmem[UR10], tmem[UR40], idesc[UR41], UPT ;  /* 0x00ff281a430079ea */ /* 0x0007e2000b80000a */
[----:B-1----:R-:W-:Y:S02]  /*295c0*/  UIADD3 UR34, UP2, UPT, UR48, 0x802, URZ ;  /* 0x0000080230227890 */ /* 0x002fe4000ff5e0ff */
[----:B--2---:R-:W-:Y:S01]  /*295d0*/  UIADD3 UR36, UP1, UPT, UR48, 0x804, URZ ;  /* 0x0000080430247890 */ /* 0x004fe2000ff3e0ff */
[----:B------:R-:W-:Y:S01]  /*295e0*/  UMOV UR38, 0x0 ;  /* 0x0000000000267882 */ /* 0x000fe20000000000 */
[----:B------:R-:W-:Y:S01]  /*295f0*/  UMOV UR39, 0x8200910 ;  /* 0x0820091000277882 */ /* 0x000fe20000000000 */
[----:B------:R-:W-:Y:S01]  /*29600*/  UIADD3.X UR35, UPT, UPT, UR49, URZ, URZ, UP2, !UPT ;  /* 0x000000ff31237290 */ /* 0x000fe200097fe4ff */
[----:B------:R1:W-:Y:S01]  /*29610*/  UTCHMMA tmem[UR69], gdesc[UR28], tmem[UR10], tmem[UR38], idesc[UR39], UPT ;  /* 0x00ff261c450079ea */ /* 0x0003e2000b80000a */
[----:B------:R-:W-:-:S02]  /*29620*/  UIADD3.X UR37, UPT, UPT, UR49, URZ, URZ, UP1, !UPT ;  /* 0x000000ff31257290 */ /* 0x000fc40008ffe4ff */
[----:B---3--:R-:W-:Y:S01]  /*29630*/  UIADD3 UR40, UP1, UPT, UR48, 0xc00, URZ ;  /* 0x00000c0030287890 */ /* 0x008fe2000ff3e0ff */
[----:B------:R-:W-:Y:S01]  /*29640*/  UMOV UR42, 0x0 ;  /* 0x00000000002a7882 */ /* 0x000fe20000000000 */
[----:B------:R-:W-:Y:S01]  /*29650*/  UMOV UR43, 0x8200910 ;  /* 0x08200910002b7882 */ /* 0x000fe20000000000 */
[----:B------:R-:W-:Y:S01]  /*29660*/  UMOV UR44, 0x0 ;  /* 0x00000000002c7882 */ /* 0x000fe20000000000 */
[----:B------:R-:W-:Y:S01]  /*29670*/  UMOV UR45, 0x8200910 ;  /* 0x08200910002d7882 */ /* 0x000fe20000000000 */
[----:B------:R2:W-:Y:S01]  /*29680*/  UTCHMMA tmem[UR68], gdesc[UR30], tmem[UR10], tmem[UR42], idesc[UR43], UPT ;  /* 0x00ff2a1e440079ea */ /* 0x0005e2000b80000a */
[----:B-1----:R-:W-:Y:S01]  /*29690*/  UIADD3 UR38, UP2, UPT, UR48, 0xbfe, URZ ;  /* 0x00000bfe30267890 */ /* 0x002fe2000ff5e0ff */
[----:B------:R1:W-:Y:S01]  /*296a0*/  UTCHMMA tmem[UR63], gdesc[UR32], tmem[UR10], tmem[UR44], idesc[UR45], UPT ;  /* 0x00ff2c203f0079ea */ /* 0x0003e2000b80000a */
[----:B------:R-:W-:Y:S02]  /*296b0*/  UIADD3 UR62, UPT, UPT, UR10, 0x150, URZ ;  /* 0x000001500a3e7890 */ /* 0x000fe4000fffe0ff */
[----:B------:R-:W-:-:S02]  /*296c0*/  UIADD3.X UR39, UPT, UPT, UR49, URZ, URZ, UP2, !UPT ;  /* 0x000000ff31277290 */ /* 0x000fc400097fe4ff */
[----:B------:R-:W-:Y:S02]  /*296d0*/  UIADD3.X UR41, UPT, UPT, UR49, URZ, URZ, UP1, !UPT ;  /* 0x000000ff31297290 */ /* 0x000fe40008ffe4ff */
[----:B------:R-:W-:Y:S02]  /*296e0*/  UIADD3 UR59, UPT, UPT, UR10, 0x158, URZ ;  /* 0x000001580a3b7890 */ /* 0x000fe4000fffe0ff */
[----:B--2---:R-:W-:Y:S02]  /*296f0*/  UIADD3 UR42, UP2, UPT, UR48, 0xc02, URZ ;  /* 0x00000c02302a7890 */ /* 0x004fe4000ff5e0ff */
[----:B-1----:R-:W-:Y:S02]  /*29700*/  UIADD3 UR44, UP1, UPT, UR48, 0xc04, URZ ;  /* 0x00000c04302c7890 */ /* 0x002fe4000ff3e0ff */
[----:B------:R-:W-:Y:S02]  /*29710*/  UIADD3 UR58, UPT, UPT, UR10, 0x160, URZ ;  /* 0x000001600a3a7890 */ /* 0x000fe4000fffe0ff */
[----:B------:R-:W-:-:S02]  /*29720*/  UIADD3 UR9, UPT, UPT, UR10, 0x168, URZ ;  /* 0x000001680a097890 */ /* 0x000fc4000fffe0ff */
[----:B------:R-:W-:Y:S02]  /*29730*/  UIADD3 UR18, UPT, UPT, UR10, 0x170, URZ ;  /* 0x000001700a127890 */ /* 0x000fe4000fffe0ff */
[----:B------:R-:W-:Y:S02]  /*29740*/  UIADD3.X UR43, UPT, UPT, UR49, URZ, URZ, UP2, !UPT ;  /* 0x000000ff312b7290 */ /* 0x000fe400097fe4ff */
[----:B------:R-:W-:Y:S02]  /*29750*/  UIADD3 UR19, UPT, UPT, UR10, 0x178, URZ ;  /* 0x000001780a137890 */ /* 0x000fe4000fffe0ff */
[----:B------:R-:W-:Y:S02]  /*29760*/  UIADD3.X UR45, UPT, UPT, UR49, URZ, URZ, UP1, !UPT ;  /* 0x000000ff312d7290 */ /* 0x000fe40008ffe4ff */
[----:B------:R-:W-:Y:S02]  /*29770*/  UIADD3 UR20, UPT, UPT, UR10, 0x80, URZ ;  /* 0x000000800a147890 */ /* 0x000fe4000fffe0ff */
        /* <DEDUP_REMOVED lines=19> */
[----:B------:R-:W-:Y:S01]  /*298b0*/  UTCHMMA tmem[UR9], gdesc[UR40], tmem[UR10], tmem[UR74], idesc[UR75], UPT ;  /* 0x00ff4a28090079ea */ /* 0x000fe2000b80000a */
[----:B------:R-:W-:Y:S01]  /*298c0*/  UIADD3 UR67, UPT, UPT, UR10, 0x1a0, URZ ;  /* 0x000001a00a437890 */ /* 0x000fe2000fffe0ff */
[----:B------:R-:W-:Y:S01]  /*298d0*/  UMOV UR76, 0x0 ;  /* 0x00000000004c7882 */ /* 0x000fe20000000000 */
[----:B------:R-:W-:Y:S01]  /*298e0*/  UMOV UR77, 0x8200910 ;  /* 0x08200910004d7882 */ /* 0x000fe20000000000 */
[----:B------:R-:W-:Y:S01]  /*298f0*/  UMOV UR14, 0x0 ;  /* 0x00000000000e7882 */ /* 0x000fe20000000000 */
[----:B------:R-:W-:Y:S01]  /*29900*/  UMOV UR15, 0x8200910 ;  /* 0x08200910000f7882 */ /* 0x000fe20000000000 */
[----:B------:R-:W-:-:S02]  /*29910*/  UIADD3 UR63, UPT, UPT, UR10, 0x80, URZ ;  /* 0x000000800a3f7890 */ /* 0x000fc4000fffe0ff */
[----:B------:R-:W-:Y:S01]  /*29920*/  UTCHMMA tmem[UR18], gdesc[UR42], tmem[UR10], tmem[UR76], idesc[UR77], UPT ;  /* 0x00ff4c2a120079ea */ /* 0x000fe2000b80000a */
[----:B-1----:R-:W-:Y:S02]  /*29930*/  UIADD3 UR61, UPT, UPT, UR10, 0x1a8, URZ ;  /* 0x000001a80a3d7890 */ /* 0x002fe4000fffe0ff */
[----:B------:R-:W-:Y:S01]  /*29940*/  UTCHMMA tmem[UR19], gdesc[UR44], tmem[UR10], tmem[UR14], idesc[UR15], UPT ;  /* 0x00ff0e2c130079ea */ /* 0x000fe2000b80000a */
[----:B--2---:R-:W-:Y:S01]  /*29950*/  UIADD3 UR59, UPT, UPT, UR10, 0x80, URZ ;  /* 0x000000800a3b7890 */ /* 0x004fe2000fffe0ff */
[----:B------:R1:W-:Y:S01]  /*29960*/  UTCHMMA tmem[UR21], gdesc[UR46], tmem[UR20], tmem[UR76], idesc[UR77], UPT ;  /* 0x00ff4c2e150079ea */ /* 0x0003e2000b800014 */
[----:B------:R-:W-:Y:S01]  /*29970*/  UIADD3 UR60, UPT, UPT, UR10, 0x1b0, URZ ;  /* 0x000001b00a3c7890 */ /* 0x000fe2000fffe0ff */
[----:B------:R2:W-:Y:S01]  /*29980*/  UTCHMMA tmem[UR23], gdesc[UR48], tmem[UR22], tmem[UR76], idesc[UR77], UPT ;  /* 0x00ff4c30170079ea */ /* 0x0005e2000b800016 */
[----:B---3--:R-:W-:Y:S01]  /*29990*/  UIADD3 UR58, UPT, UPT, UR10, 0x80, URZ ;  /* 0x000000800a3a7890 */ /* 0x008fe2000fffe0ff */
[----:B------:R3:W-:Y:S01]  /*299a0*/  UTCHMMA tmem[UR25], gdesc[UR50], tmem[UR24], tmem[UR74], idesc[UR75], UPT ;  /* 0x00ff4a32190079ea */ /* 0x0007e2000b800018 */
[----:B------:R-:W-:-:S02]  /*299b0*/  UIADD3 UR69, UPT, UPT, UR10, 0x1b8, URZ ;  /* 0x000001b80a457890 */ /* 0x000fc4000fffe0ff */
[----:B------:R-:W-:Y:S02]  /*299c0*/  UIADD3 UR68, UPT, UPT, UR10, 0x80, URZ ;  /* 0x000000800a447890 */ /* 0x000fe4000fffe0ff */
[----:B------:R-:W-:Y:S02]  /*299d0*/  UIADD3 UR62, UPT, UPT, UR10, 0x1c0, URZ ;  /* 0x000001c00a3e7890 */ /* 0x000fe4000fffe0ff */
[----:B------:R-:W-:Y:S02]  /*299e0*/  UIADD3 UR72, UPT, UPT, UR10, 0x80, URZ ;  /* 0x000000800a487890 */ /* 0x000fe4000fffe0ff */
[----:B------:R-:W-:Y:S01]  /*299f0*/  UIADD3 UR71, UPT, UPT, UR10, 0x1c8, URZ ;  /* 0x000001c80a477890 */ /* 0x000fe2000fffe0ff */
[----:B-1----:R-:W-:Y:S01]  /*29a00*/  UMOV UR46, 0x0 ;  /* 0x00000000002e7882 */ /* 0x002fe20000000000 */
[----:B------:R-:W-:Y:S01]  /*29a10*/  UMOV UR47, 0x8200910 ;  /* 0x08200910002f7882 */ /* 0x000fe20000000000 */
[----:B------:R-:W-:Y:S01]  /*29a20*/  UIADD3 UR70, UPT, UPT, UR10, 0x80, URZ ;  /* 0x000000800a467890 */ /* 0x000fe2000fffe0ff */
[----:B------:R1:W-:Y:S01]  /*29a30*/  UTCHMMA tmem[UR65], gdesc[UR52], tmem[UR64], tmem[UR46], idesc[UR47], UPT ;  /* 0x00ff2e34410079ea */ /* 0x0003e2000b800040 */
[----:B------:R-:W-:Y:S01]  /*29a40*/  UIADD3 UR73, UPT, UPT, UR10, 0x1d0, URZ ;  /* 0x000001d00a497890 */ /* 0x000fe2000fffe0ff */
[----:B--2---:R-:W-:Y:S01]  /*29a50*/  UMOV UR48, 0x0 ;  /* 0x0000000000307882 */ /* 0x004fe20000000000 */
[----:B------:R-:W-:Y:S01]  /*29a60*/  UMOV UR49, 0x8200910 ;  /* 0x0820091000317882 */ /* 0x000fe20000000000 */
[----:B---3--:R-:W-:Y:S01]  /*29a70*/  UIADD3 UR74, UPT, UPT, UR10, 0x80, URZ ;  /* 0x000000800a4a7890 */ /* 0x008fe2000fffe0ff */
[----:B------:R2:W-:Y:S01]  /*29a80*/  UTCHMMA tmem[UR67], gdesc[UR54], tmem[UR66], tmem[UR48], idesc[UR49], UPT ;  /* 0x00ff3036430079ea */ /* 0x0005e2000b800042 */
[----:B------:R-:W-:Y:S01]  /*29a90*/  UIADD3 UR75, UPT, UPT, UR10, 0x1d8, URZ ;  /* 0x000001d80a4b7890 */ /* 0x000fe2000fffe0ff */
[----:B------:R-:W-:Y:S01]  /*29aa0*/  UTCHMMA tmem[UR61], gdesc[UR56], tmem[UR63], tmem[UR48], idesc[UR49], UPT ;  /* 0x00ff30383d0079ea */ /* 0x000fe2000b80003f */
[----:B------:R3:W-:Y:S01]  /*29ab0*/  UTCHMMA tmem[UR60], gdesc[UR26], tmem[UR59], tmem[UR14], idesc[UR15], UPT ;  /* 0x00ff0e1a3c0079ea */ /* 0x0007e2000b80003b */
[----:B-1----:R-:W-:-:S02]  /*29ac0*/  UIADD3 UR53, UPT, UPT, UR10, 0x1e0, URZ ;  /* 0x000001e00a357890 */ /* 0x002fc4000fffe0ff */
[----:B------:R-:W-:Y:S02]  /*29ad0*/  UIADD3 UR52, UPT, UPT, UR10, 0x80, URZ ;  /* 0x000000800a347890 */ /* 0x000fe4000fffe0ff */
[----:B------:R-:W-:Y:S02]  /*29ae0*/  UIADD3 UR65, UPT, UPT, UR10, 0x1f0, URZ ;  /* 0x000001f00a417890 */ /* 0x000fe4000fffe0ff */
[----:B--2---:R-:W-:Y:S02]  /*29af0*/  UIADD3 UR54, UPT, UPT, UR10, 0x1e8, URZ ;  /* 0x000001e80a367890 */ /* 0x004fe4000fffe0ff */
[----:B------:R-:W-:Y:S01]  /*29b00*/  UIADD3 UR55, UPT, UPT, UR10, 0x80, URZ ;  /* 0x000000800a377890 */ /* 0x000fe2000fffe0ff */
[----:B---3--:R-:W-:Y:S01]  /*29b10*/  R2UR.FILL UR15, R4 ;  /* 0x00000000040f72ca */ /* 0x008fe200004e0000 */
[----:B------:R-:W-:Y:S01]  /*29b20*/  UMOV UR66, 0x0 ;  /* 0x0000000000427882 */ /* 0x000fe20000000000 */
[----:B------:R-:W-:Y:S01]  /*29b30*/  UMOV UR67, 0x8200910 ;  /* 0x0820091000437882 */ /* 0x000fe20000000000 */
[----:B------:R-:W-:Y:S01]  /*29b40*/  UIADD3 UR56, UPT, UPT, UR10, 0x80, URZ ;  /* 0x000000800a387890 */ /* 0x000fe2000fffe0ff */
[----:B------:R2:W-:Y:S01]  /*29b50*/  UTCHMMA tmem[UR69], gdesc[UR28], tmem[UR58], tmem[UR66], idesc[UR67], UPT ;  /* 0x00ff421c450079ea */ /* 0x0005e2000b80003a */
[----:B------:R-:W-:Y:S01]  /*29b60*/  UIADD3 UR57, UPT, UPT, UR10, 0x1f8, URZ ;  /* 0x000001f80a397890 */ /* 0x000fe2000fffe0ff */
[----:B------:R2:W-:Y:S01]  /*29b70*/  UTCHMMA tmem[UR62], gdesc[UR30], tmem[UR68], tmem[UR76], idesc[UR77], UPT ;  /* 0x00ff4c1e3e0079ea */ /* 0x0005e2000b800044 */
[----:B------:R-:W-:Y:S01]  /*29b80*/  UMOV UR18, 0x0 ;  /* 0x0000000000127882 */ /* 0x000fe20000000000 */
[----:B------:R-:W-:Y:S01]  /*29b90*/  UMOV UR19, 0x8200910 ;  /* 0x0820091000137882 */ /* 0x000fe20000000000 */
[----:B------:R-:W-:Y:S01]  /*29ba0*/  UMOV UR20, 0x0 ;  /* 0x0000000000147882 */ /* 0x000fe20000000000 */
[----:B------:R-:W-:Y:S01]  /*29bb0*/  UMOV UR21, 0x8200910 ;  /* 0x0820091000157882 */ /* 0x000fe20000000000 */
[----:B------:R-:W-:Y:S01]  /*29bc0*/  UMOV UR22, 0x0 ;  /* 0x0000000000167882 */ /* 0x000fe20000000000 */
[----:B------:R-:W-:Y:S01]  /*29bd0*/  UMOV UR23, 0x8200910 ;  /* 0x0820091000177882 */ /* 0x000fe20000000000 */
[----:B------:R2:W-:Y:S01]  /*29be0*/  UTCHMMA tmem[UR71], gdesc[UR32], tmem[UR72], tmem[UR18], idesc[UR19], UPT ;  /* 0x00ff1220470079ea */ /* 0x0005e2000b800048 */
[----:B------:R2:W-:Y:S01]  /*29bf0*/  UTCHMMA tmem[UR73], gdesc[UR34], tmem[UR70], tmem[UR20], idesc[UR21], UPT ;  /* 0x00ff1422490079ea */ /* 0x0005e2000b800046 */
[----:B------:R-:W-:Y:S01]  /*29c00*/  UMOV UR24, 0x0 ;  /* 0x0000000000187882 */ /* 0x000fe20000000000 */
[----:B------:R-:W-:Y:S01]  /*29c10*/  UMOV UR25, 0x8200910 ;  /* 0x0820091000197882 */ /* 0x000fe20000000000 */
[----:B------:R2:W-:Y:S01]  /*29c20*/  UTCHMMA tmem[UR75], gdesc[UR36], tmem[UR74], tmem[UR22], idesc[UR23], UPT ;  /* 0x00ff16244b0079ea */ /* 0x0005e2000b80004a */
        /* <DEDUP_REMOVED lines=10> */
.L_x_11:
[----:B-1----:R-:W3:Y:S01]  /*29cd0*/  LDL.LU R7, [R1+0xb60] ;  /* 0x000b600001077983 */ /* 0x002ee20000300800 */
[----:B------:R-:W1:Y:S03]  /*29ce0*/  LDC R5, c[0x0][0x3a0] ;  /* 0x0000e800ff057b82 */ /* 0x000e660000000800 */
[----:B------:R-:W4:Y:S04]  /*29cf0*/  LDL.LU R6, [R1+0xb68] ;  /* 0x000b680001067983 */ /* 0x000f280000300800 */
[----:B------:R-:W5:Y:S04]  /*29d00*/  LDL.LU R18, [R1+0xb58] ;  /* 0x000b580001127983 */ /* 0x000f680000300800 */
[----:B--2---:R-:W2:Y:S04]  /*29d10*/  LDL.LU R11, [R1+0xb64] ;  /* 0x000b6400010b7983 */ /* 0x004ea80000300800 */
[----:B------:R-:W5:Y:S04]  /*29d20*/  LDL.LU R17, [R1+0xb50] ;  /* 0x000b500001117983 */ /* 0x000f680000300800 */
[----:B------:R-:W5:Y:S04]  /*29d30*/  LDL.LU R16, [R1+0xb5c] ;  /* 0x000b5c0001107983 */ /* 0x000f680000300800 */
[----:B------:R-:W5:Y:S01]  /*29d40*/  LDL.LU R15, [R1+0xb48] ;  /* 0x000b4800010f7983 */ /* 0x000f620000300800 */
[----:B-1----:R-:W-:-:S03]  /*29d50*/  IADD3 R5, PT, PT, R5, 0x7f, RZ ;  /* 0x0000007f05057810 */ /* 0x002fc60007ffe0ff */
[----:B------:R-:W5:Y:S04]  /*29d60*/  LDL.LU R8, [R1+0xb54] ;  /* 0x000b540001087983 */ /* 0x000f680000300800 */
[----:B------:R-:W5:Y:S04]  /*29d70*/  LDL.LU R14, [R1+0xb40] ;  /* 0x000b4000010e7983 */ /* 0x000f680000300800 */
[----:B------:R-:W5:Y:S01]  /*29d80*/  LDL.LU R9, [R1+0xb4c] ;  /* 0x000b4c0001097983 */ /* 0x000f620000300800 */
[----:B------:R-:W-:-:S04]  /*29d90*/  SHF.R.S32.HI R4, RZ, 0x1f, R5 ;  /* 0x0000001fff047819 */ /* 0x000fc80000011405 */
[----:B------:R-:W-:Y:S02]  /*29da0*/  LEA.HI R4, R4, R5, RZ, 0x7 ;  /* 0x0000000504047211 */ /* 0x000fe400078f38ff */
[----:B------:R-:W1:Y:S02]  /*29db0*/  LDC R5, c[0x0][0x3a0] ;  /* 0x0000e800ff057b82 */ /* 0x000e640000000800 */
[----:B------:R-:W-:-:S05]  /*29dc0*/  SHF.R.S32.HI R4, RZ, 0x7, R4 ;  /* 0x00000007ff047819 */ /* 0x000fca0000011404 */
[----:B------:R-:W-:Y:S01]  /*29dd0*/  VIADD R4, R4, 0xfffffffd ;  /* 0xfffffffd04047836 */ /* 0x000fe20000000000 */
[----:B------:R-:W-:Y:S04]  /*29de0*/  BAR.SYNC.DEFER_BLOCKING 0x0 ;  /* 0x0000000000007b1d */ /* 0x000fe80000010000 */
[----:B------:R-:W-:Y:S01]  /*29df0*/  ISETP.GE.AND P3, PT, R82, R4, PT ;  /* 0x000000045200720c */ /* 0x000fe20003f66270 */
[----:B-1----:R-:W-:-:S04]  /*29e00*/  VIADD R5, R5, 0xfffffe80 ;  /* 0xfffffe8005057836 */ /* 0x002fc80000000000 */
[----:B------:R-:W-:-:S05]  /*29e10*/  IMAD R5, R82, -0x80, R5 ;  /* 0xffffff8052057824 */ /* 0x000fca00078e0205 */
[----:B------:R-:W-:-:S04]  /*29e20*/  ISETP.GT.AND P4, PT, R5, RZ, PT ;  /* 0x000000ff0500720c */ /* 0x000fc80003f84270 */
[----:B------:R-:W-:-:S04]  /*29e30*/  SEL R4, RZ, 0x4, !P4 ;  /* 0x00000004ff047807 */ /* 0x000fc80006000000 */
[----:B------:R-:W-:-:S04]  /*29e40*/  SEL R4, R4, RZ, !P3 ;  /* 0x000000ff04047207 */ /* 0x000fc80005800000 */
[----:B------:R-:W-:Y:S02]  /*29e50*/  ISETP.NE.U32.AND P5, PT, R4, RZ, PT ;  /* 0x000000ff0400720c */ /* 0x000fe40003fa5070 */
[----:B------:R-:W-:Y:S02]  /*29e60*/  LEA R4, R83, UR15, 0x2 ;  /* 0x0000000f53047c11 */ /* 0x000fe4000f8e10ff */
[----:B----4-:R-:W-:-:S04]  /*29e70*/  IADD3 R6, P4, PT, R6, R2, RZ ;  /* 0x0000000206067210 */ /* 0x010fc80007f9e0ff */
[----:B---3--:R-:W-:Y:S01]  /*29e80*/  IADD3.X R7, PT, PT, R7, R0, RZ, P4, !PT ;  /* 0x0000000007077210 */ /* 0x008fe200027fe4ff */
[----:B------:R1:W-:Y:S01]  /*29e90*/  STL [R1+0xb68], R6 ;  /* 0x000b680601007387 */ /* 0x0003e20000100800 */
[----:B------:R-:W-:Y:S02]  /*29ea0*/  ISETP.GT.AND P4, PT, R5, 0x1, PT ;  /* 0x000000010500780c */ /* 0x000fe40003f84270 */
[----:B--2---:R-:W-:Y:S01]  /*29eb0*/  IADD3 R11, P6, PT, R11, R2, RZ ;  /* 0x000000020b0b7210 */ /* 0x004fe20007fde0ff */
[----:B------:R2:W-:Y:S04]  /*29ec0*/  STL [R1+0xb60], R7 ;  /* 0x000b600701007387 */ /* 0x0005e80000100800 */
[----:B------:R-:W3:Y:S01]  /*29ed0*/  LDL.LU R13, [R1+0xb38] ;  /* 0x000b3800010d7983 */ /* 0x000ee20000300800 */
[----:B-----5:R-:W-:-:S03]  /*29ee0*/  IMAD.X R18, R18, 0x1, R0, P6 ;  /* 0x0000000112127824 */ /* 0x020fc600030e0600 */
[----:B------:R-:W4:Y:S04]  /*29ef0*/  LDL.LU R12, [R1+0xb44] ;  /* 0x000b4400010c7983 */ /* 0x000f280000300800 */
[----:B------:R-:W-:Y:S01]  /*29f00*/  @!PT LDS RZ, [RZ] ;  /* 0x00000000fffff984 */ /* 0x000fe20000000800 */
[----:B------:R-:W-:Y:S01]  /*29f10*/  @!PT LDS RZ, [RZ] ;  /* 0x00000000fffff984 */ /* 0x000fe20000000800 */
[----:B------:R-:W-:Y:S01]  /*29f20*/  @!PT LDS RZ, [RZ] ;  /* 0x00000000fffff984 */ /* 0x000fe20000000800 */
[----:B------:R1:W-:Y:S01]  /*29f30*/  LDGSTS.E [R4], desc[UR16][R6.64], P5 ;  /* 0x0000000006047fae */ /* 0x0003e2000a9a1010 */
[----:B------:R-:W-:-:S03]  /*29f40*/  IADD3 R16, P6, PT, R16, R2, RZ ;  /* 0x0000000210107210 */ /* 0x000fc60007fde0ff */
[----:B------:R-:W5:Y:S01]  /*29f50*/  LDL.LU R10, [R1+0xb3c] ;  /* 0x000b3c00010a7983 */ /* 0x000f620000300800 */
[----:B-1----:R-:W-:-:S04]  /*29f60*/  SEL R6, RZ, 0x4, !P4 ;  /* 0x00000004ff067807 */ /* 0x002fc80006000000 */
[----:B------:R-:W-:Y:S01]  /*29f70*/  SEL R6, R6, RZ, !P3 ;  /* 0x000000ff06067207 */ /* 0x000fe20005800000 */
[----:B------:R-:W-:Y:S01]  /*29f80*/  IMAD.X R17, R17, 0x1, R0, P6 ;  /* 0x0000000111117824 */ /* 0x000fe200030e0600 */
[----:B------:R1:W-:Y:S01]  /*29f90*/  STL [R1+0xb64], R11 ;  /* 0x000b640b01007387 */ /* 0x0003e20000100800 */
[-C--:B------:R-:W-:Y:S02]  /*29fa0*/  IADD3 R8, P6, PT, R8, R2.reuse, RZ ;  /* 0x0000000208087210 */ /* 0x080fe40007fde0ff */
[----:B------:R-:W-:Y:S01]  /*29fb0*/  ISETP.NE.U32.AND P4, PT, R6, RZ, PT ;  /* 0x000000ff0600720c */ /* 0x000fe20003f85070 */
[----:B------:R-:W-:Y:S01]  /*29fc0*/  STL [R1+0xb58], R18 ;  /* 0x000b581201007387 */ /* 0x000fe20000100800 */
[----:B------:R-:W-:Y:S01]  /*29fd0*/  MOV R6, R11 ;  /* 0x0000000b00067202 */ /* 0x000fe20000000f00 */
[----:B--2---:R-:W-:Y:S02]  /*29fe0*/  IMAD.MOV.U32 R7, RZ, RZ, R18 ;  /* 0x000000ffff077224 */ /* 0x004fe400078e0012 */
[----:B-1----:R-:W2:Y:S01]  /*29ff0*/  LDL.LU R11, [R1+0xb30] ;  /* 0x000b3000010b7983 */ /* 0x002ea20000300800 */
[----:B------:R-:W-:Y:S01]  /*2a000*/  IMAD.X R15, R15, 0x1, R0, P6 ;  /* 0x000000010f0f7824 */ /* 0x000fe200030e0600 */
[----:B------:R-:W-:-:S02]  /*2a010*/  IADD3 R9, P6, PT, R9, R2, RZ ;  /* 0x0000000209097210 */ /* 0x000fc40007fde0ff */
[----:B------:R1:W-:Y:S01]  /*2a020*/  LDGSTS.E [R4+0x200], desc[UR16][R6.64], P5 ;  /* 0x0020000006047fae */ /* 0x0003e2000a9a1010 */
[----:B------:R-:W-:Y:S02]  /*2a030*/  ISETP.GT.AND P5, PT, R5, 0x2, PT ;  /* 0x000000020500780c */ /* 0x000fe40003fa4270 */
[----:B------:R-:W-:Y:S01]  /*2a040*/  IMAD.X R14, R14, 0x1, R0, P6 ;  /* 0x000000010e0e7824 */ /* 0x000fe200030e0600 */
[----:B------:R1:W-:Y:S04]  /*2a050*/  STL [R1+0xb5c], R16 ;  /* 0x000b5c1001007387 */ /* 0x0003e80000100800 */
[----:B------:R-:W-:Y:S01]  /*2a060*/  STL [R1+0xb50], R17 ;  /* 0x000b501101007387 */ /* 0x000fe20000100800 */
[----:B-1----:R-:W-:Y:S01]  /*2a070*/  IMAD.MOV.U32 R6, RZ, RZ, R16 ;  /* 0x000000ffff067224 */ /* 0x002fe200078e0010 */
[----:B------:R-:W-:-:S02]  /*2a080*/  MOV R7, R17 ;  /* 0x0000001100077202 */ /* 0x000fc40000000f00 */
[----:B------:R-:W-:Y:S04]  /*2a090*/  STL [R1+0xb54], R8 ;  /* 0x000b540801007387 */ /* 0x000fe80000100800 */
[----:B------:R1:W-:Y:S04]  /*2a0a0*/  LDGSTS.E [R4+0x400], desc[UR16][R6.64], P4 ;  /* 0x0040000006047fae */ /* 0x0003e8000a1a1010 */
[----:B------:R1:W-:Y:S04]  /*2a0b0*/  STL [R1+0xb48], R15 ;  /* 0x000b480f01007387 */ /* 0x0003e80000100800 */
[----:B------:R-:W2:Y:S01]  /*2a0c0*/  LDL.LU R19, [R1+0xb28] ;  /* 0x000b280001137983 */ /* 0x000ea20000300800 */
[----:B-1----:R-:W-:-:S03]  /*2a0d0*/  SEL R6, RZ, 0x4, !P5 ;  /* 0x00000004ff067807 */ /* 0x002fc60006800000 */
[----:B------:R1:W-:Y:S01]  /*2a0e0*/  STL [R1+0xb4c], R9 ;  /* 0x000b4c0901007387 */ /* 0x0003e20000100800 */
[----:B------:R-:W-:-:S03]  /*2a0f0*/  SEL R6, R6, RZ, !P3 ;  /* 0x000000ff06067207 */ /* 0x000fc60005800000 */
[----:B------:R1:W-:Y:S04]  /*2a100*/  STL [R1+0xb40], R14 ;  /* 0x000b400e01007387 */ /* 0x0003e80000100800 */
[----:B------:R-:W2:Y:S01]  /*2a110*/  LDL.LU R16, [R1+0xb34] ;  /* 0x000b340001107983 */ /* 0x000ea20000300800 */
[----:B------:R-:W-:Y:S01]  /*2a120*/  ISETP.NE.U32.AND P5, PT, R6, RZ, PT ;  /* 0x000000ff0600720c */ /* 0x000fe20003fa5070 */
[----:B------:R-:W-:Y:S01]  /*2a130*/  IMAD.MOV.U32 R7, RZ, RZ, R15 ;  /* 0x000000ffff077224 */ /* 0x000fe200078e000f */
[----:B------:R-:W-:Y:S01]  /*2a140*/  MOV R6, R8 ;  /* 0x0000000800067202 */ /* 0x000fe20000000f00 */
[----:B------:R-:W2:Y:S04]  /*2a150*/  LDL.LU R15, [R1+0xb20] ;  /* 0x000b2000010f7983 */ /* 0x000ea80000300800 */
[----:B------:R-:W2:Y:S04]  /*2a160*/  LDL.LU R8, [R1+0xb2c] ;  /* 0x000b2c0001087983 */ /* 0x000ea80000300800 */
[----:B------:R1:W-:Y:S04]  /*2a170*/  LDGSTS.E [R4+0x600], desc[UR16][R6.64], P4 ;  /* 0x0060000006047fae */ /* 0x0003e8000a1a1010 */
[----:B------:R-:W2:Y:S01]  /*2a180*/  LDL.LU R18, [R1+0xb18] ;  /* 0x000b180001127983 */ /* 0x000ea20000300800 */
[----:B-1----:R-:W-:-:S03]  /*2a190*/  IMAD.MOV.U32 R6, RZ, RZ, R9 ;  /* 0x000000ffff067224 */ /* 0x002fc600078e0009 */
[----:B------:R-:W2:Y:S01]  /*2a1a0*/  LDL.LU R9, [R1+0xb24] ;  /* 0x000b240001097983 */ /* 0x000ea20000300800 */
[----:B------:R-:W-:Y:S02]  /*2a1b0*/  MOV R7, R14 ;  /* 0x0000000e00077202 */ /* 0x000fe40000000f00 */
[----:B------:R-:W-:Y:S01]  /*2a1c0*/  ISETP.GT.AND P4, PT, R5, 0x3, PT ;  /* 0x000000030500780c */ /* 0x000fe20003f84270 */
[----:B------:R-:W2:Y:S04]  /*2a1d0*/  LDL.LU R14, [R1+0xb1c] ;  /* 0x000b1c00010e7983 */ /* 0x000ea80000300800 */
[----:B------:R1:W-:Y:S02]  /*2a1e0*/  LDGSTS.E [R4+0x800], desc[UR16][R6.64], P5 ;  /* 0x0080000006047fae */ /* 0x0003e4000a9a1010 */
[----:B-1----:R-:W-:-:S04]  /*2a1f0*/  SEL R6, RZ, 0x4, !P4 ;  /* 0x00000004ff067807 */ /* 0x002fc80006000000 */
[----:B------:R-:W-:-:S04]  /*2a200*/  SEL R6, R6, RZ, !P3 ;  /* 0x000000ff06067207 */ /* 0x000fc80005800000 */
[----:B------:R-:W-:Y:S02]  /*2a210*/  ISETP.NE.U32.AND P4, PT, R6, RZ, PT ;  /* 0x000000ff0600720c */ /* 0x000fe40003f85070 */
[----:B----4-:R-:W-:-:S05]  /*2a220*/  IADD3 R12, P6, PT, R12, R2, RZ ;  /* 0x000000020c0c7210 */ /* 0x010fca0007fde0ff */
[----:B---3--:R-:W-:Y:S01]  /*2a230*/  IMAD.X R13, R13, 0x1, R0, P6 ;  /* 0x000000010d0d7824 */ /* 0x008fe200030e0600 */
[----:B-----5:R-:W-:-:S03]  /*2a240*/  IADD3 R10, P6, PT, R10, R2, RZ ;  /* 0x000000020a0a7210 */ /* 0x020fc60007fde0ff */
[----:B------:R-:W-:Y:S01]  /*2a250*/  IMAD.MOV.U32 R7, RZ, RZ, R13 ;  /* 0x000000ffff077224 */ /* 0x000fe200078e000d */
[----:B------:R-:W-:Y:S01]  /*2a260*/  MOV R6, R12 ;  /* 0x0000000c00067202 */ /* 0x000fe20000000f00 */
[----:B------:R-:W-:Y:S04]  /*2a270*/  STL [R1+0xb44], R12 ;  /* 0x000b440c01007387 */ /* 0x000fe80000100800 */
[----:B------:R1:W-:Y:S04]  /*2a280*/  STL [R1+0xb38], R13 ;  /* 0x000b380d01007387 */ /* 0x0003e80000100800 */
[----:B------:R-:W3:Y:S04]  /*2a290*/  LDL.LU R17, [R1+0xb10] ;  /* 0x000b100001117983 */ /* 0x000ee80000300800 */
[----:B------:R-:W-:Y:S04]  /*2a2a0*/  STL [R1+0xb3c], R10 ;  /* 0x000b3c0a01007387 */ /* 0x000fe80000100800 */
[----:B------:R4:W-:Y:S01]  /*2a2b0*/  LDGSTS.E [R4+0xa00], desc[UR16][R6.64], P5 ;  /* 0x00a0000006047fae */ /* 0x0009e2000a9a1010 */
[----:B--2---:R-:W-:-:S05]  /*2a2c0*/  IMAD.X R11, R11, 0x1, R0, P6 ;  /* 0x000000010b0b7824 */ /* 0x004fca00030e0600 */
[----:B------:R2:W-:Y:S01]  /*2a2d0*/  STL [R1+0xb30], R11 ;  /* 0x000b300b01007387 */ /* 0x0005e20000100800 */
[----:B----4-:R-:W-:-:S03]  /*2a2e0*/  MOV R7, R11 ;  /* 0x0000000b00077202 */ /* 0x010fc60000000f00 */
[----:B-1----:R-:W4:Y:S01]  /*2a2f0*/  LDL.LU R13, [R1+0xb08] ;  /* 0x000b0800010d7983 */ /* 0x002f220000300800 */
[----:B------:R-:W-:-:S03]  /*2a300*/  IMAD.MOV.U32 R6, RZ, RZ, R10 ;  /* 0x000000ffff067224 */ /* 0x000fc600078e000a */
[----:B--2---:R-:W2:Y:S01]  /*2a310*/  LDL.LU R11, [R1+0xb14] ;  /* 0x000b1400010b7983 */ /* 0x004ea20000300800 */
[----:B------:R-:W-:-:S03]  /*2a320*/  ISETP.GT.AND P5, PT, R5, 0x4, PT ;  /* 0x000000040500780c */ /* 0x000fc60003fa4270 */
[----:B------:R-:W5:Y:S04]  /*2a330*/  LDL.LU R12, [R1+0xb00] ;  /* 0x000b0000010c7983 */ /* 0x000f680000300800 */
[----:B------:R-:W5:Y:S04]  /*2a340*/  LDL.LU R10, [R1+0xb0c] ;  /* 0x000b0c00010a7983 */ /* 0x000f680000300800 */
[----:B------:R1:W-:Y:S02]  /*2a350*/  LDGSTS.E [R4+0xc00], desc[UR16][R6.64], P4 ;  /* 0x00c0000006047fae */ /* 0x0003e4000a1a1010 */
[----:B-1----:R-:W-:-:S02]  /*2a360*/  SEL R6, RZ, 0x4, !P5 ;  /* 0x00000004ff067807 */ /* 0x002fc40006800000 */
[----:B------:R-:W-:Y:S02]  /*2a370*/  IADD3 R16, P6, PT, R16, R2, RZ ;  /* 0x0000000210107210 */ /* 0x000fe40007fde0ff */
[----:B------:R-:W-:-:S03]  /*2a380*/  SEL R6, R6, RZ, !P3 ;  /* 0x000000ff06067207 */ /* 0x000fc60005800000 */
[----:B------:R-:W-:Y:S01]  /*2a390*/  IMAD.X R19, R19, 0x1, R0, P6 ;  /* 0x0000000113137824 */ /* 0x000fe200030e0600 */
[----:B------:R-:W-:Y:S02]  /*2a3a0*/  ISETP.NE.U32.AND P5, PT, R6, RZ, PT ;  /* 0x000000ff0600720c */ /* 0x000fe40003fa5070 */
[----:B------:R-:W-:Y:S01]  /*2a3b0*/  IADD3 R8, P6, PT, R8, R2, RZ ;  /* 0x0000000208087210 */ /* 0x000fe20007fde0ff */
[----:B------:R-:W-:Y:S01]  /*2a3c0*/  IMAD.MOV.U32 R7, RZ, RZ, R19 ;  /* 0x000000ffff077224 */ /* 0x000fe200078e0013 */
[----:B------:R-:W-:-:S03]  /*2a3d0*/  MOV R6, R16 ;  /* 0x0000001000067202 */ /* 0x000fc60000000f00 */
[----:B------:R-:W-:Y:S01]  /*2a3e0*/  IMAD.X R15, R15, 0x1, R0, P6 ;  /* 0x000000010f0f7824 */ /* 0x000fe200030e0600 */
[----:B------:R1:W-:Y:S04]  /*2a3f0*/  STL [R1+0xb34], R16 ;  /* 0x000b341001007387 */ /* 0x0003e80000100800 */
[----:B------:R1:W-:Y:S01]  /*2a400*/  LDGSTS.E [R4+0xe00], desc[UR16][R6.64], P4 ;  /* 0x00e0000006047fae */ /* 0x0003e2000a1a1010 */
[----:B------:R-:W-:-:S03]  /*2a410*/  ISETP.GT.AND P4, PT, R5, 0x5, PT ;  /* 0x000000050500780c */ /* 0x000fc60003f84270 */
[----:B------:R-:W-:Y:S04]  /*2a420*/  STL [R1+0xb28], R19 ;  /* 0x000b281301007387 */ /* 0x000fe80000100800 */
[----:B------:R-:W-:Y:S01]  /*2a430*/  STL [R1+0xb2c], R8 ;  /* 0x000b2c0801007387 */ /* 0x000fe20000100800 */
[----:B-1----:R-:W-:Y:S01]  /*2a440*/  IMAD.MOV.U32 R6, RZ, RZ, R8 ;  /* 0x000000ffff067224 */ /* 0x002fe200078e0008 */
[----:B------:R-:W-:Y:S02]  /*2a450*/  MOV R7, R15 ;  /* 0x0000000f00077202 */ /* 0x000fe40000000f00 */
[----:B------:R1:W-:Y:S01]  /*2a460*/  STL [R1+0xb20], R15 ;  /* 0x000b200f01007387 */ /* 0x0003e20000100800 */
[----:B------:R-:W-:-:S03]  /*2a470*/  IADD3 R9, P6, PT, R9, R2, RZ ;  /* 0x0000000209097210 */ /* 0x000fc60007fde0ff */
[----:B------:R-:W5:Y:S04]  /*2a480*/  LDL.LU R16, [R1+0xaf8] ;  /* 0x000af80001107983 */ /* 0x000f680000300800 */
[----:B------:R1:W-:Y:S04]  /*2a490*/  LDGSTS.E [R4+0x1000], desc[UR16][R6.64], P5 ;  /* 0x0100000006047fae */ /* 0x0003e8000a9a1010 */
[----:B-1----:R-:W5:Y:S01]  /*2a4a0*/  LDL.LU R15, [R1+0xb04] ;  /* 0x000b0400010f7983 */ /* 0x002f620000300800 */
[----:B------:R-:W-:-:S03]  /*2a4b0*/  IMAD.X R18, R18, 0x1, R0, P6 ;  /* 0x0000000112127824 */ /* 0x000fc600030e0600 */
[----:B------:R-:W5:Y:S01]  /*2a4c0*/  LDL.LU R8, [R1+0xafc] ;  /* 0x000afc0001087983 */ /* 0x000f620000300800 */
[----:B------:R-:W-:-:S04]  /*2a4d0*/  SEL R6, RZ, 0x4, !P4 ;  /* 0x00000004ff067807 */ /* 0x000fc80006000000 */
[----:B------:R-:W-:Y:S01]  /*2a4e0*/  SEL R6, R6, RZ, !P3 ;  /* 0x000000ff06067207 */ /* 0x000fe20005800000 */
[----:B------:R1:W-:Y:S03]  /*2a4f0*/  STL [R1+0xb24], R9 ;  /* 0x000b240901007387 */ /* 0x0003e60000100800 */
[----:B------:R-:W-:Y:S01]  /*2a500*/  ISETP.NE.U32.AND P4, PT, R6, RZ, PT ;  /* 0x000000ff0600720c */ /* 0x000fe20003f85070 */
[----:B------:R-:W-:Y:S01]  /*2a510*/  STL [R1+0xb18], R18 ;  /* 0x000b181201007387 */ /* 0x000fe20000100800 */
[----:B------:R-:W-:-:S03]  /*2a520*/  MOV R6, R9 ;  /* 0x0000000900067202 */ /* 0x000fc60000000f00 */
[----:B-1----:R-:W5:Y:S01]  /*2a530*/  LDL.LU R9, [R1+0xaf0] ;  /* 0x000af00001097983 */ /* 0x002f620000300800 */
[----:B------:R-:W-:Y:S01]  /*2a540*/  IADD3 R14, P6, PT, R14, R2, RZ ;  /* 0x000000020e0e7210 */ /* 0x000fe20007fde0ff */
[----:B------:R-:W-:-:S05]  /*2a550*/  IMAD.MOV.U32 R7, RZ, RZ, R18 ;  /* 0x000000ffff077224 */ /* 0x000fca00078e0012 */
[----:B------:R1:W-:Y:S01]  /*2a560*/  LDGSTS.E [R4+0x1200], desc[UR16][R6.64], P5 ;  /* 0x0120000006047fae */ /* 0x0003e2000a9a1010 */
[----:B------:R-:W-:-:S03]  /*2a570*/  ISETP.GT.AND P5, PT, R5, 0x6, PT ;  /* 0x000000060500780c */ /* 0x000fc60003fa4270 */
[----:B------:R2:W-:Y:S01]  /*2a580*/  STL [R1+0xb1c], R14 ;  /* 0x000b1c0e01007387 */ /* 0x0005e20000100800 */
[----:B-1----:R-:W-:Y:S02]  /*2a590*/  IMAD.MOV.U32 R6, RZ, RZ, R14 ;  /* 0x000000ffff067224 */ /* 0x002fe400078e000e */
[----:B---3--:R-:W-:-:S05]  /*2a5a0*/  IMAD.X R17, R17, 0x1, R0, P6 ;  /* 0x0000000111117824 */ /* 0x008fca00030e0600 */
[----:B------:R-:W-:Y:S01]  /*2a5b0*/  MOV R7, R17 ;  /* 0x0000001100077202 */ /* 0x000fe20000000f00 */
[----:B------:R-:W-:Y:S04]  /*2a5c0*/  STL [R1+0xb10], R17 ;  /* 0x000b101101007387 */ /* 0x000fe80000100800 */
[----:B------:R1:W-:Y:S01]  /*2a5d0*/  LDGSTS.E [R4+0x1400], desc[UR16][R6.64], P4 ;  /* 0x0140000006047fae */ /* 0x0003e2000a1a1010 */
[----:B--2---:R-:W-:-:S05]  /*2a5e0*/  IADD3 R11, P6, PT, R11, R2, RZ ;  /* 0x000000020b0b7210 */ /* 0x004fca0007fde0ff */
[--C-:B----4-:R-:W-:Y:S01]  /*2a5f0*/  IMAD.X R13, R13, 0x1, R0.reuse, P6 ;  /* 0x000000010d0d7824 */ /* 0x110fe200030e0600 */
[----:B-----5:R-:W-:Y:S02]  /*2a600*/  IADD3 R10, P6, PT, R10, R2, RZ ;  /* 0x000000020a0a7210 */ /* 0x020fe40007fde0ff */
[----:B-1----:R-:W-:Y:S01]  /*2a610*/  SEL R6, RZ, 0x4, !P5 ;  /* 0x00000004ff067807 */ /* 0x002fe20006800000 */
[----:B------:R-:W-:Y:S02]  /*2a620*/  STL [R1+0xb14], R11 ;  /* 0x000b140b01007387 */ /* 0x000fe40000100800 */
[----:B------:R-:W-:Y:S01]  /*2a630*/  IMAD.X R12, R12, 0x1, R0, P6 ;  /* 0x000000010c0c7824 */ /* 0x000fe200030e0600 */
[----:B------:R-:W-:Y:S01]  /*2a640*/  SEL R6, R6, RZ, !P3 ;  /* 0x000000ff06067207 */ /* 0x000fe20005800000 */
[----:B------:R1:W-:Y:S04]  /*2a650*/  STL [R1+0xb08], R13 ;  /* 0x000b080d01007387 */ /* 0x0003e80000100800 */
[----:B------:R-:W2:Y:S01]  /*2a660*/  LDL.LU R19, [R1+0xae8] ;  /* 0x000ae80001137983 */ /* 0x000ea20000300800 */
[----:B------:R-:W-:-:S03]  /*2a670*/  ISETP.NE.U32.AND P5, PT, R6, RZ, PT ;  /* 0x000000ff0600720c */ /* 0x000fc60003fa5070 */
[----:B------:R-:W-:Y:S01]  /*2a680*/  STL [R1+0xb0c], R10 ;  /* 0x000b0c0a01007387 */ /* 0x000fe20000100800 */
[----:B------:R-:W-:-:S03]  /*2a690*/  MOV R6, R11 ;  /* 0x0000000b00067202 */ /* 0x000fc60000000f00 */
[----:B------:R3:W-:Y:S01]  /*2a6a0*/  STL [R1+0xb00], R12 ;  /* 0x000b000c01007387 */ /* 0x0007e20000100800 */
[----:B------:R-:W-:-:S03]  /*2a6b0*/  IMAD.MOV.U32 R7, RZ, RZ, R13 ;  /* 0x000000ffff077224 */ /* 0x000fc600078e000d */
[----:B------:R-:W4:Y:S04]  /*2a6c0*/  LDL.LU R14, [R1+0xaf4] ;  /* 0x000af400010e7983 */ /* 0x000f280000300800 */
[----:B-1----:R-:W5:Y:S04]  /*2a6d0*/  LDL.LU R13, [R1+0xae0] ;  /* 0x000ae000010d7983 */ /* 0x002f680000300800 */
[----:B------:R-:W5:Y:S04]  /*2a6e0*/  LDL.LU R11, [R1+0xaec] ;  /* 0x000aec00010b7983 */ /* 0x000f680000300800 */
[----:B------:R1:W-:Y:S01]  /*2a6f0*/  LDGSTS.E [R4+0x1600], desc[UR16][R6.64], P4 ;  /* 0x0160000006047fae */ /* 0x0003e2000a1a1010 */
[----:B------:R-:W-:-:S03]  /*2a700*/  ISETP.GT.AND P4, PT, R5, 0x7, PT ;  /* 0x000000070500780c */ /* 0x000fc60003f84270 */
[----:B------:R-:W5:Y:S01]  /*2a710*/  LDL.LU R18, [R1+0xad8] ;  /* 0x000ad80001127983 */ /* 0x000f620000300800 */
[----:B-1----:R-:W-:Y:S01]  /*2a720*/  IMAD.MOV.U32 R6, RZ, RZ, R10 ;  /* 0x000000ffff067224 */ /* 0x002fe200078e000a */
[----:B------:R-:W-:Y:S02]  /*2a730*/  MOV R7, R12 ;  /* 0x0000000c00077202 */ /* 0x000fe40000000f00 */
[----:B---3--:R-:W3:Y:S04]  /*2a740*/  LDL.LU R12, [R1+0xae4] ;  /* 0x000ae400010c7983 */ /* 0x008ee80000300800 */
[----:B------:R1:W-:Y:S04]  /*2a750*/  LDGSTS.E [R4+0x1800], desc[UR16][R6.64], P5 ;  /* 0x0180000006047fae */ /* 0x0003e8000a9a1010 */
[----:B------:R-:W3:Y:S01]  /*2a760*/  LDL.LU R10, [R1+0xadc] ;  /* 0x000adc00010a7983 */ /* 0x000ee20000300800 */
[----:B------:R-:W-:-:S02]  /*2a770*/  IADD3 R15, P6, PT, R15, R2, RZ ;  /* 0x000000020f0f7210 */ /* 0x000fc40007fde0ff */
[----:B-1----:R-:W-:-:S03]  /*2a780*/  SEL R6, RZ, 0x4, !P4 ;  /* 0x00000004ff067807 */ /* 0x002fc60006000000 */
[----:B------:R-:W-:Y:S01]  /*2a790*/  IMAD.X R16, R16, 0x1, R0, P6 ;  /* 0x0000000110107824 */ /* 0x000fe200030e0600 */
[----:B------:R-:W-:Y:S02]  /*2a7a0*/  SEL R6, R6, RZ, !P3 ;  /* 0x000000ff06067207 */ /* 0x000fe40005800000 */
[----:B------:R-:W-:Y:S01]  /*2a7b0*/  IADD3 R8, P6, PT, R8, R2, RZ ;  /* 0x0000000208087210 */ /* 0x000fe20007fde0ff */
[----:B------:R-:W-:Y:S01]  /*2a7c0*/  IMAD.MOV.U32 R7, RZ, RZ, R16 ;  /* 0x000000ffff077224 */ /* 0x000fe200078e0010 */
[----:B------:R-:W-:Y:S02]  /*2a7d0*/  ISETP.NE.U32.AND P4, PT, R6, RZ, PT ;  /* 0x000000ff0600720c */ /* 0x000fe40003f85070 */
[----:B------:R-:W-:Y:S01]  /*2a7e0*/  MOV R6, R15 ;  /* 0x0000000f00067202 */ /* 0x000fe20000000f00 */
[----:B------:R-:W-:Y:S04]  /*2a7f0*/  STL [R1+0xb04], R15 ;  /* 0x000b040f01007387 */ /* 0x000fe80000100800 */
[----:B------:R-:W-:Y:S04]  /*2a800*/  STL [R1+0xaf8], R16 ;  /* 0x000af81001007387 */ /* 0x000fe80000100800 */
[----:B------:R-:W3:Y:S01]  /*2a810*/  LDL.LU R17, [R1+0xad0] ;  /* 0x000ad00001117983 */ /* 0x000ee20000300800 */
[----:B------:R-:W-:-:S03]  /*2a820*/  IMAD.X R9, R9, 0x1, R0, P6 ;  /* 0x0000000109097824 */ /* 0x000fc600030e0600 */
[----:B------:R-:W-:Y:S04]  /*2a830*/  STL [R1+0xafc], R8 ;  /* 0x000afc0801007387 */ /* 0x000fe80000100800 */
[----:B------:R1:W-:Y:S04]  /*2a840*/  LDGSTS.E [R4+0x1a00], desc[UR16][R6.64], P5 ;  /* 0x01a0000006047fae */ /* 0x0003e8000a9a1010 */
[----:B------:R1:W-:Y:S02]  /*2a850*/  STL [R1+0xaf0], R9 ;  /* 0x000af00901007387 */ /* 0x0003e40000100800 */
[----:B-1----:R-:W-:Y:S01]  /*2a860*/  MOV R7, R9 ;  /* 0x0000000900077202 */ /* 0x002fe20000000f00 */
[----:B------:R-:W-:Y:S01]  /*2a870*/  IMAD.MOV.U32 R6, RZ, RZ, R8 ;  /* 0x000000ffff067224 */ /* 0x000fe200078e0008 */
[----:B------:R-:W3:Y:S04]  /*2a880*/  LDL.LU R9, [R1+0xac8] ;  /* 0x000ac80001097983 */ /* 0x000ee80000300800 */
[----:B------:R-:W3:Y:S04]  /*2a890*/  LDL.LU R8, [R1+0xad4] ;  /* 0x000ad40001087983 */ /* 0x000ee80000300800 */
[----:B------:R-:W3:Y:S04]  /*2a8a0*/  LDL.LU R16, [R1+0xac0] ;  /* 0x000ac00001107983 */ /* 0x000ee80000300800 */
[----:B------:R-:W3:Y:S01]  /*2a8b0*/  LDL.LU R15, [R1+0xacc] ;  /* 0x000acc00010f7983 */ /* 0x000ee20000300800 */
[----:B------:R-:W-:-:S03]  /*2a8c0*/  ISETP.GT.AND P5, PT, R5, 0x8, PT ;  /* 0x000000080500780c */ /* 0x000fc60003fa4270 */
[----:B------:R1:W-:Y:S02]  /*2a8d0*/  LDGSTS.E [R4+0x1c00], desc[UR16][R6.64], P4 ;  /* 0x01c0000006047fae */ /* 0x0003e4000a1a1010 */
[----:B-1----:R-:W-:-:S04]  /*2a8e0*/  SEL R6, RZ, 0x4, !P5 ;  /* 0x00000004ff067807 */ /* 0x002fc80006800000 */
[----:B------:R-:W-:-:S04]  /*2a8f0*/  SEL R6, R6, RZ, !P3 ;  /* 0x000000ff06067207 */ /* 0x000fc80005800000 */
[----:B------:R-:W-:Y:S02]  /*2a900*/  ISETP.NE.U32.AND P5, PT, R6, RZ, PT ;  /* 0x000000ff0600720c */ /* 0x000fe40003fa5070 */
[----:B----4-:R-:W-:-:S05]  /*2a910*/  IADD3 R14, P6, PT, R14, R2, RZ ;  /* 0x000000020e0e7210 */ /* 0x010fca0007fde0ff */
[----:B--2---:R-:W-:Y:S01]  /*2a920*/  IMAD.X R19, R19, 0x1, R0, P6 ;  /* 0x0000000113137824 */ /* 0x004fe200030e0600 */
[----:B-----5:R-:W-:-:S03]  /*2a930*/  IADD3 R11, P6, PT, R11, R2, RZ ;  /* 0x000000020b0b7210 */ /* 0x020fc60007fde0ff */
[----:B------:R-:W-:Y:S01]  /*2a940*/  IMAD.MOV.U32 R7, RZ, RZ, R19 ;  /* 0x000000ffff077224 */ /* 0x000fe200078e0013 */
[----:B------:R-:W-:Y:S01]  /*2a950*/  MOV R6, R14 ;  /* 0x0000000e00067202 */ /* 0x000fe20000000f00 */
[----:B------:R-:W-:-:S04]  /*2a960*/  IMAD.X R13, R13, 0x1, R0, P6 ;  /* 0x000000010d0d7824 */ /* 0x000fc800030e0600 */
[----:B------:R1:W-:Y:S01]  /*2a970*/  LDGSTS.E [R4+0x1e00], desc[UR16][R6.64], P4 ;  /* 0x01e0000006047fae */ /* 0x0003e2000a1a1010 */
[----:B------:R-:W-:-:S03]  /*2a980*/  ISETP.GT.AND P4, PT, R5, 0x9, PT ;  /* 0x000000090500780c */ /* 0x000fc60003f84270 */
[----:B------:R2:W-:Y:S01]  /*2a990*/  STL [R1+0xaf4], R14 ;  /* 0x000af40e01007387 */ /* 0x0005e20000100800 */
[----:B-1----:R-:W-:Y:S01]  /*2a9a0*/  IMAD.MOV.U32 R6, RZ, RZ, R11 ;  /* 0x000000ffff067224 */ /* 0x002fe200078e000b */
[----:B------:R-:W-:Y:S02]  /*2a9b0*/  MOV R7, R13 ;  /* 0x0000000d00077202 */ /* 0x000fe40000000f00 */
[----:B---3--:R-:W-:-:S03]  /*2a9c0*/  IADD3 R12, P6, PT, R12, R2, RZ ;  /* 0x000000020c0c7210 */ /* 0x008fc60007fde0ff */
[----:B------:R1:W-:Y:S02]  /*2a9d0*/  LDGSTS.E [R4+0x2000], desc[UR16][R6.64], P5 ;  /* 0x0200000006047fae */ /* 0x0003e4000a9a1010 */
[----:B------:R-:W-:Y:S01]  /*2a9e0*/  IMAD.X R18, R18, 0x1, R0, P6 ;  /* 0x0000000112127824 */ /* 0x000fe200030e0600 */
[----:B------:R-:W-:Y:S01]  /*2a9f0*/  IADD3 R10, P6, PT, R10, R2, RZ ;  /* 0x000000020a0a7210 */ /* 0x000fe20007fde0ff */
[----:B------:R-:W-:Y:S04]  /*2aa00*/  STL [R1+0xae8], R19 ;  /* 0x000ae81301007387 */ /* 0x000fe80000100800 */
[----:B------:R-:W-:Y:S01]  /*2aa10*/  STL [R1+0xaec], R11 ;  /* 0x000aec0b01007387 */ /* 0x000fe20000100800 */
[----:B-1----:R-:W-:-:S03]  /*2aa20*/  SEL R6, RZ, 0x4, !P4 ;  /* 0x00000004ff067807 */ /* 0x002fc60006000000 */
[----:B------:R1:W-:Y:S01]  /*2aa30*/  STL [R1+0xae0], R13 ;  /* 0x000ae00d01007387 */ /* 0x0003e20000100800 */
[----:B------:R-:W-:-:S03]  /*2aa40*/  SEL R6, R6, RZ, !P3 ;  /* 0x000000ff06067207 */ /* 0x000fc60005800000 */
[----:B--2---:R-:W2:Y:S01]  /*2aa50*/  LDL.LU R14, [R1+0xab8] ;  /* 0x000ab800010e7983 */ /* 0x004ea20000300800 */
[----:B------:R-:W-:Y:S01]  /*2aa60*/  IMAD.MOV.U32 R7, RZ, RZ, R18 ;  /* 0x000000ffff077224 */ /* 0x000fe200078e0012 */
[----:B------:R-:W-:Y:S02]  /*2aa70*/  ISETP.NE.U32.AND P4, PT, R6, RZ, PT ;  /* 0x000000ff0600720c */ /* 0x000fe40003f85070 */
[----:B-1----:R-:W3:Y:S01]  /*2aa80*/  LDL.LU R13, [R1+0xac4] ;  /* 0x000ac400010d7983 */ /* 0x002ee20000300800 */
[----:B------:R-:W-:-:S03]  /*2aa90*/  MOV R6, R12 ;  /* 0x0000000c00067202 */ /* 0x000fc60000000f00 */
[----:B------:R-:W4:Y:S01]  /*2aaa0*/  LDL.LU R11, [R1+0xabc] ;  /* 0x000abc00010b7983 */ /* 0x000f220000300800 */
[----:B------:R-:W-:-:S03]  /*2aab0*/  IMAD.X R17, R17, 0x1, R0, P6 ;  /* 0x0000000111117824 */ /* 0x000fc600030e0600 */
[----:B------:R1:W-:Y:S04]  /*2aac0*/  STL [R1+0xae4], R12 ;  /* 0x000ae40c01007387 */ /* 0x0003e80000100800 */
[----:B------:R5:W-:Y:S01]  /*2aad0*/  LDGSTS.E [R4+0x2200], desc[UR16][R6.64], P5 ;  /* 0x0220000006047fae */ /* 0x000be2000a9a1010 */
[----:B------:R-:W-:-:S03]  /*2aae0*/  ISETP.GT.AND P5, PT, R5, 0xa, PT ;  /* 0x0000000a0500780c */ /* 0x000fc60003fa4270 */
[----:B------:R-:W-:Y:S04]  /*2aaf0*/  STL [R1+0xad8], R18 ;  /* 0x000ad81201007387 */ /* 0x000fe80000100800 */
[----:B-1----:R-:W4:Y:S01]  /*2ab00*/  LDL.LU R12, [R1+0xab0] ;  /* 0x000ab000010c7983 */ /* 0x002f220000300800 */
[----:B-----5:R-:W-:Y:S01]  /*2ab10*/  IMAD.MOV.U32 R6, RZ, RZ, R10 ;  /* 0x000000ffff067224 */ /* 0x020fe200078e000a */
[----:B------:R-:W-:Y:S02]  /*2ab20*/  MOV R7, R17 ;  /* 0x0000001100077202 */ /* 0x000fe40000000f00 */
[-C--:B------:R-:W-:Y:S01]  /*2ab30*/  IADD3 R8, P6, PT, R8, R2.reuse, RZ ;  /* 0x0000000208087210 */ /* 0x080fe20007fde0ff */
[----:B------:R1:W-:Y:S04]  /*2ab40*/  STL [R1+0xadc], R10 ;  /* 0x000adc0a01007387 */ /* 0x0003e80000100800 */
[----:B------:R-:W-:Y:S01]  /*2ab50*/  IMAD.X R9, R9, 0x1, R0, P6 ;  /* 0x0000000109097824 */ /* 0x000fe200030e0600 */
[----:B------:R5:W-:Y:S01]  /*2ab60*/  LDGSTS.E [R4+0x2400], desc[UR16][R6.64], P4 ;  /* 0x0240000006047fae */ /* 0x000be2000a1a1010 */
[----:B------:R-:W-:-:S03]  /*2ab70*/  IADD3 R15, P6, PT, R15, R2, RZ ;  /* 0x000000020f0f7210 */ /* 0x000fc60007fde0ff */
[----:B------:R-:W-:Y:S02]  /*2ab80*/  STL [R1+0xad0], R17 ;  /* 0x000ad01101007387 */ /* 0x000fe40000100800 */
[----:B------:R-:W-:Y:S02]  /*2ab90*/  IMAD.X R16, R16, 0x1, R0, P6 ;  /* 0x0000000110107824 */ /* 0x000fe400030e0600 */
[----:B------:R-:W-:Y:S01]  /*2aba0*/  STL [R1+0xad4], R8 ;  /* 0x000ad40801007387 */ /* 0x000fe20000100800 */
[----:B-----5:R-:W-:-:S03]  /*2abb0*/  SEL R6, RZ, 0x4, !P5 ;  /* 0x00000004ff067807 */ /* 0x020fc60006800000 */
[----:B------:R5:W-:Y:S04]  /*2abc0*/  STL [R1+0xac8], R9 ;  /* 0x000ac80901007387 */ /* 0x000be80000100800 */
[----:B------:R-:W4:Y:S01]  /*2abd0*/  LDL.LU R19, [R1+0xaa8] ;  /* 0x000aa80001137983 */ /* 0x000f220000300800 */
[----:B------:R-:W-:-:S03]  /*2abe0*/  SEL R6, R6, RZ, !P3 ;  /* 0x000000ff06067207 */ /* 0x000fc60005800000 */
[----:B------:R5:W-:Y:S04]  /*2abf0*/  STL [R1+0xacc], R15 ;  /* 0x000acc0f01007387 */ /* 0x000be80000100800 */
[----:B------:R2:W-:Y:S04]  /*2ac00*/  STL [R1+0xac0], R16 ;  /* 0x000ac01001007387 */ /* 0x0005e80000100800 */
[----:B-1----:R-:W4:Y:S01]  /*2ac10*/  LDL.LU R10, [R1+0xab4] ;  /* 0x000ab400010a7983 */ /* 0x002f220000300800 */
[----:B------:R-:W-:Y:S01]  /*2ac20*/  ISETP.NE.U32.AND P5, PT, R6, RZ, PT ;  /* 0x000000ff0600720c */ /* 0x000fe20003fa5070 */
[----:B------:R-:W-:Y:S01]  /*2ac30*/  IMAD.MOV.U32 R7, RZ, RZ, R9 ;  /* 0x000000ffff077224 */ /* 0x000fe200078e0009 */
[----:B------:R-:W-:Y:S01]  /*2ac40*/  MOV R6, R8 ;  /* 0x0000000800067202 */ /* 0x000fe20000000f00 */
[----:B-----5:R-:W5:Y:S04]  /*2ac50*/  LDL.LU R9, [R1+0xaa0] ;  /* 0x000aa00001097983 */ /* 0x020f680000300800 */
[----:B------:R-:W5:Y:S04]  /*2ac60*/  LDL.LU R8, [R1+0xaac] ;  /* 0x000aac0001087983 */ /* 0x000f680000300800 */
[----:B------:R1:W-:Y:S01]  /*2ac70*/  LDGSTS.E [R4+0x2600], desc[UR16][R6.64], P4 ;  /* 0x0260000006047fae */ /* 0x0003e2000a1a1010 */
[----:B------:R-:W-:-:S03]  /*2ac80*/  ISETP.GT.AND P4, PT, R5, 0xb, PT ;  /* 0x0000000b0500780c */ /* 0x000fc60003f84270 */
[----:B------:R-:W5:Y:S04]  /*2ac90*/  LDL.LU R18, [R1+0xa98] ;  /* 0x000a980001127983 */ /* 0x000f680000300800 */
[----:B------:R-:W5:Y:S01]  /*2aca0*/  LDL.LU R17, [R1+0xaa4] ;  /* 0x000aa40001117983 */ /* 0x000f620000300800 */
[----:B-1----:R-:W-:Y:S01]  /*2acb0*/  IMAD.MOV.U32 R6, RZ, RZ, R15 ;  /* 0x000000ffff067224 */ /* 0x002fe200078e000f */
[----:B------:R-:W-:Y:S02]  /*2acc0*/  MOV R7, R16 ;  /* 0x0000001000077202 */ /* 0x000fe40000000f00 */
[----:B------:R-:W5:Y:S04]  /*2acd0*/  LDL.LU R15, [R1+0xa9c] ;  /* 0x000a9c00010f7983 */ /* 0x000f680000300800 */
[----:B------:R1:W-:Y:S02]  /*2ace0*/  LDGSTS.E [R4+0x2800], desc[UR16][R6.64], P5 ;  /* 0x0280000006047fae */ /* 0x0003e4000a9a1010 */
[----:B-1----:R-:W-:-:S04]  /*2acf0*/  SEL R6, RZ, 0x4, !P4 ;  /* 0x00000004ff067807 */ /* 0x002fc80006000000 */
[----:B------:R-:W-:-:S04]  /*2ad00*/  SEL R6, R6, RZ, !P3 ;  /* 0x000000ff06067207 */ /* 0x000fc80005800000 */
[----:B------:R-:W-:Y:S02]  /*2ad10*/  ISETP.NE.U32.AND P4, PT, R6, RZ, PT ;  /* 0x000000ff0600720c */ /* 0x000fe40003f85070 */
[----:B---3--:R-:W-:-:S05]  /*2ad20*/  IADD3 R13, P6, PT, R13, R2, RZ ;  /* 0x000000020d0d7210 */ /* 0x008fca0007fde0ff */
[----:B--2---:R-:W-:Y:S01]  /*2ad30*/  IMAD.X R14, R14, 0x1, R0, P6 ;  /* 0x000000010e0e7824 */ /* 0x004fe200030e0600 */
[----:B----4-:R-:W-:Y:S02]  /*2ad40*/  IADD3 R11, P6, PT, R11, R2, RZ ;  /* 0x000000020b0b7210 */ /* 0x010fe40007fde0ff */
[----:B------:R-:W-:Y:S01]  /*2ad50*/  MOV R6, R13 ;  /* 0x0000000d00067202 */ /* 0x000fe20000000f00 */
[----:B------:R-:W-:Y:S01]  /*2ad60*/  IMAD.MOV.U32 R7, RZ, RZ, R14 ;  /* 0x000000ffff077224 */ /* 0x000fe200078e000e */
[----:B------:R-:W-:Y:S04]  /*2ad70*/  STL [R1+0xac4], R13 ;  /* 0x000ac40d01007387 */ /* 0x000fe80000100800 */
[----:B------:R1:W-:Y:S04]  /*2ad80*/  STL [R1+0xab8], R14 ;  /* 0x000ab80e01007387 */ /* 0x0003e80000100800 */
[----:B------:R-:W2:Y:S01]  /*2ad90*/  LDL.LU R16, [R1+0xa90] ;  /* 0x000a900001107983 */ /* 0x000ea20000300800 */
[----:B------:R-:W-:-:S03]  /*2ada0*/  IMAD.X R12, R12, 0x1, R0, P6 ;  /* 0x000000010c0c7824 */ /* 0x000fc600030e0600 */
[----:B------:R3:W-:Y:S01]  /*2adb0*/  LDGSTS.E [R4+0x2a00], desc[UR16][R6.64], P5 ;  /* 0x02a0000006047fae */ /* 0x0007e2000a9a1010 */
[----:B------:R-:W-:-:S03]  /*2adc0*/  ISETP.GT.AND P5, PT, R5, 0xc, PT ;  /* 0x0000000c0500780c */ /* 0x000fc60003fa4270 */
[----:B------:R-:W-:Y:S01]  /*2add0*/  STL [R1+0xabc], R11 ;  /* 0x000abc0b01007387 */ /* 0x000fe20000100800 */
[----:B---3--:R-:W-:Y:S01]  /*2ade0*/  IMAD.MOV.U32 R6, RZ, RZ, R11 ;  /* 0x000000ffff067224 */ /* 0x008fe200078e000b */
[----:B------:R-:W-:Y:S02]  /*2adf0*/  MOV R7, R12 ;  /* 0x0000000c00077202 */ /* 0x000fe40000000f00 */
[----:B------:R3:W-:Y:S04]  /*2ae00*/  STL [R1+0xab0], R12 ;  /* 0x000ab00c01007387 */ /* 0x0007e80000100800 */
[----:B------:R4:W-:Y:S04]  /*2ae10*/  LDGSTS.E [R4+0x2c00], desc[UR16][R6.64], P4 ;  /* 0x02c0000006047fae */ /* 0x0009e8000a1a1010 */
[----:B-1----:R-:W2:Y:S04]  /*2ae20*/  LDL.LU R14, [R1+0xa88] ;  /* 0x000a8800010e7983 */ /* 0x002ea80000300800 */
[----:B------:R-:W2:Y:S01]  /*2ae30*/  LDL.LU R13, [R1+0xa94] ;  /* 0x000a9400010d7983 */ /* 0x000ea20000300800 */
[----:B----4-:R-:W-:-:S03]  /*2ae40*/  SEL R6, RZ, 0x4, !P5 ;  /* 0x00000004ff067807 */ /* 0x010fc60006800000 */
[----:B---3--:R-:W3:Y:S01]  /*2ae50*/  LDL.LU R12, [R1+0xa80] ;  /* 0x000a8000010c7983 */ /* 0x008ee20000300800 */
[----:B------:R-:W-:-:S03]  /*2ae60*/  SEL R6, R6, RZ, !P3 ;  /* 0x000000ff06067207 */ /* 0x000fc60005800000 */
[----:B------:R-:W4:Y:S01]  /*2ae70*/  LDL.LU R11, [R1+0xa8c] ;  /* 0x000a8c00010b7983 */ /* 0x000f220000300800 */
[----:B------:R-:W-:-:S05]  /*2ae80*/  IADD3 R10, P6, PT, R10, R2, RZ ;  /* 0x000000020a0a7210 */ /* 0x000fca0007fde0ff */
[----:B------:R-:W-:Y:S01]  /*2ae90*/  IMAD.X R19, R19, 0x1, R0, P6 ;  /* 0x0000000113137824 */ /* 0x000fe200030e0600 */
[----:B-----5:R-:W-:-:S03]  /*2aea0*/  IADD3 R8, P6, PT, R8, R2, RZ ;  /* 0x0000000208087210 */ /* 0x020fc60007fde0ff */
[----:B------:R-:W-:Y:S01]  /*2aeb0*/  IMAD.MOV.U32 R7, RZ, RZ, R19 ;  /* 0x000000ffff077224 */ /* 0x000fe200078e0013 */
[----:B------:R-:W-:Y:S02]  /*2aec0*/  ISETP.NE.U32.AND P5, PT, R6, RZ, PT ;  /* 0x000000ff0600720c */ /* 0x000fe40003fa5070 */
[----:B------:R-:W-:Y:S01]  /*2aed0*/  MOV R6, R10 ;  /* 0x0000000a00067202 */ /* 0x000fe20000000f00 */
[----:B------:R-:W-:Y:S01]  /*2aee0*/  IMAD.X R9, R9, 0x1, R0, P6 ;  /* 0x0000000109097824 */ /* 0x000fe200030e0600 */
[----:B------:R1:W-:Y:S04]  /*2aef0*/  STL [R1+0xab4], R10 ;  /* 0x000ab40a01007387 */ /* 0x0003e80000100800 */
[----:B------:R-:W-:Y:S04]  /*2af00*/  STL [R1+0xaa8], R19 ;  /* 0x000aa81301007387 */ /* 0x000fe80000100800 */
[----:B------:R-:W-:Y:S04]  /*2af10*/  STL [R1+0xaac], R8 ;  /* 0x000aac0801007387 */ /* 0x000fe80000100800 */
[----:B------:R5:W-:Y:S04]  /*2af20*/  LDGSTS.E [R4+0x2e00], desc[UR16][R6.64], P4 ;  /* 0x02e0000006047fae */ /* 0x000be8000a1a1010 */
[----:B------:R5:W-:Y:S04]  /*2af30*/  STL [R1+0xaa0], R9 ;  /* 0x000aa00901007387 */ /* 0x000be80000100800 */
[----:B-1----:R-:W3:Y:S01]  /*2af40*/  LDL.LU R10, [R1+0xa78] ;  /* 0x000a7800010a7983 */ /* 0x002ee20000300800 */
[----:B-----5:R-:W-:-:S03]  /*2af50*/  MOV R7, R9 ;  /* 0x0000000900077202 */ /* 0x020fc60000000f00 */
[----:B------:R-:W5:Y:S01]  /*2af60*/  LDL.LU R9, [R1+0xa84] ;  /* 0x000a840001097983 */ /* 0x000f620000300800 */
[----:B------:R-:W-:-:S03]  /*2af70*/  IMAD.MOV.U32 R6, RZ, RZ, R8 ;  /* 0x000000ffff067224 */ /* 0x000fc600078e0008 */
[----:B------:R-:W5:Y:S01]  /*2af80*/  LDL.LU R8, [R1+0xa7c] ;  /* 0x000a7c0001087983 */ /* 0x000f620000300800 */
[----:B------:R-:W-:Y:S02]  /*2af90*/  ISETP.GT.AND P4, PT, R5, 0xd, PT ;  /* 0x0000000d0500780c */ /* 0x000fe40003f84270 */
[-C--:B------:R-:W-:Y:S01]  /*2afa0*/  IADD3 R17, P6, PT, R17, R2.reuse, RZ ;  /* 0x0000000211117210 */ /* 0x080fe20007fde0ff */
[----:B------:R1:W-:Y:S04]  /*2afb0*/  LDGSTS.E [R4+0x3000], desc[UR16][R6.64], P5 ;  /* 0x0300000006047fae */ /* 0x0003e8000a9a1010 */
[----:B------:R-:W-:Y:S01]  /*2afc0*/  IMAD.X R18, R18, 0x1, R0, P6 ;  /* 0x0000000112127824 */ /* 0x000fe200030e0600 */
[----:B------:R-:W-:Y:S02]  /*2afd0*/  IADD3 R15, P6, PT, R15, R2, RZ ;  /* 0x000000020f0f7210 */ /* 0x000fe40007fde0ff */
[----:B-1----:R-:W-:-:S04]  /*2afe0*/  SEL R6, RZ, 0x4, !P4 ;  /* 0x00000004ff067807 */ /* 0x002fc80006000000 */
[----:B------:R-:W-:Y:S01]  /*2aff0*/  SEL R6, R6, RZ, !P3 ;  /* 0x000000ff06067207 */ /* 0x000fe20005800000 */
[----:B------:R-:W-:-:S03]  /*2b000*/  IMAD.MOV.U32 R7, RZ, RZ, R18 ;  /* 0x000000ffff077224 */ /* 0x000fc600078e0012 */
[----:B------:R-:W-:Y:S02]  /*2b010*/  ISETP.NE.U32.AND P4, PT, R6, RZ, PT ;  /* 0x000000ff0600720c */ /* 0x000fe40003f85070 */
[----:B------:R-:W-:-:S05]  /*2b020*/  MOV R6, R17 ;  /* 0x0000001100067202 */ /* 0x000fca0000000f00 */
[----:B------:R1:W-:Y:S01]  /*2b030*/  LDGSTS.E [R4+0x3200], desc[UR16][R6.64], P5 ;  /* 0x0320000006047fae */ /* 0x0003e2000a9a1010 */
[----:B------:R-:W-:Y:S01]  /*2b040*/  ISETP.GT.AND P5, PT, R5, 0xe, PT ;  /* 0x0000000e0500780c */ /* 0x000fe20003fa4270 */
[----:B-1----:R-:W-:Y:S02]  /*2b050*/  IMAD.MOV.U32 R6, RZ, RZ, R15 ;  /* 0x000000ffff067224 */ /* 0x002fe400078e000f */
[----:B------:R-:W-:Y:S04]  /*2b060*/  STL [R1+0xaa4], R17 ;  /* 0x000aa41101007387 */ /* 0x000fe80000100800 */
[----:B------:R1:W-:Y:S04]  /*2b070*/  STL [R1+0xa98], R18 ;  /* 0x000a981201007387 */ /* 0x0003e80000100800 */
[----:B------:R1:W-:Y:S01]  /*2b080*/  STL [R1+0xa9c], R15 ;  /* 0x000a9c0f01007387 */ /* 0x0003e20000100800 */
[----:B--2---:R-:W-:-:S05]  /*2b090*/  IMAD.X R16, R16, 0x1, R0, P6 ;  /* 0x0000000110107824 */ /* 0x004fca00030e0600 */
[----:B------:R-:W-:-:S05]  /*2b0a0*/  MOV R7, R16 ;  /* 0x0000001000077202 */ /* 0x000fca0000000f00 */
[----:B------:R2:W-:Y:S02]  /*2b0b0*/  LDGSTS.E [R4+0x3400], desc[UR16][R6.64], P4 ;  /* 0x0340000006047fae */ /* 0x0005e4000a1a1010 */
[----:B--2---:R-:W-:-:S04]  /*2b0c0*/  SEL R6, RZ, 0x4, !P5 ;  /* 0x00000004ff067807 */ /* 0x004fc80006800000 */
[----:B------:R-:W-:Y:S02]  /*2b0d0*/  SEL R6, R6, RZ, !P3 ;  /* 0x000000ff06067207 */ /* 0x000fe40005800000 */
[----:B------:R-:W-:Y:S02]  /*2b0e0*/  IADD3 R13, P6, PT, R13, R2, RZ ;  /* 0x000000020d0d7210 */ /* 0x000fe40007fde0ff */
[----:B------:R-:W-:-:S03]  /*2b0f0*/  ISETP.NE.U32.AND P5, PT, R6, RZ, PT ;  /* 0x000000ff0600720c */ /* 0x000fc60003fa5070 */
[----:B------:R-:W-:Y:S01]  /*2b100*/  IMAD.X R14, R14, 0x1, R0, P6 ;  /* 0x000000010e0e7824 */ /* 0x000fe200030e0600 */
[----:B----4-:R-:W-:-:S03]  /*2b110*/  IADD3 R11, P6, PT, R11, R2, RZ ;  /* 0x000000020b0b7210 */ /* 0x010fc60007fde0ff */
[----:B------:R-:W-:Y:S01]  /*2b120*/  IMAD.MOV.U32 R7, RZ, RZ, R14 ;  /* 0x000000ffff077224 */ /* 0x000fe200078e000e */
[----:B------:R-:W-:Y:S01]  /*2b130*/  MOV R6, R13 ;  /* 0x0000000d00067202 */ /* 0x000fe20000000f00 */
[----:B---3--:R-:W-:-:S04]  /*2b140*/  IMAD.X R12, R12, 0x1, R0, P6 ;  /* 0x000000010c0c7824 */ /* 0x008fc800030e0600 */
[----:B------:R2:W-:Y:S01]  /*2b150*/  LDGSTS.E [R4+0x3600], desc[UR16][R6.64], P4 ;  /* 0x0360000006047fae */ /* 0x0005e2000a1a1010 */
[----:B------:R-:W-:-:S03]  /*2b160*/  ISETP.GT.AND P4, PT, R5, 0xf, PT ;  /* 0x0000000f0500780c */ /* 0x000fc60003f84270 */
[----:B------:R-:W-:Y:S04]  /*2b170*/  STL [R1+0xa90], R16 ;  /* 0x000a901001007387 */ /* 0x000fe80000100800 */
[----:B------:R-:W-:Y:S01]  /*2b180*/  STL [R1+0xa94], R13 ;  /* 0x000a940d01007387 */ /* 0x000fe20000100800 */
[----:B--2---:R-:W-:Y:S01]  /*2b190*/  IMAD.MOV.U32 R6, RZ, RZ, R11 ;  /* 0x000000ffff067224 */ /* 0x004fe200078e000b */
[----:B------:R-:W-:Y:S02]  /*2b1a0*/  MOV R7, R12 ;  /* 0x0000000c00077202 */ /* 0x000fe40000000f00 */
[----:B------:R2:W-:Y:S04]  /*2b1b0*/  STL [R1+0xa88], R14 ;  /* 0x000a880e01007387 */ /* 0x0005e80000100800 */
[----:B------:R3:W-:Y:S04]  /*2b1c0*/  STL [R1+0xa8c], R11 ;  /* 0x000a8c0b01007387 */ /* 0x0007e80000100800 */
[----:B------:R-:W-:Y:S04]  /*2b1d0*/  STL [R1+0xa80], R12 ;  /* 0x000a800c01007387 */ /* 0x000fe80000100800 */
[----:B------:R4:W-:Y:S01]  /*2b1e0*/  LDGSTS.E [R4+0x3800], desc[UR16][R6.64], P5 ;  /* 0x0380000006047fae */ /* 0x0009e2000a9a1010 */
[----:B-----5:R-:W-:-:S05]  /*2b1f0*/  IADD3 R9, P6, PT, R9, R2, RZ ;  /* 0x0000000209097210 */ /* 0x020fca0007fde0ff */
[----:B------:R-:W-:Y:S01]  /*2b200*/  IMAD.X R10, R10, 0x1, R0, P6 ;  /* 0x000000010a0a7824 */ /* 0x000fe200030e0600 */
[----:B------:R-:W-:Y:S01]  /*2b210*/  IADD3 R8, P6, PT, R8, R2, RZ ;  /* 0x0000000208087210 */ /* 0x000fe20007fde0ff */
[----:B------:R-:W-:Y:S01]  /*2b220*/  STL [R1+0xa84], R9 ;  /* 0x000a840901007387 */ /* 0x000fe20000100800 */
[----:B----4-:R-:W-:-:S03]  /*2b230*/  SEL R6, RZ, 0x4, !P4 ;  /* 0x00000004ff067807 */ /* 0x010fc60006000000 */
[----:B------:R-:W-:Y:S01]  /*2b240*/  STL [R1+0xa78], R10 ;  /* 0x000a780a01007387 */ /* 0x000fe20000100800 */
[----:B------:R-:W-:-:S03]  /*2b250*/  SEL R6, R6, RZ, !P3 ;  /* 0x000000ff06067207 */ /* 0x000fc60005800000 */
[----:B------:R4:W-:Y:S04]  /*2b260*/  STL [R1+0xa7c], R8 ;  /* 0x000a7c0801007387 */ /* 0x0009e80000100800 */
[----:B------:R-:W5:Y:S04]  /*2b270*/  LDL.LU R19, [R1] ;  /* 0x0000000001137983 */ /* 0x000f680000300800 */
[----:B-1----:R-:W5:Y:S01]  /*2b280*/  LDL.LU R18, [R1+0x4] ;  /* 0x0000040001127983 */ /* 0x002f620000300800 */
[----:B------:R-:W-:Y:S01]  /*2b290*/  ISETP.NE.U32.AND P4, PT, R6, RZ, PT ;  /* 0x000000ff0600720c */ /* 0x000fe20003f85070 */
[----:B------:R-:W-:Y:S01]  /*2b2a0*/  IMAD.MOV.U32 R7, RZ, RZ, R10 ;  /* 0x000000ffff077224 */ /* 0x000fe200078e000a */
[----:B------:R-:W-:Y:S01]  /*2b2b0*/  MOV R6, R9 ;  /* 0x0000000900067202 */ /* 0x000fe20000000f00 */
[----:B------:R-:W5:Y:S04]  /*2b2c0*/  LDL.LU R15, [R1+0x8] ;  /* 0x00000800010f7983 */ /* 0x000f680000300800 */
[----:B--2---:R-:W2:Y:S04]  /*2b2d0*/  LDL.LU R14, [R1+0xc] ;  /* 0x00000c00010e7983 */ /* 0x004ea80000300800 */
[----:B------:R1:W-:Y:S04]  /*2b2e0*/  LDGSTS.E [R4+0x3a00], desc[UR16][R6.64], P5 ;  /* 0x03a0000006047fae */ /* 0x0003e8000a9a1010 */
[----:B---3--:R-:W3:Y:S01]  /*2b2f0*/  LDL.LU R11, [R1+0x10] ;  /* 0x00001000010b7983 */ /* 0x008ee20000300800 */
[----:B-1----:R-:W-:-:S03]  /*2b300*/  IMAD.MOV.U32 R6, RZ, RZ, R8 ;  /* 0x000000ffff067224 */ /* 0x002fc600078e0008 */
[----:B----4-:R-:W4:Y:S04]  /*2b310*/  LDL.LU R8, [R1+0x14] ;  /* 0x0000140001087983 */ /* 0x010f280000300800 */
[----:B------:R-:W2:Y:S04]  /*2b320*/  LDL.LU R17, [R1+0x18] ;  /* 0x0000180001117983 */ /* 0x000ea80000300800 */
[----:B------:R-:W2:Y:S04]  /*2b330*/  LDL.LU R16, [R1+0x1c] ;  /* 0x00001c0001107983 */ /* 0x000ea80000300800 */
[----:B------:R-:W2:Y:S04]  /*2b340*/  LDL.LU R13, [R1+0x20] ;  /* 0x00002000010d7983 */ /* 0x000ea80000300800 */
[----:B------:R-:W2:Y:S04]  /*2b350*/  LDL.LU R12, [R1+0x24] ;  /* 0x00002400010c7983 */ /* 0x000ea80000300800 */
[----:B------:R-:W2:Y:S04]  /*2b360*/  LDL.LU R10, [R1+0x28] ;  /* 0x00002800010a7983 */ /* 0x000ea80000300800 */
[----:B------:R-:W2:Y:S01]  /*2b370*/  LDL.LU R9, [R1+0x2c] ;  /* 0x00002c0001097983 */ /* 0x000ea20000300800 */
[----:B------:R-:W-:Y:S01]  /*2b380*/  IMAD.X R85, R85, 0x1, R0, P6 ;  /* 0x0000000155557824 */ /* 0x000fe200030e0600 */
[----:B------:R-:W-:-:S04]  /*2b390*/  ISETP.GT.AND P5, PT, R5, 0x10, PT ;  /* 0x000000100500780c */ /* 0x000fc80003fa4270 */
[----:B------:R-:W-:Y:S02]  /*2b3a0*/  MOV R7, R85 ;  /* 0x0000005500077202 */ /* 0x000fe40000000f00 */
[----:B------:R-:W-:-:S03]  /*2b3b0*/  IADD3 R87, P6, PT, R87, R2, RZ ;  /* 0x0000000257577210 */ /* 0x000fc60007fde0ff */
[----:B------:R1:W-:Y:S02]  /*2b3c0*/  LDGSTS.E [R4+0x3c00], desc[UR16][R6.64], P4 ;  /* 0x03c0000006047fae */ /* 0x0003e4000a1a1010 */
[----:B------:R-:W-:Y:S01]  /*2b3d0*/  IMAD.X R86, R86, 0x1, R0, P6 ;  /* 0x0000000156567824 */ /* 0x000fe200030e0600 */
[----:B------:R-:W-:Y:S02]  /*2b3e0*/  IADD3 R197, P6, PT, R197, R2, RZ ;  /* 0x00000002c5c57210 */ /* 0x000fe40007fde0ff */
[----:B-1----:R-:W-:-:S04]  /*2b3f0*/  SEL R6, RZ, 0x4, !P5 ;  /* 0x00000004ff067807 */ /* 0x002fc80006800000 */
[----:B------:R-:W-:Y:S01]  /*2b400*/  SEL R6, R6, RZ, !P3 ;  /* 0x000000ff06067207 */ /* 0x000fe20005800000 */
[----:B------:R-:W-:-:S03]  /*2b410*/  IMAD.MOV.U32 R7, RZ, RZ, R86 ;  /* 0x000000ffff077224 */ /* 0x000fc600078e0056 */
[----:B------:R-:W-:Y:S01]  /*2b420*/  ISETP.NE.U32.AND P5, PT, R6, RZ, PT ;  /* 0x000000ff0600720c */ /* 0x000fe20003fa5070 */
[----:B------:R-:W-:Y:S01]  /*2b430*/  IMAD.X R196, R196, 0x1, R0, P6 ;  /* 0x00000001c4c47824 */ /* 0x000fe200030e0600 */
[----:B------:R-:W-:-:S05]  /*2b440*/  MOV R6, R87 ;  /* 0x0000005700067202 */ /* 0x000fca0000000f00 */
[----:B------:R1:W-:Y:S01]  /*2b450*/  LDGSTS.E [R4+0x3e00], desc[UR16][R6.64], P4 ;  /* 0x03e0000006047fae */ /* 0x0003e2000a1a1010 */
[----:B------:R-:W-:Y:S02]  /*2b460*/  ISETP.GT.AND P4, PT, R5, 0x11, PT ;  /* 0x000000110500780c */ /* 0x000fe40003f84270 */
[----:B------:R-:W-:Y:S01]  /*2b470*/  IADD3 R202, P6, PT, R202, R2, RZ ;  /* 0x00000002caca7210 */ /* 0x000fe20007fde0ff */
[----:B-1----:R-:W-:Y:S01]  /*2b480*/  IMAD.MOV.U32 R6, RZ, RZ, R197 ;  /* 0x000000ffff067224 */ /* 0x002fe200078e00c5 */
[----:B------:R-:W-:-:S05]  /*2b490*/  MOV R7, R196 ;  /* 0x000000c400077202 */ /* 0x000fca0000000f00 */
[----:B------:R1:W-:Y:S01]  /*2b4a0*/  LDGSTS.E [R4+0x4000], desc[UR16][R6.64], P5 ;  /* 0x0400000006047fae */ /* 0x0003e2000a9a1010 */
        /* <DEDUP_REMOVED lines=108> */
[----:B-----5:R-:W-:Y:S01]  /*2bb70*/  IADD3 R18, P6, PT, R18, R2, RZ ;  /* 0x0000000212127210 */ /* 0x020fe20007fde0ff */
[----:B-1----:R-:W-:Y:S01]  /*2bb80*/  IMAD.MOV.U32 R6, RZ, RZ, R252 ;  /* 0x000000ffff067224 */ /* 0x002fe200078e00fc */
[----:B------:R-:W-:-:S03]  /*2bb90*/  MOV R7, R251 ;  /* 0x000000fb00077202 */ /* 0x000fc60000000f00 */
[----:B------:R-:W-:Y:S02]  /*2bba0*/  IMAD.X R19, R19, 0x1, R0, P6 ;  /* 0x0000000113137824 */ /* 0x000fe400030e0600 */
[----:B------:R1:W-:Y:S01]  /*2bbb0*/  LDGSTS.E [R4+0x6000], desc[UR16][R6.64], P5 ;  /* 0x0600000006047fae */ /* 0x0003e2000a9a1010 */
[----:B--2---:R-:W-:Y:S02]  /*2bbc0*/  IADD3 R14, P6, PT, R14, R2, RZ ;  /* 0x000000020e0e7210 */ /* 0x004fe40007fde0ff */
[----:B-1----:R-:W-:-:S04]  /*2bbd0*/  SEL R6, RZ, 0x4, !P4 ;  /* 0x00000004ff067807 */ /* 0x002fc80006000000 */
[----:B------:R-:W-:Y:S01]  /*2bbe0*/  SEL R6, R6, RZ, !P3 ;  /* 0x000000ff06067207 */ /* 0x000fe20005800000 */
[--C-:B------:R-:W-:Y:S01]  /*2bbf0*/  IMAD.X R15, R15, 0x1, R0.reuse, P6 ;  /* 0x000000010f0f7824 */ /* 0x100fe200030e0600 */
[----:B----4-:R-:W-:Y:S02]  /*2bc00*/  IADD3 R8, P6, PT, R8, R2, RZ ;  /* 0x0000000208087210 */ /* 0x010fe40007fde0ff */
[----:B------:R-:W-:Y:S01]  /*2bc10*/  ISETP.NE.U32.AND P4, PT, R6, RZ, PT ;  /* 0x000000ff0600720c */ /* 0x000fe20003f85070 */
[----:B------:R-:W-:Y:S01]  /*2bc20*/  IMAD.MOV.U32 R7, RZ, RZ, R19 ;  /* 0x000000ffff077224 */ /* 0x000fe200078e0013 */
[----:B------:R-:W-:Y:S01]  /*2bc30*/  MOV R6, R18 ;  /* 0x0000001200067202 */ /* 0x000fe20000000f00 */
[--C-:B---3--:R-:W-:Y:S01]  /*2bc40*/  IMAD.X R11, R11, 0x1, R0.reuse, P6 ;  /* 0x000000010b0b7824 */ /* 0x108fe200030e0600 */
[----:B------:R-:W-:Y:S01]  /*2bc50*/  IADD3 R16, P6, PT, R16, R2, RZ ;  /* 0x0000000210107210 */ /* 0x000fe20007fde0ff */
[----:B------:R-:W-:Y:S04]  /*2bc60*/  STL [R1+0x4], R18 ;  /* 0x0000041201007387 */ /* 0x000fe80000100800 */
[----:B------:R1:W-:Y:S01]  /*2bc70*/  LDGSTS.E [R4+0x6200], desc[UR16][R6.64], P5 ;  /* 0x0620000006047fae */ /* 0x0003e2000a9a1010 */
[----:B------:R-:W-:Y:S01]  /*2bc80*/  ISETP.GT.AND P5, PT, R5, 0x1a, PT ;  /* 0x0000001a0500780c */ /* 0x000fe20003fa4270 */
[----:B------:R-:W-:-:S02]  /*2bc90*/  IMAD.X R17, R17, 0x1, R0, P6 ;  /* 0x0000000111117824 */ /* 0x000fc400030e0600 */
[----:B------:R-:W-:Y:S04]  /*2bca0*/  STL [R1], R19 ;  /* 0x0000001301007387 */ /* 0x000fe80000100800 */
[----:B------:R-:W-:Y:S01]  /*2bcb0*/  STL [R1+0xc], R14 ;  /* 0x00000c0e01007387 */ /* 0x000fe20000100800 */
[----:B-1----:R-:W-:Y:S01]  /*2bcc0*/  IMAD.MOV.U32 R6, RZ, RZ, R14 ;  /* 0x000000ffff067224 */ /* 0x002fe200078e000e */
[----:B------:R-:W-:Y:S02]  /*2bcd0*/  MOV R7, R15 ;  /* 0x0000000f00077202 */ /* 0x000fe40000000f00 */
[----:B------:R1:W-:Y:S04]  /*2bce0*/  STL [R1+0x8], R15 ;  /* 0x0000080f01007387 */ /* 0x0003e80000100800 */
[----:B------:R2:W-:Y:S04]  /*2bcf0*/  LDGSTS.E [R4+0x6400], desc[UR16][R6.64], P4 ;  /* 0x0640000006047fae */ /* 0x0005e8000a1a1010 */
[----:B------:R-:W-:Y:S04]  /*2bd00*/  STL [R1+0x14], R8 ;  /* 0x0000140801007387 */ /* 0x000fe80000100800 */
[----:B------:R3:W-:Y:S01]  /*2bd10*/  STL [R1+0x10], R11 ;  /* 0x0000100b01007387 */ /* 0x0007e20000100800 */
[----:B--2---:R-:W-:-:S03]  /*2bd20*/  SEL R6, RZ, 0x4, !P5 ;  /* 0x00000004ff067807 */ /* 0x004fc60006800000 */
[----:B-1----:R-:W2:Y:S04]  /*2bd30*/  LDL.LU R15, [R1+0x30] ;  /* 0x00003000010f7983 */ /* 0x002ea80000300800 */
[----:B------:R-:W-:Y:S01]  /*2bd40*/  STL [R1+0x1c], R16 ;  /* 0x00001c1001007387 */ /* 0x000fe20000100800 */
[----:B------:R-:W-:-:S03]  /*2bd50*/  SEL R6, R6, RZ, !P3 ;  /* 0x000000ff06067207 */ /* 0x000fc60005800000 */
[----:B------:R-:W-:Y:S04]  /*2bd60*/  STL [R1+0x18], R17 ;  /* 0x0000181101007387 */ /* 0x000fe80000100800 */
[----:B------:R-:W4:Y:S01]  /*2bd70*/  LDL.LU R14, [R1+0x34] ;  /* 0x00003400010e7983 */ /* 0x000f220000300800 */
[----:B------:R-:W-:Y:S01]  /*2bd80*/  ISETP.NE.U32.AND P5, PT, R6, RZ, PT ;  /* 0x000000ff0600720c */ /* 0x000fe20003fa5070 */
[----:B------:R-:W-:Y:S01]  /*2bd90*/  IMAD.MOV.U32 R7, RZ, RZ, R11 ;  /* 0x000000ffff077224 */ /* 0x000fe200078e000b */
[----:B------:R-:W-:Y:S01]  /*2bda0*/  MOV R6, R8 ;  /* 0x0000000800067202 */ /* 0x000fe20000000f00 */
[----:B---3--:R-:W3:Y:S04]  /*2bdb0*/  LDL.LU R11, [R1+0x38] ;  /* 0x00003800010b7983 */ /* 0x008ee80000300800 */
[----:B------:R-:W5:Y:S01]  /*2bdc0*/  LDL.LU R8, [R1+0x3c] ;  /* 0x00003c0001087983 */ /* 0x000f620000300800 */
[----:B------:R-:W-:-:S03]  /*2bdd0*/  IADD3 R12, P6, PT, R12, R2, RZ ;  /* 0x000000020c0c7210 */ /* 0x000fc60007fde0ff */
[----:B------:R1:W-:Y:S02]  /*2bde0*/  LDGSTS.E [R4+0x6600], desc[UR16][R6.64], P4 ;  /* 0x0660000006047fae */ /* 0x0003e4000a1a1010 */
[----:B------:R-:W-:Y:S01]  /*2bdf0*/  IMAD.X R13, R13, 0x1, R0, P6 ;  /* 0x000000010d0d7824 */ /* 0x000fe200030e0600 */
[----:B------:R-:W-:Y:S02]  /*2be00*/  IADD3 R9, P6, PT, R9, R2, RZ ;  /* 0x0000000209097210 */ /* 0x000fe40007fde0ff */
[----:B------:R-:W-:Y:S01]  /*2be10*/  ISETP.GT.AND P4, PT, R5, 0x1b, PT ;  /* 0x0000001b0500780c */ /* 0x000fe20003f84270 */
[----:B------:R-:W-:Y:S01]  /*2be20*/  STL [R1+0x24], R12 ;  /* 0x0000240c01007387 */ /* 0x000fe20000100800 */
[----:B-1----:R-:W-:Y:S01]  /*2be30*/  IMAD.MOV.U32 R6, RZ, RZ, R16 ;  /* 0x000000ffff067224 */ /* 0x002fe200078e0010 */
[----:B------:R-:W-:Y:S01]  /*2be40*/  MOV R7, R17 ;  /* 0x0000001100077202 */ /* 0x000fe20000000f00 */
[----:B------:R-:W-:Y:S01]  /*2be50*/  IMAD.X R10, R10, 0x1, R0, P6 ;  /* 0x000000010a0a7824 */ /* 0x000fe200030e0600 */
[----:B------:R1:W-:Y:S04]  /*2be60*/  STL [R1+0x20], R13 ;  /* 0x0000200d01007387 */ /* 0x0003e80000100800 */
[----:B------:R1:W-:Y:S04]  /*2be70*/  LDGSTS.E [R4+0x6800], desc[UR16][R6.64], P5 ;  /* 0x0680000006047fae */ /* 0x0003e8000a9a1010 */
[----:B------:R-:W3:Y:S04]  /*2be80*/  LDL.LU R19, [R1+0x40] ;  /* 0x0000400001137983 */ /* 0x000ee80000300800 */
[----:B------:R-:W-:Y:S01]  /*2be90*/  STL [R1+0x2c], R9 ;  /* 0x00002c0901007387 */ /* 0x000fe20000100800 */
[----:B-1----:R-:W-:-:S03]  /*2bea0*/  SEL R6, RZ, 0x4, !P4 ;  /* 0x00000004ff067807 */ /* 0x002fc60006000000 */
[----:B------:R1:W-:Y:S01]  /*2beb0*/  STL [R1+0x28], R10 ;  /* 0x0000280a01007387 */ /* 0x0003e20000100800 */
[----:B------:R-:W-:-:S03]  /*2bec0*/  SEL R6, R6, RZ, !P3 ;  /* 0x000000ff06067207 */ /* 0x000fc60005800000 */
[----:B------:R-:W3:Y:S01]  /*2bed0*/  LDL.LU R18, [R1+0x44] ;  /* 0x0000440001127983 */ /* 0x000ee20000300800 */
[----:B------:R-:W-:Y:S01]  /*2bee0*/  IMAD.MOV.U32 R7, RZ, RZ, R13 ;  /* 0x000000ffff077224 */ /* 0x000fe200078e000d */
[----:B------:R-:W-:Y:S02]  /*2bef0*/  ISETP.NE.U32.AND P4, PT, R6, RZ, PT ;  /* 0x000000ff0600720c */ /* 0x000fe40003f85070 */
[----:B------:R-:W3:Y:S01]  /*2bf00*/  LDL.LU R13, [R1+0x48] ;  /* 0x00004800010d7983 */ /* 0x000ee20000300800 */
[----:B------:R-:W-:-:S03]  /*2bf10*/  MOV R6, R12 ;  /* 0x0000000c00067202 */ /* 0x000fc60000000f00 */
[----:B------:R-:W3:Y:S04]  /*2bf20*/  LDL.LU R12, [R1+0x4c] ;  /* 0x00004c00010c7983 */ /* 0x000ee80000300800 */
[----:B------:R1:W-:Y:S02]  /*2bf30*/  LDGSTS.E [R4+0x6a00], desc[UR16][R6.64], P5 ;  /* 0x06a0000006047fae */ /* 0x0003e4000a9a1010 */
        /* <DEDUP_REMOVED lines=12> */
[--C-:B--2---:R-:W-:Y:S01]  /*2c000*/  IMAD.X R15, R15, 0x1, R0.reuse, P6 ;  /* 0x000000010f0f7824 */ /* 0x104fe200030e0600 */
[----:B-----5:R-:W-:Y:S01]  /*2c010*/  IADD3 R8, P6, PT, R8, R2, RZ ;  /* 0x0000000208087210 */ /* 0x020fe20007fde0ff */
[----:B------:R-:W-:Y:S04]  /*2c020*/  STL [R1+0x34], R14 ;  /* 0x0000340e01007387 */ /* 0x000fe80000100800 */
[----:B---3--:R-:W-:Y:S01]  /*2c030*/  IMAD.X R11, R11, 0x1, R0, P6 ;  /* 0x000000010b0b7824 */ /* 0x008fe200030e0600 */
[----:B------:R1:W-:Y:S01]  /*2c040*/  STL [R1+0x30], R15 ;  /* 0x0000300f01007387 */ /* 0x0003e20000100800 */
[----:B------:R-:W-:Y:S01]  /*2c050*/  MOV R6, R14 ;  /* 0x0000000e00067202 */ /* 0x000fe20000000f00 */
[----:B------:R-:W-:Y:S02]  /*2c060*/  IMAD.MOV.U32 R7, RZ, RZ, R15 ;  /* 0x000000ffff077224 */ /* 0x000fe400078e000f */
[----:B------:R-:W-:Y:S04]  /*2c070*/  STL [R1+0x3c], R8 ;  /* 0x00003c0801007387 */ /* 0x000fe80000100800 */
[----:B------:R2:W-:Y:S04]  /*2c080*/  STL [R1+0x38], R11 ;  /* 0x0000380b01007387 */ /* 0x0005e80000100800 */
[----:B-1----:R-:W3:Y:S04]  /*2c090*/  LDL.LU R15, [R1+0x60] ;  /* 0x00006000010f7983 */ /* 0x002ee80000300800 */
[----:B------:R-:W4:Y:S04]  /*2c0a0*/  LDL.LU R14, [R1+0x64] ;  /* 0x00006400010e7983 */ /* 0x000f280000300800 */
[----:B------:R1:W-:Y:S01]  /*2c0b0*/  LDGSTS.E [R4+0x6e00], desc[UR16][R6.64], P4 ;  /* 0x06e0000006047fae */ /* 0x0003e2000a1a1010 */
[----:B------:R-:W-:-:S02]  /*2c0c0*/  ISETP.GT.AND P4, PT, R5, 0x1d, PT ;  /* 0x0000001d0500780c */ /* 0x000fc40003f84270 */
[----:B-1----:R-:W-:Y:S01]  /*2c0d0*/  MOV R7, R11 ;  /* 0x0000000b00077202 */ /* 0x002fe20000000f00 */
[----:B------:R-:W-:Y:S01]  /*2c0e0*/  IMAD.MOV.U32 R6, RZ, RZ, R8 ;  /* 0x000000ffff067224 */ /* 0x000fe200078e0008 */
[----:B--2---:R-:W2:Y:S01]  /*2c0f0*/  LDL.LU R11, [R1+0x68] ;  /* 0x00006800010b7983 */ /* 0x004ea20000300800 */
[----:B------:R-:W-:-:S03]  /*2c100*/  IADD3 R18, P6, PT, R18, R2, RZ ;  /* 0x0000000212127210 */ /* 0x000fc60007fde0ff */
[----:B------:R-:W5:Y:S04]  /*2c110*/  LDL.LU R8, [R1+0x6c] ;  /* 0x00006c0001087983 */ /* 0x000f680000300800 */
[----:B------:R1:W-:Y:S01]  /*2c120*/  LDGSTS.E [R4+0x7000], desc[UR16][R6.64], P5 ;  /* 0x0700000006047fae */ /* 0x0003e2000a9a1010 */
[----:B------:R-:W-:Y:S01]  /*2c130*/  IMAD.X R19, R19, 0x1, R0, P6 ;  /* 0x0000000113137824 */ /* 0x000fe200030e0600 */
[----:B------:R-:W-:Y:S02]  /*2c140*/  IADD3 R12, P6, PT, R12, R2, RZ ;  /* 0x000000020c0c7210 */ /* 0x000fe40007fde0ff */
[----:B-1----:R-:W-:-:S04]  /*2c150*/  SEL R6, RZ, 0x4, !P4 ;  /* 0x00000004ff067807 */ /* 0x002fc80006000000 */
[----:B------:R-:W-:Y:S01]  /*2c160*/  SEL R6, R6, RZ, !P3 ;  /* 0x000000ff06067207 */ /* 0x000fe20005800000 */
[----:B------:R-:W-:-:S03]  /*2c170*/  IMAD.X R13, R13, 0x1, R0, P6 ;  /* 0x000000010d0d7824 */ /* 0x000fc600030e0600 */
[----:B------:R-:W-:Y:S01]  /*2c180*/  ISETP.NE.U32.AND P4, PT, R6, RZ, PT ;  /* 0x000000ff0600720c */ /* 0x000fe20003f85070 */
[----:B------:R-:W-:Y:S01]  /*2c190*/  IMAD.MOV.U32 R7, RZ, RZ, R19 ;  /* 0x000000ffff077224 */ /* 0x000fe200078e0013 */
[----:B------:R-:W-:Y:S02]  /*2c1a0*/  IADD3 R9, P6, PT, R9, R2, RZ ;  /* 0x0000000209097210 */ /* 0x000fe40007fde0ff */
[----:B------:R-:W-:-:S03]  /*2c1b0*/  MOV R6, R18 ;  /* 0x0000001200067202 */ /* 0x000fc60000000f00 */
[--C-:B------:R-:W-:Y:S02]  /*2c1c0*/  IMAD.X R10, R10, 0x1, R0.reuse, P6 ;  /* 0x000000010a0a7824 */ /* 0x100fe400030e0600 */
[----:B------:R1:W-:Y:S01]  /*2c1d0*/  LDGSTS.E [R4+0x7200], desc[UR16][R6.64], P5 ;  /* 0x0720000006047fae */ /* 0x0003e2000a9a1010 */
[----:B------:R-:W-:Y:S02]  /*2c1e0*/  IADD3 R16, P6, PT, R16, R2, RZ ;  /* 0x0000000210107210 */ /* 0x000fe40007fde0ff */
[----:B------:R-:W-:Y:S01]  /*2c1f0*/  ISETP.GT.AND P5, PT, R5, 0x1e, PT ;  /* 0x0000001e0500780c */ /* 0x000fe20003fa4270 */
[----:B------:R-:W-:Y:S02]  /*2c200*/  STL [R1+0x44], R18 ;  /* 0x0000441201007387 */ /* 0x000fe40000100800 */
[----:B------:R-:W-:Y:S02]  /*2c210*/  IMAD.X R17, R17, 0x1, R0, P6 ;  /* 0x0000000111117824 */ /* 0x000fe400030e0600 */
[----:B------:R-:W-:Y:S01]  /*2c220*/  STL [R1+0x40], R19 ;  /* 0x0000401301007387 */ /* 0x000fe20000100800 */
[----:B-1----:R-:W-:Y:S01]  /*2c230*/  IMAD.MOV.U32 R6, RZ, RZ, R12 ;  /* 0x000000ffff067224 */ /* 0x002fe200078e000c */
[----:B------:R-:W-:-:S02]  /*2c240*/  MOV R7, R13 ;  /* 0x0000000d00077202 */ /* 0x000fc40000000f00 */
[----:B------:R-:W-:Y:S04]  /*2c250*/  STL [R1+0x4c], R12 ;  /* 0x00004c0c01007387 */ /* 0x000fe80000100800 */
[----:B------:R1:W-:Y:S04]  /*2c260*/  STL [R1+0x48], R13 ;  /* 0x0000480d01007387 */ /* 0x0003e80000100800 */
[----:B------:R1:W-:Y:S04]  /*2c270*/  LDGSTS.E [R4+0x7400], desc[UR16][R6.64], P4 ;  /* 0x0740000006047fae */ /* 0x0003e8000a1a1010 */
[----:B------:R-:W-:Y:S04]  /*2c280*/  STL [R1+0x54], R9 ;  /* 0x0000540901007387 */ /* 0x000fe80000100800 */
[----:B------:R1:W-:Y:S02]  /*2c290*/  STL [R1+0x50], R10 ;  /* 0x0000500a01007387 */ /* 0x0003e40000100800 */
[----:B-1----:R-:W-:-:S02]  /*2c2a0*/  SEL R6, RZ, 0x4, !P5 ;  /* 0x00000004ff067807 */ /* 0x002fc40006800000 */
[----:B------:R-:W2:Y:S04]  /*2c2b0*/  LDL.LU R13, [R1+0x70] ;  /* 0x00007000010d7983 */ /* 0x000ea80000300800 */
[----:B------:R-:W-:Y:S01]  /*2c2c0*/  STL [R1+0x5c], R16 ;  /* 0x00005c1001007387 */ /* 0x000fe20000100800 */
[----:B------:R-:W-:-:S03]  /*2c2d0*/  SEL R6, R6, RZ, !P3 ;  /* 0x000000ff06067207 */ /* 0x000fc60005800000 */
[----:B------:R-:W-:Y:S04]  /*2c2e0*/  STL [R1+0x58], R17 ;  /* 0x0000581101007387 */ /* 0x000fe80000100800 */
[----:B------:R-:W2:Y:S01]  /*2c2f0*/  LDL.LU R12, [R1+0x74] ;  /* 0x00007400010c7983 */ /* 0x000ea20000300800 */
[----:B------:R-:W-:Y:S01]  /*2c300*/  ISETP.NE.U32.AND P5, PT, R6, RZ, PT ;  /* 0x000000ff0600720c */ /* 0x000fe20003fa5070 */
[----:B------:R-:W-:Y:S01]  /*2c310*/  IMAD.MOV.U32 R7, RZ, RZ, R10 ;  /* 0x000000ffff077224 */ /* 0x000fe200078e000a */
[----:B------:R-:W-:Y:S01]  /*2c320*/  MOV R6, R9 ;  /* 0x0000000900067202 */ /* 0x000fe20000000f00 */
[----:B------:R-:W2:Y:S04]  /*2c330*/  LDL.LU R10, [R1+0x78] ;  /* 0x00007800010a7983 */ /* 0x000ea80000300800 */
[----:B------:R-:W2:Y:S04]  /*2c340*/  LDL.LU R9, [R1+0x7c] ;  /* 0x00007c0001097983 */ /* 0x000ea80000300800 */
[----:B------:R1:W-:Y:S01]  /*2c350*/  LDGSTS.E [R4+0x7600], desc[UR16][R6.64], P4 ;  /* 0x0760000006047fae */ /* 0x0003e2000a1a1010 */
[----:B------:R-:W-:Y:S01]  /*2c360*/  ISETP.GT.AND P4, PT, R5, 0x1f, PT ;  /* 0x0000001f0500780c */ /* 0x000fe20003f84270 */
[----:B-1----:R-:W-:Y:S01]  /*2c370*/  IMAD.MOV.U32 R6, RZ, RZ, R16 ;  /* 0x000000ffff067224 */ /* 0x002fe200078e0010 */
[----:B------:R-:W-:-:S05]  /*2c380*/  MOV R7, R17 ;  /* 0x0000001100077202 */ /* 0x000fca0000000f00 */
[----:B------:R1:W-:Y:S02]  /*2c390*/  LDGSTS.E [R4+0x7800], desc[UR16][R6.64], P5 ;  /* 0x0780000006047fae */ /* 0x0003e4000a9a1010 */
[----:B-1----:R-:W-:-:S04]  /*2c3a0*/  SEL R6, RZ, 0x4, !P4 ;  /* 0x00000004ff067807 */ /* 0x002fc80006000000 */
[----:B------:R-:W-:-:S04]  /*2c3b0*/  SEL R6, R6, RZ, !P3 ;  /* 0x000000ff06067207 */ /* 0x000fc80005800000 */
[----:B------:R-:W-:Y:S02]  /*2c3c0*/  ISETP.NE.U32.AND P4, PT, R6, RZ, PT ;  /* 0x000000ff0600720c */ /* 0x000fe40003f85070 */
[----:B----4-:R-:W-:-:S05]  /*2c3d0*/  IADD3 R14, P6, PT, R14, R2, RZ ;  /* 0x000000020e0e7210 */ /* 0x010fca0007fde0ff */
[----:B---3--:R-:W-:Y:S01]  /*2c3e0*/  IMAD.X R15, R15, 0x1, R0, P6 ;  /* 0x000000010f0f7824 */ /* 0x008fe200030e0600 */
[----:B------:R-:W-:Y:S04]  /*2c3f0*/  STL [R1+0x64], R14 ;  /* 0x0000640e01007387 */ /* 0x000fe80000100800 */
[----:B------:R1:W-:Y:S04]  /*2c400*/  STL [R1+0x60], R15 ;  /* 0x0000600f01007387 */ /* 0x0003e80000100800 */
[----:B------:R-:W3:Y:S01]  /*2c410*/  LDL.LU R19, [R1+0x80] ;  /* 0x0000800001137983 */ /* 0x000ee20000300800 */
[----:B-----5:R-:W-:-:S05]  /*2c420*/  IADD3 R8, P6, PT, R8, R2, RZ ;  /* 0x0000000208087210 */ /* 0x020fca0007fde0ff */
[----:B--2---:R-:W-:Y:S01]  /*2c430*/  IMAD.X R11, R11, 0x1, R0, P6 ;  /* 0x000000010b0b7824 */ /* 0x004fe200030e0600 */
[----:B------:R-:W-:Y:S04]  /*2c440*/  STL [R1+0x6c], R8 ;  /* 0x00006c0801007387 */ /* 0x000fe80000100800 */
[----:B------:R2:W-:Y:S04]  /*2c450*/  STL [R1+0x68], R11 ;  /* 0x0000680b01007387 */ /* 0x0005e80000100800 */
[----:B------:R-:W4:Y:S01]  /*2c460*/  LDL.LU R18, [R1+0x84] ;  /* 0x0000840001127983 */ /* 0x000f220000300800 */
[----:B------:R-:W-:Y:S01]  /*2c470*/  MOV R6, R14 ;  /* 0x0000000e00067202 */ /* 0x000fe20000000f00 */
[----:B------:R-:W-:-:S02]  /*2c480*/  IMAD.MOV.U32 R7, RZ, RZ, R15 ;  /* 0x000000ffff077224 */ /* 0x000fc400078e000f */
[----:B-1----:R-:W5:Y:S04]  /*2c490*/  LDL.LU R15, [R1+0x88] ;  /* 0x00008800010f7983 */ /* 0x002f680000300800 */
[----:B------:R-:W5:Y:S04]  /*2c4a0*/  LDL.LU R14, [R1+0x8c] ;  /* 0x00008c00010e7983 */ /* 0x000f680000300800 */
[----:B------:R1:W-:Y:S02]  /*2c4b0*/  LDGSTS.E [R4+0x7a00], desc[UR16][R6.64], P5 ;  /* 0x07a0000006047fae */ /* 0x0003e4000a9a1010 */
[----:B-1----:R-:W-:Y:S01]  /*2c4c0*/  MOV R7, R11 ;  /* 0x0000000b00077202 */ /* 0x002fe20000000f00 */
[----:B------:R-:W-:Y:S01]  /*2c4d0*/  IMAD.MOV.U32 R6, RZ, RZ, R8 ;  /* 0x000000ffff067224 */ /* 0x000fe200078e0008 */
[----:B--2---:R-:W2:Y:S04]  /*2c4e0*/  LDL.LU R11, [R1+0x90] ;  /* 0x00009000010b7983 */ /* 0x004ea80000300800 */
[----:B------:R-:W2:Y:S04]  /*2c4f0*/  LDL.LU R8, [R1+0x94] ;  /* 0x0000940001087983 */ /* 0x000ea80000300800 */
[----:B------:R-:W2:Y:S04]  /*2c500*/  LDL.LU R17, [R1+0x98] ;  /* 0x0000980001117983 */ /* 0x000ea80000300800 */
[----:B------:R-:W2:Y:S01]  /*2c510*/  LDL.LU R16, [R1+0x9c] ;  /* 0x00009c0001107983 */ /* 0x000ea20000300800 */
[----:B------:R-:W-:-:S03]  /*2c520*/  ISETP.GT.AND P5, PT, R5, 0x20, PT ;  /* 0x000000200500780c */ /* 0x000fc60003fa4270 */
[----:B------:R1:W-:Y:S02]  /*2c530*/  LDGSTS.E [R4+0x7c00], desc[UR16][R6.64], P4 ;  /* 0x07c0000006047fae */ /* 0x0003e4000a1a1010 */
[----:B-1----:R-:W-:Y:S02]  /*2c540*/  SEL R6, RZ, 0x4, !P5 ;  /* 0x00000004ff067807 */ /* 0x002fe40006800000 */
[----:B------:R-:W-:-:S05]  /*2c550*/  IADD3 R12, P6, PT, R12, R2, RZ ;  /* 0x000000020c0c7210 */ /* 0x000fca0007fde0ff */
[--C-:B------:R-:W-:Y:S01]  /*2c560*/  IMAD.X R13, R13, 0x1, R0.reuse, P6 ;  /* 0x000000010d0d7824 */ /* 0x100fe200030e0600 */
[----:B------:R-:W-:Y:S02]  /*2c570*/  IADD3 R9, P6, PT, R9, R2, RZ ;  /* 0x0000000209097210 */ /* 0x000fe40007fde0ff */
[----:B------:R-:W-:Y:S01]  /*2c580*/  SEL R6, R6, RZ, !P3 ;  /* 0x000000ff06067207 */ /* 0x000fe20005800000 */
[----:B------:R-:W-:Y:S02]  /*2c590*/  STL [R1+0x74], R12 ;  /* 0x0000740c01007387 */ /* 0x000fe40000100800 */
[----:B------:R-:W-:Y:S01]  /*2c5a0*/  IMAD.X R10, R10, 0x1, R0, P6 ;  /* 0x000000010a0a7824 */ /* 0x000fe200030e0600 */
[----:B------:R-:W-:Y:S01]  /*2c5b0*/  ISETP.NE.U32.AND P5, PT, R6, RZ, PT ;  /* 0x000000ff0600720c */ /* 0x000fe20003fa5070 */
[----:B------:R1:W-:Y:S01]  /*2c5c0*/  STL [R1+0x70], R13 ;  /* 0x0000700d01007387 */ /* 0x0003e20000100800 */
[----:B------:R-:W-:Y:S01]  /*2c5d0*/  MOV R6, R12 ;  /* 0x0000000c00067202 */ /* 0x000fe20000000f00 */
[----:B------:R-:W-:-:S02]  /*2c5e0*/  IMAD.MOV.U32 R7, RZ, RZ, R13 ;  /* 0x000000ffff077224 */ /* 0x000fc400078e000d */
[----:B------:R-:W-:Y:S04]  /*2c5f0*/  STL [R1+0x7c], R9 ;  /* 0x00007c0901007387 */ /* 0x000fe80000100800 */
[----:B------:R1:W-:Y:S04]  /*2c600*/  STL [R1+0x78], R10 ;  /* 0x0000780a01007387 */ /* 0x0003e80000100800 */
[----:B-1----:R-:W2:Y:S04]  /*2c610*/  LDL.LU R13, [R1+0xa0] ;  /* 0x0000a000010d7983 */ /* 0x002ea80000300800 */
[----:B------:R-:W2:Y:S04]  /*2c620*/  LDL.LU R12, [R1+0xa4] ;  /* 0x0000a400010c7983 */ /* 0x000ea80000300800 */
[----:B------:R1:W-:Y:S02]  /*2c630*/  LDGSTS.E [R4+0x7e00], desc[UR16][R6.64], P4 ;  /* 0x07e0000006047fae */ /* 0x0003e4000a1a1010 */
[----:B-1----:R-:W-:Y:S01]  /*2c640*/  MOV R7, R10 ;  /* 0x0000000a00077202 */ /* 0x002fe20000000f00 */
[----:B------:R-:W-:Y:S01]  /*2c650*/  IMAD.MOV.U32 R6, RZ, RZ, R9 ;  /* 0x000000ffff067224 */ /* 0x000fe200078e0009 */
[----:B------:R-:W2:Y:S04]  /*2c660*/  LDL.LU R10, [R1+0xa8] ;  /* 0x0000a800010a7983 */ /* 0x000ea80000300800 */
[----:B------:R-:W2:Y:S01]  /*2c670*/  LDL.LU R9, [R1+0xac] ;  /* 0x0000ac0001097983 */ /* 0x000ea20000300800 */
[----:B------:R-:W-:-:S03]  /*2c680*/  ISETP.GT.AND P4, PT, R5, 0x21, PT ;  /* 0x000000210500780c */ /* 0x000fc60003f84270 */
        /* <DEDUP_REMOVED lines=9> */
[----:B------:R-:W-:-:S04]  /*2c720*/  IMAD.X R15, R15, 0x1, R0, P6 ;  /* 0x000000010f0f7824 */ /* 0x000fc800030e0600 */
[----:B------:R1:W-:Y:S01]  /*2c730*/  LDGSTS.E [R4+0x8200], desc[UR16][R6.64], P5 ;  /* 0x0820000006047fae */ /* 0x0003e2000a9a1010 */
[----:B------:R-:W-:-:S03]  /*2c740*/  ISETP.GT.AND P5, PT, R5, 0x22, PT ;  /* 0x000000220500780c */ /* 0x000fc60003fa4270 */
[----:B------:R-:W-:Y:S01]  /*2c750*/  STL [R1+0x84], R18 ;  /* 0x0000841201007387 */ /* 0x000fe20000100800 */
[----:B--2---:R-:W-:Y:S01]  /*2c760*/  IADD3 R8, P6, PT, R8, R2, RZ ;  /* 0x0000000208087210 */ /* 0x004fe20007fde0ff */
[----:B-1----:R-:W-:Y:S01]  /*2c770*/  IMAD.MOV.U32 R6, RZ, RZ, R14 ;  /* 0x000000ffff067224 */ /* 0x002fe200078e000e */
[----:B------:R-:W-:-:S03]  /*2c780*/  MOV R7, R15 ;  /* 0x0000000f00077202 */ /* 0x000fc60000000f00 */
[----:B------:R-:W-:Y:S01]  /*2c790*/  IMAD.X R11, R11, 0x1, R0, P6 ;  /* 0x000000010b0b7824 */ /* 0x000fe200030e0600 */
[----:B------:R-:W-:Y:S01]  /*2c7a0*/  STL [R1+0x80], R19 ;  /* 0x0000801301007387 */ /* 0x000fe20000100800 */
[----:B------:R-:W-:-:S03]  /*2c7b0*/  IADD3 R16, P6, PT, R16, R2, RZ ;  /* 0x0000000210107210 */ /* 0x000fc60007fde0ff */
[----:B------:R-:W-:Y:S02]  /*2c7c0*/  STL [R1+0x8c], R14 ;  /* 0x00008c0e01007387 */ /* 0x000fe40000100800 */
[----:B------:R-:W-:Y:S02]  /*2c7d0*/  IMAD.X R17, R17, 0x1, R0, P6 ;  /* 0x0000000111117824 */ /* 0x000fe400030e0600 */
        /* <DEDUP_REMOVED lines=14> */
[----:B------:R-:W5:Y:S04]  /*2c8c0*/  LDL.LU R8, [R1+0xbc] ;  /* 0x0000bc0001087983 */ /* 0x000f680000300800 */
[----:B------:R1:W-:Y:S01]  /*2c8d0*/  LDGSTS.E [R4+0x8600], desc[UR16][R6.64], P4 ;  /* 0x0860000006047fae */ /* 0x0003e2000a1a1010 */
[----:B------:R-:W-:-:S02]  /*2c8e0*/  ISETP.GT.AND P4, PT, R5, 0x23, PT ;  /* 0x000000230500780c */ /* 0x000fc40003f84270 */
[----:B------:R-:W-:Y:S01]  /*2c8f0*/  IADD3 R12, P6, PT, R12, R2, RZ ;  /* 0x000000020c0c7210 */ /* 0x000fe20007fde0ff */
[----:B-1----:R-:W-:Y:S01]  /*2c900*/  IMAD.MOV.U32 R6, RZ, RZ, R16 ;  /* 0x000000ffff067224 */ /* 0x002fe200078e0010 */
[----:B------:R-:W-:-:S03]  /*2c910*/  MOV R7, R17 ;  /* 0x0000001100077202 */ /* 0x000fc60000000f00 */
[----:B------:R-:W-:Y:S01]  /*2c920*/  IMAD.X R13, R13, 0x1, R0, P6 ;  /* 0x000000010d0d7824 */ /* 0x000fe200030e0600 */
[----:B------:R-:W-:Y:S04]  /*2c930*/  STL [R1+0xa4], R12 ;  /* 0x0000a40c01007387 */ /* 0x000fe80000100800 */
[----:B------:R1:W-:Y:S04]  /*2c940*/  LDGSTS.E [R4+0x8800], desc[UR16][R6.64], P5 ;  /* 0x0880000006047fae */ /* 0x0003e8000a9a1010 */
[----:B------:R1:W-:Y:S04]  /*2c950*/  STL [R1+0xa0], R13 ;  /* 0x0000a00d01007387 */ /* 0x0003e80000100800 */
[----:B------:R-:W3:Y:S01]  /*2c960*/  LDL.LU R19, [R1+0xc0] ;  /* 0x0000c00001137983 */ /* 0x000ee20000300800 */
[----:B------:R-:W-:-:S02]  /*2c970*/  IADD3 R9, P6, PT, R9, R2, RZ ;  /* 0x0000000209097210 */ /* 0x000fc40007fde0ff */
[----:B-1----:R-:W-:-:S03]  /*2c980*/  SEL R6, RZ, 0x4, !P4 ;  /* 0x00000004ff067807 */ /* 0x002fc60006000000 */
[----:B------:R-:W-:Y:S01]  /*2c990*/  IMAD.X R10, R10, 0x1, R0, P6 ;  /* 0x000000010a0a7824 */ /* 0x000fe200030e0600 */
[----:B------:R-:W-:Y:S01]  /*2c9a0*/  STL [R1+0xac], R9 ;  /* 0x0000ac0901007387 */ /* 0x000fe20000100800 */
[----:B------:R-:W-:-:S03]  /*2c9b0*/  SEL R6, R6, RZ, !P3 ;  /* 0x000000ff06067207 */ /* 0x000fc60005800000 */
[----:B------:R1:W-:Y:S01]  /*2c9c0*/  STL [R1+0xa8], R10 ;  /* 0x0000a80a01007387 */ /* 0x0003e20000100800 */
[----:B------:R-:W-:-:S03]  /*2c9d0*/  ISETP.NE.U32.AND P4, PT, R6, RZ, PT ;  /* 0x000000ff0600720c */ /* 0x000fc60003f85070 */
[----:B------:R-:W3:Y:S01]  /*2c9e0*/  LDL.LU R18, [R1+0xc4] ;  /* 0x0000c40001127983 */ /* 0x000ee20000300800 */
[----:B------:R-:W-:Y:S01]  /*2c9f0*/  MOV R6, R12 ;  /* 0x0000000c00067202 */ /* 0x000fe20000000f00 */
[----:B------:R-:W-:Y:S02]  /*2ca00*/  IMAD.MOV.U32 R7, RZ, RZ, R13 ;  /* 0x000000ffff077224 */ /* 0x000fe400078e000d */
[----:B------:R-:W3:Y:S04]  /*2ca10*/  LDL.LU R13, [R1+0xc8] ;  /* 0x0000c800010d7983 */ /* 0x000ee80000300800 */
        /* <DEDUP_REMOVED lines=29> */
[----:B--2---:R-:W2:Y:S04]  /*2cbf0*/  LDL.LU R11, [R1+0xe8] ;  /* 0x0000e800010b7983 */ /* 0x004ea80000300800 */
[----:B------:R-:W5:Y:S04]  /*2cc00*/  LDL.LU R8, [R1+0xec] ;  /* 0x0000ec0001087983 */ /* 0x000f680000300800 */
[----:B------:R1:W-:Y:S01]  /*2cc10*/  LDGSTS.E [R4+0x9000], desc[UR16][R6.64], P5 ;  /* 0x0900000006047fae */ /* 0x0003e2000a9a1010 */
[----:B------:R-:W-:-:S05]  /*2cc20*/  IADD3 R18, P6, PT, R18, R2, RZ ;  /* 0x0000000212127210 */ /* 0x000fca0007fde0ff */
[--C-:B------:R-:W-:Y:S01]  /*2cc30*/  IMAD.X R19, R19, 0x1, R0.reuse, P6 ;  /* 0x0000000113137824 */ /* 0x100fe200030e0600 */
[----:B-1----:R-:W-:Y:S02]  /*2cc40*/  SEL R6, RZ, 0x4, !P4 ;  /* 0x00000004ff067807 */ /* 0x002fe40006000000 */
[----:B------:R-:W-:Y:S02]  /*2cc50*/  IADD3 R12, P6, PT, R12, R2, RZ ;  /* 0x000000020c0c7210 */ /* 0x000fe40007fde0ff */
[----:B------:R-:W-:Y:S01]  /*2cc60*/  SEL R6, R6, RZ, !P3 ;  /* 0x000000ff06067207 */ /* 0x000fe20005800000 */
[----:B------:R-:W-:Y:S02]  /*2cc70*/  IMAD.MOV.U32 R7, RZ, RZ, R19 ;  /* 0x000000ffff077224 */ /* 0x000fe400078e0013 */
[----:B------:R-:W-:Y:S01]  /*2cc80*/  IMAD.X R13, R13, 0x1, R0, P6 ;  /* 0x000000010d0d7824 */ /* 0x000fe200030e0600 */
[----:B------:R-:W-:Y:S02]  /*2cc90*/  ISETP.NE.U32.AND P4, PT, R6, RZ, PT ;  /* 0x000000ff0600720c */ /* 0x000fe40003f85070 */
[----:B------:R-:W-:Y:S01]  /*2cca0*/  MOV R6, R18 ;  /* 0x0000001200067202 */ /* 0x000fe20000000f00 */
[----:B------:R-:W-:Y:S04]  /*2ccb0*/  STL [R1+0xc4], R18 ;  /* 0x0000c41201007387 */ /* 0x000fe80000100800 */
[----:B------:R1:W-:Y:S01]  /*2ccc0*/  LDGSTS.E [R4+0x9200], desc[UR16][R6.64], P5 ;  /* 0x0920000006047fae */ /* 0x0003e2000a9a1010 */
[----:B------:R-:W-:-:S03]  /*2ccd0*/  IADD3 R9, P6, PT, R9, R2, RZ ;  /* 0x0000000209097210 */ /* 0x000fc60007fde0ff */
[----:B------:R-:W-:Y:S02]  /*2cce0*/  STL [R1+0xc0], R19 ;  /* 0x0000c01301007387 */ /* 0x000fe40000100800 */
[----:B------:R-:W-:Y:S01]  /*2ccf0*/  IMAD.X R10, R10, 0x1, R0, P6 ;  /* 0x000000010a0a7824 */ /* 0x000fe200030e0600 */
[----:B-1----:R-:W-:Y:S01]  /*2cd00*/  MOV R7, R13 ;  /* 0x0000000d00077202 */ /* 0x002fe20000000f00 */
[----:B------:R-:W-:Y:S01]  /*2cd10*/  IMAD.MOV.U32 R6, RZ, RZ, R12 ;  /* 0x000000ffff067224 */ /* 0x000fe200078e000c */
[----:B------:R-:W-:Y:S01]  /*2cd20*/  IADD3 R16, P6, PT, R16, R2, RZ ;  /* 0x0000000210107210 */ /* 0x000fe20007fde0ff */
[----:B------:R-:W-:Y:S01]  /*2cd30*/  STL [R1+0xcc], R12 ;  /* 0x0000cc0c01007387 */ /* 0x000fe20000100800 */
[----:B------:R-:W-:-:S03]  /*2cd40*/  ISETP.GT.AND P5, PT, R5, 0x26, PT ;  /* 0x000000260500780c */ /* 0x000fc60003fa4270 */
[----:B------:R1:W-:Y:S01]  /*2cd50*/  STL [R1+0xc8], R13 ;  /* 0x0000c80d01007387 */ /* 0x0003e20000100800 */
[----:B------:R-:W-:-:S03]  /*2cd60*/  IMAD.X R17, R17, 0x1, R0, P6 ;  /* 0x0000000111117824 */ /* 0x000fc600030e0600 */
        /* <DEDUP_REMOVED lines=1765> */
[----:B------:R1:W-:Y:S01]  /*33bc0*/  STL [R1+0x5dc], R16 ;  /* 0x0005dc1001007387 */ /* 0x0003e20000100800 */
        /* <DEDUP_REMOVED lines=18> */
[----:B------:R1:W-:Y:S04]  /*33cf0*/  STL [R1+0x5e4], R14 ;  /* 0x0005e40e01007387 */ /* 0x0003e80000100800 */
[----:B------:R-:W-:Y:S04]  /*33d00*/  STL [R1+0x5e0], R15 ;  /* 0x0005e00f01007387 */ /* 0x000fe80000100800 */
        /* <DEDUP_REMOVED lines=8> */
[----:B------:R-:W5:Y:S04]  /*33d90*/  LDL.LU R16, [R1+0x608] ;  /* 0x0006080001107983 */ /* 0x000f680000300800 */
[----:B-1----:R-:W5:Y:S04]  /*33da0*/  LDL.LU R14, [R1+0x60c] ;  /* 0x00060c00010e7983 */ /* 0x002f680000300800 */
[----:B------:R1:W-:Y:S01]  /*33db0*/  LDGSTS.E [R4+0x1da00], desc[UR16][R6.64], P5 ;  /* 0x1da0000006047fae */ /* 0x0003e2000a9a1010 */
[----:B------:R-:W-:Y:S02]  /*33dc0*/  ISETP.GT.AND P5, PT, R5, 0x78, PT ;  /* 0x000000780500780c */ /* 0x000fe40003fa4270 */
[----:B-1----:R-:W-:Y:S01]  /*33dd0*/  MOV R7, R11 ;  /* 0x0000000b00077202 */ /* 0x002fe20000000f00 */
[----:B------:R-:W-:Y:S01]  /*33de0*/  IMAD.MOV.U32 R6, RZ, RZ, R8 ;  /* 0x000000ffff067224 */ /* 0x000fe200078e0008 */
[----:B--2---:R-:W2:Y:S04]  /*33df0*/  LDL.LU R11, [R1+0x610] ;  /* 0x00061000010b7983 */ /* 0x004ea80000300800 */
[----:B------:R-:W2:Y:S04]  /*33e00*/  LDL.LU R8, [R1+0x614] ;  /* 0x0006140001087983 */ /* 0x000ea80000300800 */
[----:B------:R-:W2:Y:S04]  /*33e10*/  LDL.LU R17, [R1+0x618] ;  /* 0x0006180001117983 */ /* 0x000ea80000300800 */
[----:B------:R-:W2:Y:S04]  /*33e20*/  LDL.LU R15, [R1+0x61c] ;  /* 0x00061c00010f7983 */ /* 0x000ea80000300800 */
[----:B------:R1:W-:Y:S02]  /*33e30*/  LDGSTS.E [R4+0x1dc00], desc[UR16][R6.64], P4 ;  /* 0x1dc0000006047fae */ /* 0x0003e4000a1a1010 */
[----:B-1----:R-:W-:-:S04]  /*33e40*/  SEL R6, RZ, 0x4, !P5 ;  /* 0x00000004ff067807 */ /* 0x002fc80006800000 */
[----:B------:R-:W-:Y:S02]  /*33e50*/  SEL R6, R6, RZ, !P3 ;  /* 0x000000ff06067207 */ /* 0x000fe40005800000 */
[----:B------:R-:W-:-:S05]  /*33e60*/  IADD3 R12, P6, PT, R12, R2, RZ ;  /* 0x000000020c0c7210 */ /* 0x000fca0007fde0ff */
[----:B------:R-:W-:Y:S01]  /*33e70*/  IMAD.X R13, R13, 0x1, R0, P6 ;  /* 0x000000010d0d7824 */ /* 0x000fe200030e0600 */
[----:B------:R-:W-:-:S03]  /*33e80*/  IADD3 R9, P6, PT, R9, R2, RZ ;  /* 0x0000000209097210 */ /* 0x000fc60007fde0ff */
        /* <DEDUP_REMOVED lines=9> */
[----:B-1----:R-:W2:Y:S01]  /*33f20*/  LDL.LU R12, [R1+0x620] ;  /* 0x00062000010c7983 */ /* 0x002ea20000300800 */
[----:B------:R-:W-:-:S03]  /*33f30*/  MOV R7, R10 ;  /* 0x0000000a00077202 */ /* 0x000fc60000000f00 */
[----:B------:R-:W2:Y:S01]  /*33f40*/  LDL.LU R10, [R1+0x624] ;  /* 0x00062400010a7983 */ /* 0x000ea20000300800 */
[----:B------:R-:W-:-:S03]  /*33f50*/  IMAD.MOV.U32 R6, RZ, RZ, R9 ;  /* 0x000000ffff067224 */ /* 0x000fc600078e0009 */
        /* <DEDUP_REMOVED lines=29> */
[----:B-1----:R-:W2:Y:S01]  /*34130*/  LDL.LU R16, [R1+0x630] ;  /* 0x0006300001107983 */ /* 0x002ea20000300800 */
[----:B------:R-:W-:-:S03]  /*34140*/  SEL R6, R6, RZ, !P3 ;  /* 0x000000ff06067207 */ /* 0x000fc60005800000 */
[----:B------:R-:W-:Y:S04]  /*34150*/  STL [R1+0x61c], R15 ;  /* 0x00061c0f01007387 */ /* 0x000fe80000100800 */
[----:B------:R-:W-:Y:S01]  /*34160*/  STL [R1+0x618], R17 ;  /* 0x0006181101007387 */ /* 0x000fe20000100800 */
[----:B------:R-:W-:-:S03]  /*34170*/  ISETP.NE.U32.AND P5, PT, R6, RZ, PT ;  /* 0x000000ff0600720c */ /* 0x000fc60003fa5070 */
[----:B------:R-:W4:Y:S01]  /*34180*/  LDL.LU R14, [R1+0x634] ;  /* 0x00063400010e7983 */ /* 0x000f220000300800 */
[----:B------:R-:W-:Y:S01]  /*34190*/  IMAD.MOV.U32 R7, RZ, RZ, R11 ;  /* 0x000000ffff077224 */ /* 0x000fe200078e000b */
[----:B------:R-:W-:Y:S02]  /*341a0*/  MOV R6, R8 ;  /* 0x0000000800067202 */ /* 0x000fe40000000f00 */
[----:B---3--:R-:W3:Y:S04]  /*341b0*/  LDL.LU R11, [R1+0x638] ;  /* 0x00063800010b7983 */ /* 0x008ee80000300800 */
[----:B------:R-:W5:Y:S04]  /*341c0*/  LDL.LU R8, [R1+0x63c] ;  /* 0x00063c0001087983 */ /* 0x000f680000300800 */
[----:B------:R1:W-:Y:S01]  /*341d0*/  LDGSTS.E [R4+0x1e600], desc[UR16][R6.64], P4 ;  /* 0x1e60000006047fae */ /* 0x0003e2000a1a1010 */
[----:B------:R-:W-:Y:S01]  /*341e0*/  ISETP.GT.AND P4, PT, R5, 0x7b, PT ;  /* 0x0000007b0500780c */ /* 0x000fe20003f84270 */
[----:B-1----:R-:W-:Y:S01]  /*341f0*/  IMAD.MOV.U32 R6, RZ, RZ, R15 ;  /* 0x000000ffff067224 */ /* 0x002fe200078e000f */
[----:B------:R-:W-:-:S05]  /*34200*/  MOV R7, R17 ;  /* 0x0000001100077202 */ /* 0x000fca0000000f00 */
[----:B------:R1:W-:Y:S01]  /*34210*/  LDGSTS.E [R4+0x1e800], desc[UR16][R6.64], P5 ;  /* 0x1e80000006047fae */ /* 0x0003e2000a9a1010 */
[----:B------:R-:W-:-:S05]  /*34220*/  IADD3 R10, P6, PT, R10, R2, RZ ;  /* 0x000000020a0a7210 */ /* 0x000fca0007fde0ff */
[--C-:B------:R-:W-:Y:S01]  /*34230*/  IMAD.X R12, R12, 0x1, R0.reuse, P6 ;  /* 0x000000010c0c7824 */ /* 0x100fe200030e0600 */
[----:B------:R-:W-:Y:S02]  /*34240*/  IADD3 R9, P6, PT, R9, R2, RZ ;  /* 0x0000000209097210 */ /* 0x000fe40007fde0ff */
[----:B-1----:R-:W-:Y:S01]  /*34250*/  SEL R6, RZ, 0x4, !P4 ;  /* 0x00000004ff067807 */ /* 0x002fe20006000000 */
[----:B------:R-:W-:Y:S02]  /*34260*/  STL [R1+0x624], R10 ;  /* 0x0006240a01007387 */ /* 0x000fe40000100800 */
[----:B------:R-:W-:Y:S01]  /*34270*/  IMAD.X R13, R13, 0x1, R0, P6 ;  /* 0x000000010d0d7824 */ /* 0x000fe200030e0600 */
[----:B------:R-:W-:Y:S01]  /*34280*/  SEL R6, R6, RZ, !P3 ;  /* 0x000000ff06067207 */ /* 0x000fe20005800000 */
[----:B------:R1:W-:Y:S01]  /*34290*/  STL [R1+0x620], R12 ;  /* 0x0006200c01007387 */ /* 0x0003e20000100800 */
[----:B------:R-:W-:Y:S02]  /*342a0*/  IMAD.MOV.U32 R7, RZ, RZ, R12 ;  /* 0x000000ffff077224 */ /* 0x000fe400078e000c */
[----:B------:R-:W-:-:S02]  /*342b0*/  ISETP.NE.U32.AND P4, PT, R6, RZ, PT ;  /* 0x000000ff0600720c */ /* 0x000fc40003f85070 */
[----:B------:R-:W-:Y:S01]  /*342c0*/  MOV R6, R10 ;  /* 0x0000000a00067202 */ /* 0x000fe20000000f00 */
[----:B-1----:R-:W3:Y:S04]  /*342d0*/  LDL.LU R12, [R1+0x640] ;  /* 0x00064000010c7983 */ /* 0x002ee80000300800 */
[----:B------:R-:W-:Y:S04]  /*342e0*/  STL [R1+0x62c], R9 ;  /* 0x00062c0901007387 */ /* 0x000fe80000100800 */
[----:B------:R1:W-:Y:S04]  /*342f0*/  STL [R1+0x628], R13 ;  /* 0x0006280d01007387 */ /* 0x0003e80000100800 */
[----:B------:R-:W3:Y:S04]  /*34300*/  LDL.LU R10, [R1+0x644] ;  /* 0x00064400010a7983 */ /* 0x000ee80000300800 */
[----:B------:R-:W3:Y:S04]  /*34310*/  LDL.LU R19, [R1+0x648] ;  /* 0x0006480001137983 */ /* 0x000ee80000300800 */
[----:B------:R-:W3:Y:S04]  /*34320*/  LDL.LU R18, [R1+0x64c] ;  /* 0x00064c0001127983 */ /* 0x000ee80000300800 */
[----:B------:R-:W3:Y:S04]  /*34330*/  LDL.LU R17, [R1+0x650] ;  /* 0x0006500001117983 */ /* 0x000ee80000300800 */
[----:B------:R-:W3:Y:S04]  /*34340*/  LDL.LU R15, [R1+0x654] ;  /* 0x00065400010f7983 */ /* 0x000ee80000300800 */
[----:B------:R1:W-:Y:S02]  /*34350*/  LDGSTS.E [R4+0x1ea00], desc[UR16][R6.64], P5 ;  /* 0x1ea0000006047fae */ /* 0x0003e4000a9a1010 */
[----:B-1----:R-:W-:Y:S01]  /*34360*/  MOV R7, R13 ;  /* 0x0000000d00077202 */ /* 0x002fe20000000f00 */
[----:B------:R-:W-:Y:S01]  /*34370*/  IMAD.MOV.U32 R6, RZ, RZ, R9 ;  /* 0x000000ffff067224 */ /* 0x000fe200078e0009 */
        /* <DEDUP_REMOVED lines=13> */
[----:B------:R-:W-:Y:S01]  /*34450*/  IMAD.MOV.U32 R7, RZ, RZ, R16 ;  /* 0x000000ffff077224 */ /* 0x000fe200078e0010 */
[----:B------:R-:W-:Y:S02]  /*34460*/  MOV R6, R14 ;  /* 0x0000000e00067202 */ /* 0x000fe40000000f00 */
[----:B------:R2:W-:Y:S04]  /*34470*/  STL [R1+0x63c], R8 ;  /* 0x00063c0801007387 */ /* 0x0005e80000100800 */
[----:B------:R3:W-:Y:S04]  /*34480*/  STL [R1+0x638], R11 ;  /* 0x0006380b01007387 */ /* 0x0007e80000100800 */
[----:B-1----:R-:W4:Y:S04]  /*34490*/  LDL.LU R16, [R1+0x660] ;  /* 0x0006600001107983 */ /* 0x002f280000300800 */
[----:B------:R-:W5:Y:S04]  /*344a0*/  LDL.LU R14, [R1+0x664] ;  /* 0x00066400010e7983 */ /* 0x000f680000300800 */
[----:B------:R1:W-:Y:S01]  /*344b0*/  LDGSTS.E [R4+0x1ee00], desc[UR16][R6.64], P4 ;  /* 0x1ee0000006047fae */ /* 0x0003e2000a1a1010 */
[----:B------:R-:W-:Y:S01]  /*344c0*/  ISETP.GT.AND P4, PT, R5, 0x7d, PT ;  /* 0x0000007d0500780c */ /* 0x000fe20003f84270 */
[----:B-1----:R-:W-:Y:S01]  /*344d0*/  IMAD.MOV.U32 R6, RZ, RZ, R8 ;  /* 0x000000ffff067224 */ /* 0x002fe200078e0008 */
[----:B------:R-:W-:Y:S01]  /*344e0*/  MOV R7, R11 ;  /* 0x0000000b00077202 */ /* 0x000fe20000000f00 */
[----:B--2---:R-:W2:Y:S04]  /*344f0*/  LDL.LU R8, [R1+0x66c] ;  /* 0x00066c0001087983 */ /* 0x004ea80000300800 */
[----:B------:R1:W-:Y:S04]  /*34500*/  LDGSTS.E [R4+0x1f000], desc[UR16][R6.64], P5 ;  /* 0x1f00000006047fae */ /* 0x0003e8000a9a1010 */
[----:B---3--:R-:W3:Y:S01]  /*34510*/  LDL.LU R11, [R1+0x674] ;  /* 0x00067400010b7983 */ /* 0x008ee20000300800 */
[----:B-1----:R-:W-:-:S02]  /*34520*/  SEL R6, RZ, 0x4, !P4 ;  /* 0x00000004ff067807 */ /* 0x002fc40006000000 */
[----:B------:R-:W-:Y:S02]  /*34530*/  IADD3 R10, P6, PT, R10, R2, RZ ;  /* 0x000000020a0a7210 */ /* 0x000fe40007fde0ff */
[----:B------:R-:W-:-:S03]  /*34540*/  SEL R6, R6, RZ, !P3 ;  /* 0x000000ff06067207 */ /* 0x000fc60005800000 */
[--C-:B------:R-:W-:Y:S01]  /*34550*/  IMAD.X R12, R12, 0x1, R0.reuse, P6 ;  /* 0x000000010c0c7824 */ /* 0x100fe200030e0600 */
[----:B------:R-:W-:Y:S01]  /*34560*/  IADD3 R18, P6, PT, R18, R2, RZ ;  /* 0x0000000212127210 */ /* 0x000fe20007fde0ff */
[----:B------:R1:W-:Y:S01]  /*34570*/  STL [R1+0x644], R10 ;  /* 0x0006440a01007387 */ /* 0x0003e20000100800 */
[----:B------:R-:W-:Y:S02]  /*34580*/  ISETP.NE.U32.AND P4, PT, R6, RZ, PT ;  /* 0x000000ff0600720c */ /* 0x000fe40003f85070 */
[----:B------:R-:W-:Y:S01]  /*34590*/  MOV R6, R10 ;  /* 0x0000000a00067202 */ /* 0x000fe20000000f00 */
[----:B------:R-:W-:Y:S01]  /*345a0*/  IMAD.X R19, R19, 0x1, R0, P6 ;  /* 0x0000000113137824 */ /* 0x000fe200030e0600 */
[----:B------:R1:W-:Y:S01]  /*345b0*/  STL [R1+0x640], R12 ;  /* 0x0006400c01007387 */ /* 0x0003e20000100800 */
[----:B------:R-:W-:-:S03]  /*345c0*/  IMAD.MOV.U32 R7, RZ, RZ, R12 ;  /* 0x000000ffff077224 */ /* 0x000fc600078e000c */
[----:B-1----:R-:W3:Y:S04]  /*345d0*/  LDL.LU R10, [R1+0x668] ;  /* 0x00066800010a7983 */ /* 0x002ee80000300800 */
[----:B------:R-:W-:Y:S04]  /*345e0*/  STL [R1+0x64c], R18 ;  /* 0x00064c1201007387 */ /* 0x000fe80000100800 */
[----:B------:R-:W-:Y:S04]  /*345f0*/  STL [R1+0x648], R19 ;  /* 0x0006481301007387 */ /* 0x000fe80000100800 */
[----:B------:R-:W3:Y:S04]  /*34600*/  LDL.LU R12, [R1+0x670] ;  /* 0x00067000010c7983 */ /* 0x000ee80000300800 */
[----:B------:R1:W-:Y:S01]  /*34610*/  LDGSTS.E [R4+0x1f200], desc[UR16][R6.64], P5 ;  /* 0x1f20000006047fae */ /* 0x0003e2000a9a1010 */
[----:B------:R-:W-:-:S02]  /*34620*/  ISETP.GT.AND P5, PT, R5, 0x7e, PT ;  /* 0x0000007e0500780c */ /* 0x000fc40003fa4270 */
[----:B------:R-:W-:Y:S01]  /*34630*/  IADD3 R15, P6, PT, R15, R2, RZ ;  /* 0x000000020f0f7210 */ /* 0x000fe20007fde0ff */
[----:B-1----:R-:W-:Y:S01]  /*34640*/  IMAD.MOV.U32 R6, RZ, RZ, R18 ;  /* 0x000000ffff067224 */ /* 0x002fe200078e0012 */
[----:B------:R-:W-:-:S03]  /*34650*/  MOV R7, R19 ;  /* 0x0000001300077202 */ /* 0x000fc60000000f00 */
[----:B------:R-:W-:Y:S02]  /*34660*/  IMAD.X R17, R17, 0x1, R0, P6 ;  /* 0x0000000111117824 */ /* 0x000fe400030e0600 */
[----:B------:R1:W-:Y:S01]  /*34670*/  LDGSTS.E [R4+0x1f400], desc[UR16][R6.64], P4 ;  /* 0x1f40000006047fae */ /* 0x0003e2000a1a1010 */
[----:B------:R-:W-:Y:S02]  /*34680*/  IADD3 R9, P6, PT, R9, R2, RZ ;  /* 0x0000000209097210 */ /* 0x000fe40007fde0ff */
[----:B-1----:R-:W-:-:S04]  /*34690*/  SEL R6, RZ, 0x4, !P5 ;  /* 0x00000004ff067807 */ /* 0x002fc80006800000 */
[----:B------:R-:W-:Y:S01]  /*346a0*/  SEL R6, R6, RZ, !P3 ;  /* 0x000000ff06067207 */ /* 0x000fe20005800000 */
[----:B------:R-:W-:Y:S02]  /*346b0*/  IMAD.X R13, R13, 0x1, R0, P6 ;  /* 0x000000010d0d7824 */ /* 0x000fe400030e0600 */
[----:B------:R-:W-:Y:S01]  /*346c0*/  IMAD.MOV.U32 R7, RZ, RZ, R17 ;  /* 0x000000ffff077224 */ /* 0x000fe200078e0011 */
[----:B------:R-:W-:Y:S02]  /*346d0*/  ISETP.NE.U32.AND P5, PT, R6, RZ, PT ;  /* 0x000000ff0600720c */ /* 0x000fe40003fa5070 */
[----:B------:R-:W-:Y:S01]  /*346e0*/  MOV R6, R15 ;  /* 0x0000000f00067202 */ /* 0x000fe20000000f00 */
[----:B------:R1:W-:Y:S04]  /*346f0*/  STL [R1+0x654], R15 ;  /* 0x0006540f01007387 */ /* 0x0003e80000100800 */
[----:B------:R-:W-:Y:S04]  /*34700*/  STL [R1+0x650], R17 ;  /* 0x0006501101007387 */ /* 0x000fe80000100800 */
[----:B------:R1:W-:Y:S04]  /*34710*/  STL [R1+0x65c], R9 ;  /* 0x00065c0901007387 */ /* 0x0003e80000100800 */
[----:B------:R1:W-:Y:S04]  /*34720*/  LDGSTS.E [R4+0x1f600], desc[UR16][R6.64], P4 ;  /* 0x1f60000006047fae */ /* 0x0003e8000a1a1010 */
[----:B------:R1:W-:Y:S04]  /*34730*/  STL [R1+0x658], R13 ;  /* 0x0006580d01007387 */ /* 0x0003e80000100800 */
[----:B-1----:R-:W3:Y:S01]  /*34740*/  LDL.LU R15, [R1+0x678] ;  /* 0x00067800010f7983 */ /* 0x002ee20000300800 */
[----:B------:R-:W-:Y:S01]  /*34750*/  IMAD.MOV.U32 R6, RZ, RZ, R9 ;  /* 0x000000ffff067224 */ /* 0x000fe200078e0009 */
[----:B------:R-:W-:-:S02]  /*34760*/  MOV R7, R13 ;  /* 0x0000000d00077202 */ /* 0x000fc40000000f00 */
[----:B------:R-:W3:Y:S04]  /*34770*/  LDL.LU R9, [R1+0x67c] ;  /* 0x00067c0001097983 */ /* 0x000ee80000300800 */
[----:B------:R-:W3:Y:S04]  /*34780*/  LDL.LU R18, [R1+0x6b8] ;  /* 0x0006b80001127983 */ /* 0x000ee80000300800 */
[----:B------:R-:W3:Y:S01]  /*34790*/  LDL.LU R13, [R1+0x6bc] ;  /* 0x0006bc00010d7983 */ /* 0x000ee20000300800 */
[----:B------:R-:W-:-:S03]  /*347a0*/  ISETP.GT.AND P4, PT, R5, 0x7f, PT ;  /* 0x0000007f0500780c */ /* 0x000fc60003f84270 */
[----:B------:R1:W-:Y:S02]  /*347b0*/  LDGSTS.E [R4+0x1f800], desc[UR16][R6.64], P5 ;  /* 0x1f80000006047fae */ /* 0x0003e4000a9a1010 */
[----:B-1----:R-:W-:-:S04]  /*347c0*/  SEL R6, RZ, 0x4, !P4 ;  /* 0x00000004ff067807 */ /* 0x002fc80006000000 */
[----:B------:R-:W-:-:S04]  /*347d0*/  SEL R6, R6, RZ, !P3 ;  /* 0x000000ff06067207 */ /* 0x000fc80005800000 */
[----:B------:R-:W-:Y:S01]  /*347e0*/  ISETP.NE.U32.AND P4, PT, R6, RZ, PT ;  /* 0x000000ff0600720c */ /* 0x000fe20003f85070 */
[----:B------:R-:W-:-:S04]  /*347f0*/  UIADD3 UR14, UPT, UPT, UR14, 0x1, URZ ;  /* 0x000000010e0e7890 */ /* 0x000fc8000fffe0ff */
[----:B------:R-:W-:-:S04]  /*34800*/  UISETP.GT.AND UP1, UPT, UR14, 0x2, UPT ;  /* 0x000000020e00788c */ /* 0x000fc8000bf24270 */
[----:B------:R-:W-:-:S04]  /*34810*/  USEL UR14, UR14, URZ, !UP1 ;  /* 0x000000ff0e0e7287 */ /* 0x000fc8000c800000 */
[----:B------:R-:W-:Y:S01]  /*34820*/  ULEA UR9, UR14, UR7, 0x10 ;  /* 0x000000070e097291 */ /* 0x000fe2000f8e80ff */
[----:B-----5:R-:W-:-:S05]  /*34830*/  IADD3 R14, P6, PT, R14, R2, RZ ;  /* 0x000000020e0e7210 */ /* 0x020fca0007fde0ff */
[----:B----4-:R-:W-:Y:S02]  /*34840*/  IMAD.X R16, R16, 0x1, R0, P6 ;  /* 0x0000000110107824 */ /* 0x010fe400030e0600 */
[----:B------:R-:W-:-:S03]  /*34850*/  IMAD.MOV.U32 R6, RZ, RZ, R14 ;  /* 0x000000ffff067224 */ /* 0x000fc600078e000e */
[----:B------:R-:W-:-:S05]  /*34860*/  MOV R7, R16 ;  /* 0x0000001000077202 */ /* 0x000fca0000000f00 */
[----:B------:R1:W-:Y:S01]  /*34870*/  LDGSTS.E [R4+0x1fa00], desc[UR16][R6.64], P5 ;  /* 0x1fa0000006047fae */ /* 0x0003e2000a9a1010 */
[----:B--2---:R-:W-:-:S03]  /*34880*/  IADD3 R8, P5, PT, R8, R2, RZ ;  /* 0x0000000208087210 */ /* 0x004fc60007fbe0ff */
[----:B------:R-:W-:Y:S04]  /*34890*/  STL [R1+0x664], R14 ;  /* 0x0006640e01007387 */ /* 0x000fe80000100800 */
[----:B------:R-:W-:Y:S01]  /*348a0*/  STL [R1+0x660], R16 ;  /* 0x0006601001007387 */ /* 0x000fe20000100800 */
[----:B---3--:R-:W-:-:S03]  /*348b0*/  IADD3 R11, P6, PT, R11, R2, RZ ;  /* 0x000000020b0b7210 */ /* 0x008fc60007fde0ff */
[----:B------:R2:W-:Y:S01]  /*348c0*/  STL [R1+0x66c], R8 ;  /* 0x00066c0801007387 */ /* 0x0005e20000100800 */
[----:B-1----:R-:W-:Y:S01]  /*348d0*/  MOV R6, R8 ;  /* 0x0000000800067202 */ /* 0x002fe20000000f00 */
[----:B------:R-:W-:-:S05]  /*348e0*/  IMAD.X R10, R10, 0x1, R0, P5 ;  /* 0x000000010a0a7824 */ /* 0x000fca00028e0600 */
[----:B------:R1:W-:Y:S04]  /*348f0*/  STL [R1+0x668], R10 ;  /* 0x0006680a01007387 */ /* 0x0003e80000100800 */
[----:B------:R-:W-:Y:S01]  /*34900*/  STL [R1+0x674], R11 ;  /* 0x0006740b01007387 */ /* 0x000fe20000100800 */
[----:B------:R-:W-:-:S03]  /*34910*/  IMAD.X R12, R12, 0x1, R0, P6 ;  /* 0x000000010c0c7824 */ /* 0x000fc600030e0600 */
[----:B--2---:R-:W2:Y:S01]  /*34920*/  LDL.LU R8, [R1+0x6fc] ;  /* 0x0006fc0001087983 */ /* 0x004ea20000300800 */
[----:B------:R-:W-:-:S03]  /*34930*/  IMAD.MOV.U32 R7, RZ, RZ, R10 ;  /* 0x000000ffff077224 */ /* 0x000fc600078e000a */
[----:B------:R3:W-:Y:S04]  /*34940*/  STL [R1+0x670], R12 ;  /* 0x0006700c01007387 */ /* 0x0007e80000100800 */
[----:B-1----:R-:W4:Y:S04]  /*34950*/  LDL.LU R10, [R1+0x73c] ;  /* 0x00073c00010a7983 */ /* 0x002f280000300800 */
[----:B------:R-:W5:Y:S04]  /*34960*/  LDL.LU R14, [R1+0x6f8] ;  /* 0x0006f800010e7983 */ /* 0x000f680000300800 */
[----:B------:R1:W-:Y:S04]  /*34970*/  LDGSTS.E [R4+0x1fc00], desc[UR16][R6.64], P4 ;  /* 0x1fc0000006047fae */ /* 0x0003e8000a1a1010 */
[----:B------:R-:W5:Y:S04]  /*34980*/  LDL.LU R16, [R1+0x738] ;  /* 0x0007380001107983 */ /* 0x000f680000300800 */
[----:B------:R-:W5:Y:S01]  /*34990*/  LDL.LU R19, [R1+0x778] ;  /* 0x0007780001137983 */ /* 0x000f620000300800 */
[----:B-1----:R-:W-:-:S03]  /*349a0*/  MOV R7, R12 ;  /* 0x0000000c00077202 */ /* 0x002fc60000000f00 */
[----:B---3--:R-:W3:Y:S01]  /*349b0*/  LDL.LU R12, [R1+0x77c] ;  /* 0x00077c00010c7983 */ /* 0x008ee20000300800 */
[----:B------:R-:W-:-:S03]  /*349c0*/  IMAD.MOV.U32 R6, RZ, RZ, R11 ;  /* 0x000000ffff067224 */ /* 0x000fc600078e000b */
[----:B------:R-:W3:Y:S04]  /*349d0*/  LDL.LU R17, [R1+0x7b8] ;  /* 0x0007b80001117983 */ /* 0x000ee80000300800 */
[----:B------:R-:W3:Y:S04]  /*349e0*/  LDL.LU R11, [R1+0x7bc] ;  /* 0x0007bc00010b7983 */ /* 0x000ee80000300800 */
[----:B------:R1:W-:Y:S01]  /*349f0*/  LDGSTS.E [R4+0x1fe00], desc[UR16][R6.64], P4 ;  /* 0x1fe0000006047fae */ /* 0x0003e2000a1a1010 */
[----:B------:R-:W-:-:S03]  /*34a00*/  ISETP.GE.AND P4, PT, R83, R5, PT ;  /* 0x000000055300720c */ /* 0x000fc60003f86270 */
[----:B------:R-:W0:Y:S01]  /*34a10*/  LDGDEPBAR ;  /* 0x00000000000079af */ /* 0x000e220000000000 */
[----:B-1----:R-:W-:-:S04]  /*34a20*/  SEL R4, RZ, 0x4, P4 ;  /* 0x00000004ff047807 */ /* 0x002fc80002000000 */
[----:B------:R-:W-:-:S04]  /*34a30*/  SEL R4, R4, RZ, !P3 ;  /* 0x000000ff04047207 */ /* 0x000fc80005800000 */
[----:B------:R-:W-:Y:S02]  /*34a40*/  ISETP.NE.U32.AND P3, PT, R4, RZ, PT ;  /* 0x000000ff0400720c */ /* 0x000fe40003f65070 */
[----:B------:R-:W-:-:S05]  /*34a50*/  IADD3 R9, P4, PT, R9, R80, RZ ;  /* 0x0000005009097210 */ /* 0x000fca0007f9e0ff */
[--C-:B------:R-:W-:Y:S01]  /*34a60*/  IMAD.X R15, R15, 0x1, R3.reuse, P4 ;  /* 0x000000010f0f7824 */ /* 0x100fe200020e0603 */
[----:B------:R-:W-:Y:S01]  /*34a70*/  IADD3 R13, P5, PT, R13, R80, RZ ;  /* 0x000000500d0d7210 */ /* 0x000fe20007fbe0ff */
[----:B------:R-:W-:Y:S04]  /*34a80*/  STL [R1+0x67c], R9 ;  /* 0x00067c0901007387 */ /* 0x000fe80000100800 */
[----:B------:R-:W-:Y:S01]  /*34a90*/  IMAD.X R18, R18, 0x1, R3, P5 ;  /* 0x0000000112127824 */ /* 0x000fe200028e0603 */
[----:B------:R1:W-:Y:S01]  /*34aa0*/  STL [R1+0x678], R15 ;  /* 0x0006780f01007387 */ /* 0x0003e20000100800 */
[----:B------:R-:W-:Y:S01]  /*34ab0*/  IADD3 R6, PT, PT, R84, UR9, RZ ;  /* 0x0000000954067c10 */ /* 0x000fe2000fffe0ff */
[----:B------:R-:W-:Y:S02]  /*34ac0*/  IMAD.MOV.U32 R4, RZ, RZ, R9 ;  /* 0x000000ffff047224 */ /* 0x000fe400078e0009 */
[----:B------:R-:W-:Y:S01]  /*34ad0*/  STL [R1+0x6bc], R13 ;  /* 0x0006bc0d01007387 */ /* 0x000fe20000100800 */
[----:B------:R-:W-:-:S03]  /*34ae0*/  IMAD.MOV.U32 R5, RZ, RZ, R15 ;  /* 0x000000ffff057224 */ /* 0x000fc600078e000f */
[----:B------:R1:W-:Y:S04]  /*34af0*/  STL [R1+0x6b8], R18 ;  /* 0x0006b81201007387 */ /* 0x0003e80000100800 */
[----:B-1----:R-:W3:Y:S04]  /*34b00*/  LDL.LU R15, [R1+0x7fc] ;  /* 0x0007fc00010f7983 */ /* 0x002ee80000300800 */
[----:B------:R1:W-:Y:S04]  /*34b10*/  LDGSTS.E [R6+0x40000], desc[UR16][R4.64], P3 ;  /* 0x4000000004067fae */ /* 0x0003e800099a1010 */
[----:B------:R-:W3:Y:S01]  /*34b20*/  LDL.LU R9, [R1+0x83c] ;  /* 0x00083c0001097983 */ /* 0x000ee20000300800 */
[----:B-1----:R-:W-:-:S03]  /*34b30*/  IMAD.MOV.U32 R5, RZ, RZ, R18 ;  /* 0x000000ffff057224 */ /* 0x002fc600078e0012 */
[----:B------:R-:W3:Y:S01]  /*34b40*/  LDL.LU R18, [R1+0x7f8] ;  /* 0x0007f80001127983 */ /* 0x000ee20000300800 */
[----:B------:R-:W-:-:S03]  /*34b50*/  MOV R4, R13 ;  /* 0x0000000d00047202 */ /* 0x000fc60000000f00 */
[----:B------:R-:W3:Y:S04]  /*34b60*/  LDL.LU R13, [R1+0x838] ;  /* 0x00083800010d7983 */ /* 0x000ee80000300800 */
[----:B------:R1:W-:Y:S01]  /*34b70*/  LDGSTS.E [R6+0x40400], desc[UR16][R4.64], P3 ;  /* 0x4040000004067fae */ /* 0x0003e200099a1010 */
[----:B--2---:R-:W-:-:S05]  /*34b80*/  IADD3 R8, P4, PT, R8, R80, RZ ;  /* 0x0000005008087210 */ /* 0x004fca0007f9e0ff */
[----:B------:R-:W-:Y:S01]  /*34b90*/  STL [R1+0x6fc], R8 ;  /* 0x0006fc0801007387 */ /* 0x000fe20000100800 */
[----:B----4-:R-:W-:Y:S01]  /*34ba0*/  IADD3 R10, P5, PT, R10, R80, RZ ;  /* 0x000000500a0a7210 */ /* 0x010fe20007fbe0ff */
[----:B-----5:R-:W-:Y:S02]  /*34bb0*/  IMAD.X R14, R14, 0x1, R3, P4 ;  /* 0x000000010e0e7824 */ /* 0x020fe400020e0603 */
[----:B-1----:R-:W-:Y:S02]  /*34bc0*/  IMAD.MOV.U32 R4, RZ, RZ, R8 ;  /* 0x000000ffff047224 */ /* 0x002fe400078e0008 */
[----:B------:R-:W-:Y:S01]  /*34bd0*/  IMAD.MOV.U32 R5, RZ, RZ, R14 ;  /* 0x000000ffff057224 */ /* 0x000fe200078e000e */
[----:B------:R1:W-:Y:S01]  /*34be0*/  STL [R1+0x6f8], R14 ;  /* 0x0006f80e01007387 */ /* 0x0003e20000100800 */
[----:B------:R-:W-:-:S03]  /*34bf0*/  IADD3.X R16, PT, PT, R16, R3, RZ, P5, !PT ;  /* 0x0000000310107210 */ /* 0x000fc60002ffe4ff */
[----:B------:R-:W-:Y:S04]  /*34c00*/  STL [R1+0x73c], R10 ;  /* 0x00073c0a01007387 */ /* 0x000fe80000100800 */
[----:B------:R2:W-:Y:S04]  /*34c10*/  LDGSTS.E [R6+0x40800], desc[UR16][R4.64], P3 ;  /* 0x4080000004067fae */ /* 0x0005e800099a1010 */
[----:B-1----:R-:W4:Y:S01]  /*34c20*/  LDL.LU R14, [R1+0x87c] ;  /* 0x00087c00010e7983 */ /* 0x002f220000300800 */
[----:B---3--:R-:W-:-:S03]  /*34c30*/  IADD3 R12, P4, PT, R12, R80, RZ ;  /* 0x000000500c0c7210 */ /* 0x008fc60007f9e0ff */
[----:B------:R1:W-:Y:S02]  /*34c40*/  STL [R1+0x738], R16 ;  /* 0x0007381001007387 */ /* 0x0003e40000100800 */
[----:B------:R-:W-:Y:S02]  /*34c50*/  IMAD.X R19, R19, 0x1, R3, P4 ;  /* 0x0000000113137824 */ /* 0x000fe400020e0603 */
[----:B------:R-:W3:Y:S01]  /*34c60*/  LDL.LU R8, [R1+0x8bc] ;  /* 0x0008bc0001087983 */ /* 0x000ee20000300800 */
[----:B--2---:R-:W-:Y:S01]  /*34c70*/  IMAD.MOV.U32 R5, RZ, RZ, R16 ;  /* 0x000000ffff057224 */ /* 0x004fe200078e0010 */
[----:B------:R-:W-:Y:S02]  /*34c80*/  MOV R4, R10 ;  /* 0x0000000a00047202 */ /* 0x000fe40000000f00 */
[----:B------:R-:W-:Y:S01]  /*34c90*/  IADD3 R11, P5, PT, R11, R80, RZ ;  /* 0x000000500b0b7210 */ /* 0x000fe20007fbe0ff */
[----:B-1----:R-:W2:Y:S03]  /*34ca0*/  LDL.LU R16, [R1+0x878] ;  /* 0x0008780001107983 */ /* 0x002ea60000300800 */
[----:B------:R-:W-:Y:S01]  /*34cb0*/  IADD3.X R17, PT, PT, R17, R3, RZ, P5, !PT ;  /* 0x0000000311117210 */ /* 0x000fe20002ffe4ff */
[----:B------:R-:W5:Y:S04]  /*34cc0*/  LDL.LU R10, [R1+0x8b8] ;  /* 0x0008b800010a7983 */ /* 0x000f680000300800 */
[----:B------:R-:W-:Y:S04]  /*34cd0*/  STL [R1+0x77c], R12 ;  /* 0x00077c0c01007387 */ /* 0x000fe80000100800 */
[----:B------:R1:W-:Y:S04]  /*34ce0*/  LDGSTS.E [R6+0x40c00], desc[UR16][R4.64], P3 ;  /* 0x40c0000004067fae */ /* 0x0003e800099a1010 */
[----:B------:R1:W-:Y:S04]  /*34cf0*/  STL [R1+0x778], R19 ;  /* 0x0007781301007387 */ /* 0x0003e80000100800 */
[----:B------:R-:W-:Y:S01]  /*34d00*/  STL [R1+0x7bc], R11 ;  /* 0x0007bc0b01007387 */ /* 0x000fe20000100800 */
[----:B-1----:R-:W-:-:S03]  /*34d10*/  IMAD.MOV.U32 R5, RZ, RZ, R19 ;  /* 0x000000ffff057224 */ /* 0x002fc600078e0013 */
[----:B------:R-:W5:Y:S01]  /*34d20*/  LDL.LU R19, [R1+0x8fc] ;  /* 0x0008fc0001137983 */ /* 0x000f620000300800 */
[----:B------:R-:W-:-:S03]  /*34d30*/  IMAD.MOV.U32 R4, RZ, RZ, R12 ;  /* 0x000000ffff047224 */ /* 0x000fc600078e000c */
[----:B------:R1:W-:Y:S04]  /*34d40*/  STL [R1+0x7b8], R17 ;  /* 0x0007b81101007387 */ /* 0x0003e80000100800 */
[----:B------:R-:W5:Y:S04]  /*34d50*/  LDL.LU R12, [R1+0x93c] ;  /* 0x00093c00010c7983 */ /* 0x000f680000300800 */
[----:B------:R-:W5:Y:S04]  /*34d60*/  LDL.LU R20, [R1+0x8f8] ;  /* 0x0008f80001147983 */ /* 0x000f680000300800 */
[----:B------:R1:W-:Y:S02]  /*34d70*/  LDGSTS.E [R6+0x41000], desc[UR16][R4.64], P3 ;  /* 0x4100000004067fae */ /* 0x0003e400099a1010 */
[----:B-1----:R-:W-:-:S02]  /*34d80*/  IMAD.MOV.U32 R5, RZ, RZ, R17 ;  /* 0x000000ffff057224 */ /* 0x002fc400078e0011 */
[----:B------:R-:W5:Y:S01]  /*34d90*/  LDL.LU R17, [R1+0x938] ;  /* 0x0009380001117983 */ /* 0x000f620000300800 */
[-C--:B------:R-:W-:Y:S02]  /*34da0*/  IADD3 R15, P4, PT, R15, R80.reuse, RZ ;  /* 0x000000500f0f7210 */ /* 0x080fe40007f9e0ff */
[----:B------:R-:W-:Y:S01]  /*34db0*/  MOV R4, R11 ;  /* 0x0000000b00047202 */ /* 0x000fe20000000f00 */
[----:B------:R-:W5:Y:S01]  /*34dc0*/  LDL.LU R7, [R1+0x97c] ;  /* 0x00097c0001077983 */ /* 0x000f620000300800 */
[----:B------:R-:W-:-:S03]  /*34dd0*/  IADD3 R9, P5, PT, R9, R80, RZ ;  /* 0x0000005009097210 */ /* 0x000fc60007fbe0ff */
[----:B------:R-:W5:Y:S01]  /*34de0*/  LDL.LU R11, [R1+0x9bc] ;  /* 0x0009bc00010b7983 */ /* 0x000f620000300800 */
[----:B------:R-:W-:-:S03]  /*34df0*/  IMAD.X R18, R18, 0x1, R3, P4 ;  /* 0x0000000112127824 */ /* 0x000fc600020e0603 */
[----:B------:R1:W-:Y:S01]  /*34e00*/  STL [R1+0x7fc], R15 ;  /* 0x0007fc0f01007387 */ /* 0x0003e20000100800 */
[----:B------:R-:W-:-:S03]  /*34e10*/  IADD3.X R13, PT, PT, R13, R3, RZ, P5, !PT ;  /* 0x000000030d0d7210 */ /* 0x000fc60002ffe4ff */
[----:B------:R1:W-:Y:S04]  /*34e20*/  LDGSTS.E [R6+0x41400], desc[UR16][R4.64], P3 ;  /* 0x4140000004067fae */ /* 0x0003e800099a1010 */
[----:B------:R1:W-:Y:S04]  /*34e30*/  STL [R1+0x7f8], R18 ;  /* 0x0007f81201007387 */ /* 0x0003e80000100800 */
[----:B------:R1:W-:Y:S02]  /*34e40*/  STL [R1+0x83c], R9 ;  /* 0x00083c0901007387 */ /* 0x0003e40000100800 */
[----:B-1----:R-:W-:-:S02]  /*34e50*/  IMAD.MOV.U32 R4, RZ, RZ, R15 ;  /* 0x000000ffff047224 */ /* 0x002fc400078e000f */
[----:B------:R-:W5:Y:S01]  /*34e60*/  LDL.LU R15, [R1+0x978] ;  /* 0x00097800010f7983 */ /* 0x000f620000300800 */
[----:B------:R-:W-:-:S03]  /*34e70*/  IMAD.MOV.U32 R5, RZ, RZ, R18 ;  /* 0x000000ffff057224 */ /* 0x000fc600078e0012 */
[----:B------:R1:W-:Y:S04]  /*34e80*/  STL [R1+0x838], R13 ;  /* 0x0008380d01007387 */ /* 0x0003e80000100800 */
[----:B------:R-:W5:Y:S04]  /*34e90*/  LDL.LU R18, [R1+0x9b8] ;  /* 0x0009b80001127983 */ /* 0x000f680000300800 */
[----:B------:R1:W-:Y:S02]  /*34ea0*/  LDGSTS.E [R6+0x41800], desc[UR16][R4.64], P3 ;  /* 0x4180000004067fae */ /* 0x0003e400099a1010 */
[----:B-1----:R-:W-:Y:S01]  /*34eb0*/  MOV R4, R9 ;  /* 0x0000000900047202 */ /* 0x002fe20000000f00 */
[----:B------:R-:W-:Y:S01]  /*34ec0*/  IMAD.MOV.U32 R5, RZ, RZ, R13 ;  /* 0x000000ffff057224 */ /* 0x000fe200078e000d */
[----:B------:R-:W5:Y:S04]  /*34ed0*/  LDL.LU R9, [R1+0x9fc] ;  /* 0x0009fc0001097983 */ /* 0x000f680000300800 */
[----:B------:R-:W5:Y:S04]  /*34ee0*/  LDL.LU R13, [R1+0xa3c] ;  /* 0x000a3c00010d7983 */ /* 0x000f680000300800 */
[----:B------:R1:W-:Y:S01]  /*34ef0*/  LDGSTS.E [R6+0x41c00], desc[UR16][R4.64], P3 ;  /* 0x41c0000004067fae */ /* 0x0003e200099a1010 */
[----:B----4-:R-:W-:-:S05]  /*34f00*/  IADD3 R14, P4, PT, R14, R80, RZ ;  /* 0x000000500e0e7210 */ /* 0x010fca0007f9e0ff */
[----:B------:R4:W-:Y:S01]  /*34f10*/  STL [R1+0x87c], R14 ;  /* 0x00087c0e01007387 */ /* 0x0009e20000100800 */
[----:B---3--:R-:W-:Y:S01]  /*34f20*/  IADD3 R8, P5, PT, R8, R80, RZ ;  /* 0x0000005008087210 */ /* 0x008fe20007fbe0ff */
[----:B-1----:R-:W-:Y:S02]  /*34f30*/  IMAD.MOV.U32 R4, RZ, RZ, R14 ;  /* 0x000000ffff047224 */ /* 0x002fe400078e000e */
[----:B--2---:R-:W-:-:S04]  /*34f40*/  IMAD.X R16, R16, 0x1, R3, P4 ;  /* 0x0000000110107824 */ /* 0x004fc800020e0603 */
[----:B------:R-:W-:Y:S01]  /*34f50*/  IMAD.MOV.U32 R5, RZ, RZ, R16 ;  /* 0x000000ffff057224 */ /* 0x000fe200078e0010 */
[----:B-----5:R-:W-:Y:S01]  /*34f60*/  IADD3.X R10, PT, PT, R10, R3, RZ, P5, !PT ;  /* 0x000000030a0a7210 */ /* 0x020fe20002ffe4ff */
[----:B------:R1:W-:Y:S04]  /*34f70*/  STL [R1+0x878], R16 ;  /* 0x0008781001007387 */ /* 0x0003e80000100800 */
[----:B------:R2:W-:Y:S04]  /*34f80*/  STL [R1+0x8bc], R8 ;  /* 0x0008bc0801007387 */ /* 0x0005e80000100800 */
[----:B----4-:R-:W3:Y:S04]  /*34f90*/  LDL.LU R14, [R1+0x9f8] ;  /* 0x0009f800010e7983 */ /* 0x010ee80000300800 */
[----:B------:R4:W-:Y:S04]  /*34fa0*/  LDGSTS.E [R6+0x42000], desc[UR16][R4.64], P3 ;  /* 0x4200000004067fae */ /* 0x0009e800099a1010 */
[----:B------:R5:W-:Y:S01]  /*34fb0*/  STL [R1+0x8b8], R10 ;  /* 0x0008b80a01007387 */ /* 0x000be20000100800 */
[----:B------:R-:W-:-:S03]  /*34fc0*/  IADD3 R19, P4, PT, R19, R80, RZ ;  /* 0x0000005013137210 */ /* 0x000fc60007f9e0ff */
[----:B-1----:R-:W3:Y:S01]  /*34fd0*/  LDL.LU R16, [R1+0xa38] ;  /* 0x000a380001107983 */ /* 0x002ee20000300800 */
[----:B----4-:R-:W-:Y:S01]  /*34fe0*/  MOV R4, R8 ;  /* 0x0000000800047202 */ /* 0x010fe20000000f00 */
[----:B------:R-:W-:Y:S02]  /*34ff0*/  IMAD.MOV.U32 R5, RZ, RZ, R10 ;  /* 0x000000ffff057224 */ /* 0x000fe400078e000a */
[----:B--2---:R-:W2:Y:S01]  /*35000*/  LDL.LU R8, [R1+0x684] ;  /* 0x0006840001087983 */ /* 0x004ea20000300800 */
[----:B------:R-:W-:-:S03]  /*35010*/  IADD3 R12, P5, PT, R12, R80, RZ ;  /* 0x000000500c0c7210 */ /* 0x000fc60007fbe0ff */
[----:B------:R1:W-:Y:S01]  /*35020*/  LDGSTS.E [R6+0x42400], desc[UR16][R4.64], P3 ;  /* 0x4240000004067fae */ /* 0x0003e200099a1010 */
[----:B------:R-:W-:-:S03]  /*35030*/  IMAD.X R20, R20, 0x1, R3, P4 ;  /* 0x0000000114147824 */ /* 0x000fc600020e0603 */
[----:B-----5:R-:W4:Y:S04]  /*35040*/  LDL.LU R10, [R1+0x6c4] ;  /* 0x0006c400010a7983 */ /* 0x020f280000300800 */
[----:B------:R-:W-:Y:S01]  /*35050*/  STL [R1+0x8fc], R19 ;  /* 0x0008fc1301007387 */ /* 0x000fe20000100800 */
[----:B-1----:R-:W-:Y:S02]  /*35060*/  IMAD.MOV.U32 R4, RZ, RZ, R19 ;  /* 0x000000ffff047224 */ /* 0x002fe400078e0013 */
[----:B------:R-:W-:Y:S01]  /*35070*/  IMAD.MOV.U32 R5, RZ, RZ, R20 ;  /* 0x000000ffff057224 */ /* 0x000fe200078e0014 */
[----:B------:R-:W-:Y:S01]  /*35080*/  STL [R1+0x8f8], R20 ;  /* 0x0008f81401007387 */ /* 0x000fe20000100800 */
[----:B------:R-:W-:-:S03]  /*35090*/  IADD3.X R17, PT, PT, R17, R3, RZ, P5, !PT ;  /* 0x0000000311117210 */ /* 0x000fc60002ffe4ff */
[----:B------:R1:W-:Y:S04]  /*350a0*/  STL [R1+0x93c], R12 ;  /* 0x00093c0c01007387 */ /* 0x0003e80000100800 */
[----:B------:R5:W-:Y:S04]  /*350b0*/  LDGSTS.E [R6+0x42800], desc[UR16][R4.64], P3 ;  /* 0x4280000004067fae */ /* 0x000be800099a1010 */
[----:B------:R1:W-:Y:S01]  /*350c0*/  STL [R1+0x938], R17 ;  /* 0x0009381101007387 */ /* 0x0003e20000100800 */
[----:B-----5:R-:W-:-:S03]  /*350d0*/  MOV R4, R12 ;  /* 0x0000000c00047202 */ /* 0x020fc60000000f00 */
[----:B-1----:R-:W5:Y:S01]  /*350e0*/  LDL.LU R12, [R1+0x680] ;  /* 0x00068000010c7983 */ /* 0x002f620000300800 */
[----:B------:R-:W-:-:S03]  /*350f0*/  IMAD.MOV.U32 R5, RZ, RZ, R17 ;  /* 0x000000ffff057224 */ /* 0x000fc600078e0011 */
[----:B------:R-:W5:Y:S01]  /*35100*/  LDL.LU R17, [R1+0x6c0] ;  /* 0x0006c00001117983 */ /* 0x000f620000300800 */
[-C--:B------:R-:W-:Y:S02]  /*35110*/  IADD3 R7, P4, PT, R7, R80.reuse, RZ ;  /* 0x0000005007077210 */ /* 0x080fe40007f9e0ff */
[----:B------:R-:W-:Y:S01]  /*35120*/  IADD3 R11, P5, PT, R11, R80, RZ ;  /* 0x000000500b0b7210 */ /* 0x000fe20007fbe0ff */
[----:B------:R1:W-:Y:S02]  /*35130*/  LDGSTS.E [R6+0x42c00], desc[UR16][R4.64], P3 ;  /* 0x42c0000004067fae */ /* 0x0003e400099a1010 */
[----:B------:R-:W-:Y:S02]  /*35140*/  IMAD.X R15, R15, 0x1, R3, P4 ;  /* 0x000000010f0f7824 */ /* 0x000fe400020e0603 */
[----:B------:R1:W-:Y:S02]  /*35150*/  STL [R1+0x97c], R7 ;  /* 0x00097c0701007387 */ /* 0x0003e40000100800 */
[----:B-1----:R-:W-:-:S02]  /*35160*/  IMAD.MOV.U32 R4, RZ, RZ, R7 ;  /* 0x000000ffff047224 */ /* 0x002fc400078e0007 */
[----:B------:R1:W-:Y:S01]  /*35170*/  STL [R1+0x978], R15 ;  /* 0x0009780f01007387 */ /* 0x0003e20000100800 */
[----:B------:R-:W-:Y:S01]  /*35180*/  IMAD.MOV.U32 R5, RZ, RZ, R15 ;  /* 0x000000ffff057224 */ /* 0x000fe200078e000f */
[----:B------:R-:W-:Y:S02]  /*35190*/  IADD3.X R18, PT, PT, R18, R3, RZ, P5, !PT ;  /* 0x0000000312127210 */ /* 0x000fe40002ffe4ff */
[----:B------:R1:W-:Y:S04]  /*351a0*/  STL [R1+0x9bc], R11 ;  /* 0x0009bc0b01007387 */ /* 0x0003e80000100800 */
[----:B------:R-:W5:Y:S04]  /*351b0*/  LDL.LU R7, [R1+0x704] ;  /* 0x0007040001077983 */ /* 0x000f680000300800 */
[----:B------:R1:W-:Y:S04]  /*351c0*/  STL [R1+0x9b8], R18 ;  /* 0x0009b81201007387 */ /* 0x0003e80000100800 */
[----:B------:R1:W-:Y:S04]  /*351d0*/  LDGSTS.E [R6+0x43000], desc[UR16][R4.64], P3 ;  /* 0x4300000004067fae */ /* 0x0003e800099a1010 */
[----:B-1----:R-:W5:Y:S01]  /*351e0*/  LDL.LU R15, [R1+0x744] ;  /* 0x00074400010f7983 */ /* 0x002f620000300800 */
[----:B------:R-:W-:-:S03]  /*351f0*/  MOV R4, R11 ;  /* 0x0000000b00047202 */ /* 0x000fc60000000f00 */
[----:B------:R-:W5:Y:S01]  /*35200*/  LDL.LU R11, [R1+0x700] ;  /* 0x00070000010b7983 */ /* 0x000f620000300800 */
[----:B------:R-:W-:-:S03]  /*35210*/  IMAD.MOV.U32 R5, RZ, RZ, R18 ;  /* 0x000000ffff057224 */ /* 0x000fc600078e0012 */
[----:B------:R-:W5:Y:S01]  /*35220*/  LDL.LU R18, [R1+0x740] ;  /* 0x0007400001127983 */ /* 0x000f620000300800 */
[-C--:B------:R-:W-:Y:S02]  /*35230*/  IADD3 R9, P4, PT, R9, R80.reuse, RZ ;  /* 0x0000005009097210 */ /* 0x080fe40007f9e0ff */
[----:B------:R-:W-:Y:S01]  /*35240*/  IADD3 R13, P5, PT, R13, R80, RZ ;  /* 0x000000500d0d7210 */ /* 0x000fe20007fbe0ff */
[----:B------:R1:W-:Y:S04]  /*35250*/  LDGSTS.E [R6+0x43400], desc[UR16][R4.64], P3 ;  /* 0x4340000004067fae */ /* 0x0003e800099a1010 */
[----:B------:R-:W-:Y:S01]  /*35260*/  STL [R1+0x9fc], R9 ;  /* 0x0009fc0901007387 */ /* 0x000fe20000100800 */
[----:B-1----:R-:W-:Y:S02]  /*35270*/  IMAD.MOV.U32 R4, RZ, RZ, R9 ;  /* 0x000000ffff047224 */ /* 0x002fe400078e0009 */
[----:B---3--:R-:W-:-:S04]  /*35280*/  IMAD.X R14, R14, 0x1, R3, P4 ;  /* 0x000000010e0e7824 */ /* 0x008fc800020e0603 */
[----:B------:R-:W-:Y:S01]  /*35290*/  IMAD.MOV.U32 R5, RZ, RZ, R14 ;  /* 0x000000ffff057224 */ /* 0x000fe200078e000e */
[----:B------:R1:W-:Y:S04]  /*352a0*/  STL [R1+0x9f8], R14 ;  /* 0x0009f80e01007387 */ /* 0x0003e80000100800 */
[----:B------:R-:W-:Y:S01]  /*352b0*/  STL [R1+0xa3c], R13 ;  /* 0x000a3c0d01007387 */ /* 0x000fe20000100800 */
[----:B------:R-:W-:-:S03]  /*352c0*/  IADD3.X R16, PT, PT, R16, R3, RZ, P5, !PT ;  /* 0x0000000310107210 */ /* 0x000fc60002ffe4ff */
[----:B------:R3:W-:Y:S04]  /*352d0*/  LDGSTS.E [R6+0x43800], desc[UR16][R4.64], P3 ;  /* 0x4380000004067fae */ /* 0x0007e800099a1010 */
[----:B-1----:R-:W5:Y:S01]  /*352e0*/  LDL.LU R14, [R1+0x784] ;  /* 0x00078400010e7983 */ /* 0x002f620000300800 */
[----:B--2---:R-:W-:-:S03]  /*352f0*/  IADD3 R8, P4, PT, R8, R80, RZ ;  /* 0x0000005008087210 */ /* 0x004fc60007f9e0ff */
[----:B------:R1:W-:Y:S04]  /*35300*/  STL [R1+0xa38], R16 ;  /* 0x000a381001007387 */ /* 0x0003e80000100800 */
[----:B------:R-:W2:Y:S01]  /*35310*/  LDL.LU R9, [R1+0x7c4] ;  /* 0x0007c40001097983 */ /* 0x000ea20000300800 */
[----:B---3--:R-:W-:Y:S01]  /*35320*/  IMAD.MOV.U32 R5, RZ, RZ, R16 ;  /* 0x000000ffff057224 */ /* 0x008fe200078e0010 */
[----:B------:R-:W-:Y:S02]  /*35330*/  MOV R4, R13 ;  /* 0x0000000d00047202 */ /* 0x000fe40000000f00 */
[----:B-1----:R-:W3:Y:S01]  /*35340*/  LDL.LU R16, [R1+0x780] ;  /* 0x0007800001107983 */ /* 0x002ee20000300800 */
[----:B----4-:R-:W-:-:S03]  /*35350*/  IADD3 R10, P5, PT, R10, R80, RZ ;  /* 0x000000500a0a7210 */ /* 0x010fc60007fbe0ff */
[----:B------:R-:W4:Y:S04]  /*35360*/  LDL.LU R13, [R1+0x7c0] ;  /* 0x0007c000010d7983 */ /* 0x000f280000300800 */
[----:B------:R1:W-:Y:S04]  /*35370*/  LDGSTS.E [R6+0x43c00], desc[UR16][R4.64], P3 ;  /* 0x43c0000004067fae */ /* 0x0003e800099a1010 */
[----:B------:R-:W-:Y:S01]  /*35380*/  STL [R1+0x684], R8 ;  /* 0x0006840801007387 */ /* 0x000fe20000100800 */
[----:B-1----:R-:W-:Y:S01]  /*35390*/  LOP3.LUT R6, R84, 0x10, RZ, 0x3c, !PT ;  /* 0x0000001054067812 */ /* 0x002fe200078e3cff */
[----:B------:R-:W-:-:S02]  /*353a0*/  IMAD.MOV.U32 R4, RZ, RZ, R8 ;  /* 0x000000ffff047224 */ /* 0x000fc400078e0008 */
[----:B------:R-:W-:Y:S01]  /*353b0*/  STL [R1+0x6c4], R10 ;  /* 0x0006c40a01007387 */ /* 0x000fe20000100800 */
[----:B------:R-:W-:Y:S01]  /*353c0*/  IADD3 R6, PT, PT, R6, UR9, RZ ;  /* 0x0000000906067c10 */ /* 0x000fe2000fffe0ff */
[--C-:B-----5:R-:W-:Y:S02]  /*353d0*/  IMAD.X R12, R12, 0x1, R3.reuse, P4 ;  /* 0x000000010c0c7824 */ /* 0x120fe400020e0603 */
[----:B------:R-:W-:-:S03]  /*353e0*/  IMAD.X R17, R17, 0x1, R3, P5 ;  /* 0x0000000111117824 */ /* 0x000fc600028e0603 */
[----:B------:R-:W-:Y:S01]  /*353f0*/  MOV R5, R12 ;  /* 0x0000000c00057202 */ /* 0x000fe20000000f00 */
[----:B------:R1:W-:Y:S04]  /*35400*/  STL [R1+0x680], R12 ;  /* 0x0006800c01007387 */ /* 0x0003e80000100800 */
[----:B------:R5:W-:Y:S04]  /*35410*/  LDGSTS.E [R6+0x40080], desc[UR16][R4.64], P3 ;  /* 0x4008000004067fae */ /* 0x000be800099a1010 */
[----:B-1----:R-:W4:Y:S04]  /*35420*/  LDL.LU R12, [R1+0x804] ;  /* 0x00080400010c7983 */ /* 0x002f280000300800 */
[----:B------:R-:W4:Y:S01]  /*35430*/  LDL.LU R8, [R1+0x844] ;  /* 0x0008440001087983 */ /* 0x000f220000300800 */
[----:B-----5:R-:W-:-:S03]  /*35440*/  IMAD.MOV.U32 R5, RZ, RZ, R17 ;  /* 0x000000ffff057224 */ /* 0x020fc600078e0011 */
[----:B------:R1:W-:Y:S01]  /*35450*/  STL [R1+0x6c0], R17 ;  /* 0x0006c01101007387 */ /* 0x0003e20000100800 */
[----:B------:R-:W-:Y:S01]  /*35460*/  IMAD.MOV.U32 R4, RZ, RZ, R10 ;  /* 0x000000ffff047224 */ /* 0x000fe200078e000a */
[----:B------:R-:W-:-:S04]  /*35470*/  IADD3 R7, P4, PT, R7, R80, RZ ;  /* 0x0000005007077210 */ /* 0x000fc80007f9e0ff */
[----:B------:R5:W-:Y:S04]  /*35480*/  LDGSTS.E [R6+0x40480], desc[UR16][R4.64], P3 ;  /* 0x4048000004067fae */ /* 0x000be800099a1010 */
[----:B-1----:R-:W4:Y:S04]  /*35490*/  LDL.LU R17, [R1+0x800] ;  /* 0x0008000001117983 */ /* 0x002f280000300800 */
[----:B------:R-:W4:Y:S01]  /*354a0*/  LDL.LU R10, [R1+0x840] ;  /* 0x00084000010a7983 */ /* 0x000f220000300800 */
[----:B------:R-:W-:-:S03]  /*354b0*/  IADD3 R15, P5, PT, R15, R80, RZ ;  /* 0x000000500f0f7210 */ /* 0x000fc60007fbe0ff */
[----:B------:R-:W-:Y:S01]  /*354c0*/  STL [R1+0x704], R7 ;  /* 0x0007040701007387 */ /* 0x000fe20000100800 */
[----:B-----5:R-:W-:Y:S01]  /*354d0*/  IMAD.MOV.U32 R4, RZ, RZ, R7 ;  /* 0x000000ffff047224 */ /* 0x020fe200078e0007 */
[----:B------:R-:W-:Y:S01]  /*354e0*/  IADD3.X R11, PT, PT, R11, R3, RZ, P4, !PT ;  /* 0x000000030b0b7210 */ /* 0x000fe200027fe4ff */
[----:B------:R-:W-:-:S03]  /*354f0*/  IMAD.X R18, R18, 0x1, R3, P5 ;  /* 0x0000000112127824 */ /* 0x000fc600028e0603 */
[----:B------:R-:W-:Y:S01]  /*35500*/  MOV R5, R11 ;  /* 0x0000000b00057202 */ /* 0x000fe20000000f00 */
[----:B------:R1:W-:Y:S04]  /*35510*/  STL [R1+0x700], R11 ;  /* 0x0007000b01007387 */ /* 0x0003e80000100800 */
[----:B------:R-:W-:Y:S04]  /*35520*/  STL [R1+0x744], R15 ;  /* 0x0007440f01007387 */ /* 0x000fe80000100800 */
[----:B------:R5:W-:Y:S04]  /*35530*/  LDGSTS.E [R6+0x40880], desc[UR16][R4.64], P3 ;  /* 0x4088000004067fae */ /* 0x000be800099a1010 */
[----:B-1----:R-:W4:Y:S04]  /*35540*/  LDL.LU R11, [R1+0x884] ;  /* 0x00088400010b7983 */ /* 0x002f280000300800 */
[----:B------:R1:W-:Y:S04]  /*35550*/  STL [R1+0x740], R18 ;  /* 0x0007401201007387 */ /* 0x0003e80000100800 */
[----:B------:R-:W4:Y:S01]  /*35560*/  LDL.LU R7, [R1+0x8c4] ;  /* 0x0008c40001077983 */ /* 0x000f220000300800 */
[----:B-----5:R-:W-:-:S03]  /*35570*/  IMAD.MOV.U32 R5, RZ, RZ, R18 ;  /* 0x000000ffff057224 */ /* 0x020fc600078e0012 */
[----:B-1----:R-:W5:Y:S01]  /*35580*/  LDL.LU R18, [R1+0x880] ;  /* 0x0008800001127983 */ /* 0x002f620000300800 */
[----:B------:R-:W-:-:S03]  /*35590*/  IMAD.MOV.U32 R4, RZ, RZ, R15 ;  /* 0x000000ffff047224 */ /* 0x000fc600078e000f */
[----:B------:R-:W5:Y:S04]  /*355a0*/  LDL.LU R15, [R1+0x8c0] ;  /* 0x0008c000010f7983 */ /* 0x000f680000300800 */
[----:B------:R1:W-:Y:S01]  /*355b0*/  LDGSTS.E [R6+0x40c80], desc[UR16][R4.64], P3 ;  /* 0x40c8000004067fae */ /* 0x0003e200099a1010 */
[-C--:B------:R-:W-:Y:S02]  /*355c0*/  IADD3 R14, P4, PT, R14, R80.reuse, RZ ;  /* 0x000000500e0e7210 */ /* 0x080fe40007f9e0ff */
[----:B--2---:R-:W-:-:S03]  /*355d0*/  IADD3 R9, P5, PT, R9, R80, RZ ;  /* 0x0000005009097210 */ /* 0x004fc60007fbe0ff */
[----:B------:R2:W-:Y:S01]  /*355e0*/  STL [R1+0x784], R14 ;  /* 0x0007840e01007387 */ /* 0x0005e20000100800 */
[----:B---3--:R-:W-:Y:S01]  /*355f0*/  IADD3.X R16, PT, PT, R16, R3, RZ, P4, !PT ;  /* 0x0000000310107210 */ /* 0x008fe200027fe4ff */
[----:B----4-:R-:W-:-:S04]  /*35600*/  IMAD.X R13, R13, 0x1, R3, P5 ;  /* 0x000000010d0d7824 */ /* 0x010fc800028e0603 */
[----:B------:R3:W-:Y:S01]  /*35610*/  STL [R1+0x780], R16 ;  /* 0x0007801001007387 */ /* 0x0007e20000100800 */
[----:B-1----:R-:W-:-:S03]  /*35620*/  IMAD.MOV.U32 R4, RZ, RZ, R14 ;  /* 0x000000ffff047224 */ /* 0x002fc600078e000e */
[----:B------:R1:W-:Y:S04]  /*35630*/  STL [R1+0x7c4], R9 ;  /* 0x0007c40901007387 */ /* 0x0003e80000100800 */
[----:B------:R-:W4:Y:S01]  /*35640*/  LDL.LU R19, [R1+0x904] ;  /* 0x0009040001137983 */ /* 0x000f220000300800 */
[----:B------:R-:W-:-:S03]  /*35650*/  MOV R5, R16 ;  /* 0x0000001000057202 */ /* 0x000fc60000000f00 */
[----:B------:R1:W-:Y:S04]  /*35660*/  STL [R1+0x7c0], R13 ;  /* 0x0007c00d01007387 */ /* 0x0003e80000100800 */
[----:B--2---:R-:W2:Y:S04]  /*35670*/  LDL.LU R14, [R1+0x944] ;  /* 0x00094400010e7983 */ /* 0x004ea80000300800 */
[----:B------:R-:W2:Y:S04]  /*35680*/  LDL.LU R20, [R1+0x900] ;  /* 0x0009000001147983 */ /* 0x000ea80000300800 */
[----:B------:R1:W-:Y:S04]  /*35690*/  LDGSTS.E [R6+0x41080], desc[UR16][R4.64], P3 ;  /* 0x4108000004067fae */ /* 0x0003e800099a1010 */
[----:B---3--:R-:W3:Y:S01]  /*356a0*/  LDL.LU R16, [R1+0x940] ;  /* 0x0009400001107983 */ /* 0x008ee20000300800 */
[----:B-1----:R-:W-:Y:S01]  /*356b0*/  IMAD.MOV.U32 R4, RZ, RZ, R9 ;  /* 0x000000ffff047224 */ /* 0x002fe200078e0009 */
[-C--:B------:R-:W-:Y:S01]  /*356c0*/  IADD3 R12, P4, PT, R12, R80.reuse, RZ ;  /* 0x000000500c0c7210 */ /* 0x080fe20007f9e0ff */
[----:B------:R-:W-:Y:S01]  /*356d0*/  IMAD.MOV.U32 R5, RZ, RZ, R13 ;  /* 0x000000ffff057224 */ /* 0x000fe200078e000d */
[----:B------:R-:W3:Y:S01]  /*356e0*/  LDL.LU R9, [R1+0x984] ;  /* 0x0009840001097983 */ /* 0x000ee20000300800 */
[----:B------:R-:W-:-:S03]  /*356f0*/  IADD3 R8, P5, PT, R8, R80, RZ ;  /* 0x0000005008087210 */ /* 0x000fc60007fbe0ff */
[----:B------:R-:W3:Y:S04]  /*35700*/  LDL.LU R13, [R1+0x9c4] ;  /* 0x0009c400010d7983 */ /* 0x000ee80000300800 */
[----:B------:R1:W-:Y:S04]  /*35710*/  STL [R1+0x804], R12 ;  /* 0x0008040c01007387 */ /* 0x0003e80000100800 */
[----:B------:R1:W-:Y:S01]  /*35720*/  LDGSTS.E [R6+0x41480], desc[UR16][R4.64], P3 ;  /* 0x4148000004067fae */ /* 0x0003e200099a1010 */
[----:B------:R-:W-:Y:S01]  /*35730*/  IADD3.X R17, PT, PT, R17, R3, RZ, P4, !PT ;  /* 0x0000000311117210 */ /* 0x000fe200027fe4ff */
[----:B------:R-:W-:-:S04]  /*35740*/  IMAD.X R10, R10, 0x1, R3, P5 ;  /* 0x000000010a0a7824 */ /* 0x000fc800028e0603 */
[----:B------:R1:W-:Y:S02]  /*35750*/  STL [R1+0x800], R17 ;  /* 0x0008001101007387 */ /* 0x0003e40000100800 */
[----:B-1----:R-:W-:Y:S02]  /*35760*/  IMAD.MOV.U32 R4, RZ, RZ, R12 ;  /* 0x000000ffff047224 */ /* 0x002fe400078e000c */
[----:B------:R1:W-:Y:S04]  /*35770*/  STL [R1+0x844], R8 ;  /* 0x0008440801007387 */ /* 0x0003e80000100800 */
[----:B------:R-:W3:Y:S01]  /*35780*/  LDL.LU R12, [R1+0x980] ;  /* 0x00098000010c7983 */ /* 0x000ee20000300800 */
[----:B------:R-:W-:-:S03]  /*35790*/  MOV R5, R17 ;  /* 0x0000001100057202 */ /* 0x000fc60000000f00 */
[----:B------:R1:W-:Y:S04]  /*357a0*/  STL [R1+0x840], R10 ;  /* 0x0008400a01007387 */ /* 0x0003e80000100800 */
[----:B------:R-:W3:Y:S04]  /*357b0*/  LDL.LU R17, [R1+0x9c0] ;  /* 0x0009c00001117983 */ /* 0x000ee80000300800 */
[----:B------:R1:W-:Y:S01]  /*357c0*/  LDGSTS.E [R6+0x41880], desc[UR16][R4.64], P3 ;  /* 0x4188000004067fae */ /* 0x0003e200099a1010 */
[----:B------:R-:W-:Y:S01]  /*357d0*/  IADD3 R11, P4, PT, R11, R80, RZ ;  /* 0x000000500b0b7210 */ /* 0x000fe20007f9e0ff */
[----:B-1----:R-:W-:-:S02]  /*357e0*/  IMAD.MOV.U32 R4, RZ, RZ, R8 ;  /* 0x000000ffff047224 */ /* 0x002fc400078e0008 */
[----:B------:R-:W-:Y:S01]  /*357f0*/  IMAD.MOV.U32 R5, RZ, RZ, R10 ;  /* 0x000000ffff057224 */ /* 0x000fe200078e000a */
[----:B------:R-:W3:Y:S01]  /*35800*/  LDL.LU R8, [R1+0xa04] ;  /* 0x000a040001087983 */ /* 0x000ee20000300800 */
[----:B------:R-:W-:-:S03]  /*35810*/  IADD3 R7, P5, PT, R7, R80, RZ ;  /* 0x0000005007077210 */ /* 0x000fc60007fbe0ff */
[----:B------:R-:W3:Y:S01]  /*35820*/  LDL.LU R10, [R1+0xa44] ;  /* 0x000a4400010a7983 */ /* 0x000ee20000300800 */
[----:B-----5:R-:W-:-:S03]  /*35830*/  IADD3.X R18, PT, PT, R18, R3, RZ, P4, !PT ;  /* 0x0000000312127210 */ /* 0x020fc600027fe4ff */
[----:B------:R1:W-:Y:S01]  /*35840*/  STL [R1+0x884], R11 ;  /* 0x0008840b01007387 */ /* 0x0003e20000100800 */
[----:B------:R-:W-:-:S03]  /*35850*/  IMAD.X R15, R15, 0x1, R3, P5 ;  /* 0x000000010f0f7824 */ /* 0x000fc600028e0603 */
[----:B------:R5:W-:Y:S04]  /*35860*/  LDGSTS.E [R6+0x41c80], desc[UR16][R4.64], P3 ;  /* 0x41c8000004067fae */ /* 0x000be800099a1010 */
[----:B------:R1:W-:Y:S04]  /*35870*/  STL [R1+0x880], R18 ;  /* 0x0008801201007387 */ /* 0x0003e80000100800 */
[----:B------:R1:W-:Y:S01]  /*35880*/  STL [R1+0x8c4], R7 ;  /* 0x0008c40701007387 */ /* 0x0003e20000100800 */
[----:B-----5:R-:W-:-:S03]  /*35890*/  IMAD.MOV.U32 R4, RZ, RZ, R11 ;  /* 0x000000ffff047224 */ /* 0x020fc600078e000b */
[----:B-1----:R-:W5:Y:S01]  /*358a0*/  LDL.LU R11, [R1+0xa00] ;  /* 0x000a0000010b7983 */ /* 0x002f620000300800 */
[----:B------:R-:W-:-:S03]  /*358b0*/  MOV R5, R18 ;  /* 0x0000001200057202 */ /* 0x000fc60000000f00 */
[----:B------:R1:W-:Y:S04]  /*358c0*/  STL [R1+0x8c0], R15 ;  /* 0x0008c00f01007387 */ /* 0x0003e80000100800 */
[----:B------:R-:W5:Y:S04]  /*358d0*/  LDL.LU R18, [R1+0xa40] ;  /* 0x000a400001127983 */ /* 0x000f680000300800 */
[----:B------:R1:W-:Y:S02]  /*358e0*/  LDGSTS.E [R6+0x42080], desc[UR16][R4.64], P3 ;  /* 0x4208000004067fae */ /* 0x0003e400099a1010 */
[----:B-1----:R-:W-:-:S02]  /*358f0*/  IMAD.MOV.U32 R4, RZ, RZ, R7 ;  /* 0x000000ffff047224 */ /* 0x002fc400078e0007 */
[----:B------:R-:W-:Y:S01]  /*35900*/  IMAD.MOV.U32 R5, RZ, RZ, R15 ;  /* 0x000000ffff057224 */ /* 0x000fe200078e000f */
[----:B------:R-:W5:Y:S04]  /*35910*/  LDL.LU R7, [R1+0x68c] ;  /* 0x00068c0001077983 */ /* 0x000f680000300800 */
[----:B------:R1:W-:Y:S04]  /*35920*/  LDGSTS.E [R6+0x42480], desc[UR16][R4.64], P3 ;  /* 0x4248000004067fae */ /* 0x0003e800099a1010 */
[----:B------:R-:W5:Y:S01]  /*35930*/  LDL.LU R15, [R1+0x6cc] ;  /* 0x0006cc00010f7983 */ /* 0x000f620000300800 */
[----:B----4-:R-:W-:-:S02]  /*35940*/  IADD3 R19, P4, PT, R19, R80, RZ ;  /* 0x0000005013137210 */ /* 0x010fc40007f9e0ff */
[----:B--2---:R-:W-:Y:S02]  /*35950*/  IADD3 R14, P5, PT, R14, R80, RZ ;  /* 0x000000500e0e7210 */ /* 0x004fe40007fbe0ff */
[----:B------:R-:W-:Y:S01]  /*35960*/  IADD3.X R20, PT, PT, R20, R3, RZ, P4, !PT ;  /* 0x0000000314147210 */ /* 0x000fe200027fe4ff */
[----:B-1----:R-:W-:-:S03]  /*35970*/  IMAD.MOV.U32 R4, RZ, RZ, R19 ;  /* 0x000000ffff047224 */ /* 0x002fc600078e0013 */
[----:B------:R-:W-:Y:S01]  /*35980*/  MOV R5, R20 ;  /* 0x0000001400057202 */ /* 0x000fe20000000f00 */
[----:B------:R-:W-:Y:S01]  /*35990*/  STL [R1+0x904], R19 ;  /* 0x0009041301007387 */ /* 0x000fe20000100800 */
[----:B---3--:R-:W-:-:S03]  /*359a0*/  IMAD.X R16, R16, 0x1, R3, P5 ;  /* 0x0000000110107824 */ /* 0x008fc600028e0603 */
[----:B------:R-:W-:Y:S04]  /*359b0*/  STL [R1+0x900], R20 ;  /* 0x0009001401007387 */ /* 0x000fe80000100800 */
[----:B------:R1:W-:Y:S04]  /*359c0*/  STL [R1+0x944], R14 ;  /* 0x0009440e01007387 */ /* 0x0003e80000100800 */
[----:B------:R2:W-:Y:S04]  /*359d0*/  LDGSTS.E [R6+0x42880], desc[UR16][R4.64], P3 ;  /* 0x4288000004067fae */ /* 0x0005e800099a1010 */
[----:B------:R3:W-:Y:S01]  /*359e0*/  STL [R1+0x940], R16 ;  /* 0x0009401001007387 */ /* 0x0007e20000100800 */
[----:B------:R-:W-:-:S02]  /*359f0*/  IADD3 R9, P4, PT, R9, R80, RZ ;  /* 0x0000005009097210 */ /* 0x000fc40007f9e0ff */
[----:B------:R-:W-:Y:S01]  /*35a00*/  IADD3 R13, P5, PT, R13, R80, RZ ;  /* 0x000000500d0d7210 */ /* 0x000fe20007fbe0ff */
[----:B--2---:R-:W-:Y:S02]  /*35a10*/  IMAD.MOV.U32 R4, RZ, RZ, R14 ;  /* 0x000000ffff047224 */ /* 0x004fe400078e000e */
[----:B-1----:R-:W2:Y:S01]  /*35a20*/  LDL.LU R14, [R1+0x688] ;  /* 0x00068800010e7983 */ /* 0x002ea20000300800 */
[----:B------:R-:W-:-:S03]  /*35a30*/  IMAD.MOV.U32 R5, RZ, RZ, R16 ;  /* 0x000000ffff057224 */ /* 0x000fc600078e0010 */
[----:B---3--:R-:W3:Y:S04]  /*35a40*/  LDL.LU R16, [R1+0x6c8] ;  /* 0x0006c80001107983 */ /* 0x008ee80000300800 */
[----:B------:R1:W-:Y:S04]  /*35a50*/  LDGSTS.E [R6+0x42c80], desc[UR16][R4.64], P3 ;  /* 0x42c8000004067fae */ /* 0x0003e800099a1010 */
[----:B------:R4:W-:Y:S01]  /*35a60*/  STL [R1+0x984], R9 ;  /* 0x0009840901007387 */ /* 0x0009e20000100800 */
[----:B------:R-:W-:Y:S01]  /*35a70*/  IADD3.X R12, PT, PT, R12, R3, RZ, P4, !PT ;  /* 0x000000030c0c7210 */ /* 0x000fe200027fe4ff */
[----:B-1----:R-:W-:-:S03]  /*35a80*/  IMAD.MOV.U32 R4, RZ, RZ, R9 ;  /* 0x000000ffff047224 */ /* 0x002fc600078e0009 */
[----:B------:R-:W-:Y:S01]  /*35a90*/  MOV R5, R12 ;  /* 0x0000000c00057202 */ /* 0x000fe20000000f00 */
[----:B------:R1:W-:Y:S01]  /*35aa0*/  STL [R1+0x980], R12 ;  /* 0x0009800c01007387 */ /* 0x0003e20000100800 */
[----:B------:R-:W-:-:S03]  /*35ab0*/  IMAD.X R17, R17, 0x1, R3, P5 ;  /* 0x0000000111117824 */ /* 0x000fc600028e0603 */
[----:B------:R1:W-:Y:S04]  /*35ac0*/  STL [R1+0x9c4], R13 ;  /* 0x0009c40d01007387 */ /* 0x0003e80000100800 */
[----:B----4-:R-:W4:Y:S04]  /*35ad0*/  LDL.LU R9, [R1+0x70c] ;  /* 0x00070c0001097983 */ /* 0x010f280000300800 */
[----:B------:R1:W-:Y:S04]  /*35ae0*/  STL [R1+0x9c0], R17 ;  /* 0x0009c01101007387 */ /* 0x0003e80000100800 */
[----:B------:R1:W-:Y:S04]  /*35af0*/  LDGSTS.E [R6+0x43080], desc[UR16][R4.64], P3 ;  /* 0x4308000004067fae */ /* 0x0003e800099a1010 */
[----:B-1----:R-:W4:Y:S01]  /*35b00*/  LDL.LU R12, [R1+0x74c] ;  /* 0x00074c00010c7983 */ /* 0x002f220000300800 */
[----:B------:R-:W-:-:S03]  /*35b10*/  IMAD.MOV.U32 R4, RZ, RZ, R13 ;  /* 0x000000ffff047224 */ /* 0x000fc600078e000d */
[----:B------:R-:W4:Y:S01]  /*35b20*/  LDL.LU R13, [R1+0x708] ;  /* 0x00070800010d7983 */ /* 0x000f220000300800 */
[----:B------:R-:W-:-:S03]  /*35b30*/  IMAD.MOV.U32 R5, RZ, RZ, R17 ;  /* 0x000000ffff057224 */ /* 0x000fc600078e0011 */
[----:B------:R-:W4:Y:S01]  /*35b40*/  LDL.LU R17, [R1+0x748] ;  /* 0x0007480001117983 */ /* 0x000f220000300800 */
[-C--:B------:R-:W-:Y:S02]  /*35b50*/  IADD3 R8, P4, PT, R8, R80.reuse, RZ ;  /* 0x0000005008087210 */ /* 0x080fe40007f9e0ff */
[----:B------:R-:W-:Y:S01]  /*35b60*/  IADD3 R10, P5, PT, R10, R80, RZ ;  /* 0x000000500a0a7210 */ /* 0x000fe20007fbe0ff */
[----:B------:R1:W-:Y:S04]  /*35b70*/  LDGSTS.E [R6+0x43480], desc[UR16][R4.64], P3 ;  /* 0x4348000004067fae */ /* 0x0003e800099a1010 */
[----:B------:R-:W-:Y:S01]  /*35b80*/  STL [R1+0xa04], R8 ;  /* 0x000a040801007387 */ /* 0x000fe20000100800 */
[----:B-----5:R-:W-:Y:S01]  /*35b90*/  IADD3.X R11, PT, PT, R11, R3, RZ, P4, !PT ;  /* 0x000000030b0b7210 */ /* 0x020fe200027fe4ff */
[----:B-1----:R-:W-:-:S03]  /*35ba0*/  IMAD.MOV.U32 R4, RZ, RZ, R8 ;  /* 0x000000ffff047224 */ /* 0x002fc600078e0008 */
[----:B------:R-:W-:Y:S01]  /*35bb0*/  MOV R5, R11 ;  /* 0x0000000b00057202 */ /* 0x000fe20000000f00 */
[----:B------:R1:W-:Y:S01]  /*35bc0*/  STL [R1+0xa00], R11 ;  /* 0x000a000b01007387 */ /* 0x0003e20000100800 */
[----:B------:R-:W-:-:S03]  /*35bd0*/  IMAD.X R18, R18, 0x1, R3, P5 ;  /* 0x0000000112127824 */ /* 0x000fc600028e0603 */
        /* <DEDUP_REMOVED lines=8> */
[----:B------:R-:W5:Y:S01]  /*35c60*/  LDL.LU R10, [R1+0x7c8] ;  /* 0x0007c800010a7983 */ /* 0x000f620000300800 */
[-C--:B------:R-:W-:Y:S02]  /*35c70*/  IADD3 R7, P4, PT, R7, R80.reuse, RZ ;  /* 0x0000005007077210 */ /* 0x080fe40007f9e0ff */
[----:B------:R-:W-:Y:S01]  /*35c80*/  IADD3 R15, P5, PT, R15, R80, RZ ;  /* 0x000000500f0f7210 */ /* 0x000fe20007fbe0ff */
[----:B------:R1:W-:Y:S04]  /*35c90*/  LDGSTS.E [R6+0x43c80], desc[UR16][R4.64], P3 ;  /* 0x43c8000004067fae */ /* 0x0003e800099a1010 */
[----:B------:R-:W-:Y:S01]  /*35ca0*/  STL [R1+0x68c], R7 ;  /* 0x00068c0701007387 */ /* 0x000fe20000100800 */
[----:B-1----:R-:W-:-:S03]  /*35cb0*/  LOP3.LUT R6, R84, 0x20, RZ, 0x3c, !PT ;  /* 0x0000002054067812 */ /* 0x002fc600078e3cff */
[----:B------:R-:W-:Y:S01]  /*35cc0*/  STL [R1+0x6cc], R15 ;  /* 0x0006cc0f01007387 */ /* 0x000fe20000100800 */
[----:B------:R-:W-:Y:S01]  /*35cd0*/  MOV R4, R7 ;  /* 0x0000000700047202 */ /* 0x000fe20000000f00 */
[----:B------:R-:W-:Y:S01]  /*35ce0*/  VIADD R6, R6, UR9 ;  /* 0x0000000906067c36 */ /* 0x000fe20008000000 */
[----:B--2---:R-:W-:Y:S01]  /*35cf0*/  IADD3.X R14, PT, PT, R14, R3, RZ, P4, !PT ;  /* 0x000000030e0e7210 */ /* 0x004fe200027fe4ff */
[----:B---3--:R-:W-:-:S04]  /*35d00*/  IMAD.X R16, R16, 0x1, R3, P5 ;  /* 0x0000000110107824 */ /* 0x008fc800028e0603 */
[----:B------:R1:W-:Y:S01]  /*35d10*/  STL [R1+0x688], R14 ;  /* 0x0006880e01007387 */ /* 0x0003e20000100800 */
[----:B------:R-:W-:-:S05]  /*35d20*/  IMAD.MOV.U32 R5, RZ, RZ, R14 ;  /* 0x000000ffff057224 */ /* 0x000fca00078e000e */
[----:B------:R2:W-:Y:S04]  /*35d30*/  LDGSTS.E [R6+0x40100], desc[UR16][R4.64], P3 ;  /* 0x4010000004067fae */ /* 0x0005e800099a1010 */
[----:B-1----:R-:W3:Y:S04]  /*35d40*/  LDL.LU R14, [R1+0x80c] ;  /* 0x00080c00010e7983 */ /* 0x002ee80000300800 */
[----:B------:R-:W3:Y:S04]  /*35d50*/  LDL.LU R7, [R1+0x84c] ;  /* 0x00084c0001077983 */ /* 0x000ee80000300800 */
[----:B------:R1:W-:Y:S01]  /*35d60*/  STL [R1+0x6c8], R16 ;  /* 0x0006c81001007387 */ /* 0x0003e20000100800 */
[----:B--2---:R-:W-:Y:S01]  /*35d70*/  IMAD.MOV.U32 R4, RZ, RZ, R15 ;  /* 0x000000ffff047224 */ /* 0x004fe200078e000f */
[----:B------:R-:W-:-:S02]  /*35d80*/  MOV R5, R16 ;  /* 0x0000001000057202 */ /* 0x000fc40000000f00 */
[----:B------:R-:W2:Y:S04]  /*35d90*/  LDL.LU R15, [R1+0x808] ;  /* 0x00080800010f7983 */ /* 0x000ea80000300800 */
[----:B------:R4:W-:Y:S02]  /*35da0*/  LDGSTS.E [R6+0x40500], desc[UR16][R4.64], P3 ;  /* 0x4050000004067fae */ /* 0x0009e400099a1010 */
[-C--:B----4-:R-:W-:Y:S02]  /*35db0*/  IADD3 R9, P4, PT, R9, R80.reuse, RZ ;  /* 0x0000005009097210 */ /* 0x090fe40007f9e0ff */
[----:B-1----:R-:W4:Y:S04]  /*35dc0*/  LDL.LU R16, [R1+0x848] ;  /* 0x0008480001107983 */ /* 0x002f280000300800 */
[----:B------:R-:W-:Y:S01]  /*35dd0*/  STL [R1+0x70c], R9 ;  /* 0x00070c0901007387 */ /* 0x000fe20000100800 */
[----:B------:R-:W-:-:S02]  /*35de0*/  IADD3 R12, P5, PT, R12, R80, RZ ;  /* 0x000000500c0c7210 */ /* 0x000fc40007fbe0ff */
[----:B------:R-:W-:Y:S01]  /*35df0*/  MOV R4, R9 ;  /* 0x0000000900047202 */ /* 0x000fe20000000f00 */
[--C-:B------:R-:W-:Y:S02]  /*35e00*/  IMAD.X R13, R13, 0x1, R3.reuse, P4 ;  /* 0x000000010d0d7824 */ /* 0x100fe400020e0603 */
[----:B------:R-:W-:-:S03]  /*35e10*/  IMAD.X R17, R17, 0x1, R3, P5 ;  /* 0x0000000111117824 */ /* 0x000fc600028e0603 */
[----:B------:R1:W-:Y:S01]  /*35e20*/  STL [R1+0x708], R13 ;  /* 0x0007080d01007387 */ /* 0x0003e20000100800 */
[----:B------:R-:W-:-:S03]  /*35e30*/  IMAD.MOV.U32 R5, RZ, RZ, R13 ;  /* 0x000000ffff057224 */ /* 0x000fc600078e000d */
[----:B------:R-:W-:Y:S04]  /*35e40*/  STL [R1+0x74c], R12 ;  /* 0x00074c0c01007387 */ /* 0x000fe80000100800 */
[----:B------:R1:W-:Y:S04]  /*35e50*/  LDGSTS.E [R6+0x40900], desc[UR16][R4.64], P3 ;  /* 0x4090000004067fae */ /* 0x0003e800099a1010 */
[----:B-1----:R-:W4:Y:S04]  /*35e60*/  LDL.LU R13, [R1+0x88c] ;  /* 0x00088c00010d7983 */ /* 0x002f280000300800 */
[----:B------:R1:W-:Y:S04]  /*35e70*/  STL [R1+0x748], R17 ;  /* 0x0007481101007387 */ /* 0x0003e80000100800 */
[----:B------:R-:W4:Y:S01]  /*35e80*/  LDL.LU R9, [R1+0x8cc] ;  /* 0x0008cc0001097983 */ /* 0x000f220000300800 */
[----:B------:R-:W-:-:S03]  /*35e90*/  MOV R5, R17 ;  /* 0x0000001100057202 */ /* 0x000fc60000000f00 */
[----:B-1----:R-:W4:Y:S01]  /*35ea0*/  LDL.LU R17, [R1+0x888] ;  /* 0x0008880001117983 */ /* 0x002f220000300800 */
[----:B------:R-:W-:-:S03]  /*35eb0*/  IMAD.MOV.U32 R4, RZ, RZ, R12 ;  /* 0x000000ffff047224 */ /* 0x000fc600078e000c */
[----:B------:R-:W4:Y:S01]  /*35ec0*/  LDL.LU R12, [R1+0x8c8] ;  /* 0x0008c800010c7983 */ /* 0x000f220000300800 */
[----:B------:R-:W-:-:S03]  /*35ed0*/  IADD3 R11, P4, PT, R11, R80, RZ ;  /* 0x000000500b0b7210 */ /* 0x000fc60007f9e0ff */
[----:B------:R1:W-:Y:S01]  /*35ee0*/  LDGSTS.E [R6+0x40d00], desc[UR16][R4.64], P3 ;  /* 0x40d0000004067fae */ /* 0x0003e200099a1010 */
[----:B------:R-:W-:-:S03]  /*35ef0*/  IADD3 R8, P5, PT, R8, R80, RZ ;  /* 0x0000005008087210 */ /* 0x000fc60007fbe0ff */
[----:B------:R1:W-:Y:S01]  /*35f00*/  STL [R1+0x78c], R11 ;  /* 0x00078c0b01007387 */ /* 0x0003e20000100800 */
[--C-:B-----5:R-:W-:Y:S02]  /*35f10*/  IMAD.X R18, R18, 0x1, R3.reuse, P4 ;  /* 0x0000000112127824 */ /* 0x120fe400020e0603 */
[----:B------:R-:W-:-:S03]  /*35f20*/  IMAD.X R10, R10, 0x1, R3, P5 ;  /* 0x000000010a0a7824 */ /* 0x000fc600028e0603 */
[----:B------:R5:W-:Y:S04]  /*35f30*/  STL [R1+0x788], R18 ;  /* 0x0007881201007387 */ /* 0x000be80000100800 */
[----:B------:R5:W-:Y:S01]  /*35f40*/  STL [R1+0x7cc], R8 ;  /* 0x0007cc0801007387 */ /* 0x000be20000100800 */
[----:B-1----:R-:W-:-:S03]  /*35f50*/  MOV R4, R11 ;  /* 0x0000000b00047202 */ /* 0x002fc60000000f00 */
[----:B------:R-:W4:Y:S04]  /*35f60*/  LDL.LU R19, [R1+0x90c] ;  /* 0x00090c0001137983 */ /* 0x000f280000300800 */
[----:B------:R1:W-:Y:S04]  /*35f70*/  STL [R1+0x7c8], R10 ;  /* 0x0007c80a01007387 */ /* 0x0003e80000100800 */
[----:B------:R-:W4:Y:S04]  /*35f80*/  LDL.LU R11, [R1+0x94c] ;  /* 0x00094c00010b7983 */ /* 0x000f280000300800 */
[----:B------:R-:W4:Y:S01]  /*35f90*/  LDL.LU R20, [R1+0x908] ;  /* 0x0009080001147983 */ /* 0x000f220000300800 */
[----:B------:R-:W-:-:S03]  /*35fa0*/  IMAD.MOV.U32 R5, RZ, RZ, R18 ;  /* 0x000000ffff057224 */ /* 0x000fc600078e0012 */
[----:B-----5:R-:W5:Y:S04]  /*35fb0*/  LDL.LU R18, [R1+0x948] ;  /* 0x0009480001127983 */ /* 0x020f680000300800 */
[----:B------:R1:W-:Y:S02]  /*35fc0*/  LDGSTS.E [R6+0x41100], desc[UR16][R4.64], P3 ;  /* 0x4110000004067fae */ /* 0x0003e400099a1010 */
[----:B-1----:R-:W-:Y:S01]  /*35fd0*/  IMAD.MOV.U32 R4, RZ, RZ, R8 ;  /* 0x000000ffff047224 */ /* 0x002fe200078e0008 */
[----:B------:R-:W-:Y:S01]  /*35fe0*/  MOV R5, R10 ;  /* 0x0000000a00057202 */ /* 0x000fe20000000f00 */
[----:B------:R-:W5:Y:S04]  /*35ff0*/  LDL.LU R8, [R1+0x98c] ;  /* 0x00098c0001087983 */ /* 0x000f680000300800 */
[----:B------:R-:W5:Y:S04]  /*36000*/  LDL.LU R10, [R1+0x9cc] ;  /* 0x0009cc00010a7983 */ /* 0x000f680000300800 */
[----:B------:R1:W-:Y:S01]  /*36010*/  LDGSTS.E [R6+0x41500], desc[UR16][R4.64], P3 ;  /* 0x4150000004067fae */ /* 0x0003e200099a1010 */
[----:B---3--:R-:W-:-:S02]  /*36020*/  IADD3 R14, P4, PT, R14, R80, RZ ;  /* 0x000000500e0e7210 */ /* 0x008fc40007f9e0ff */
[----:B------:R-:W-:-:S03]  /*36030*/  IADD3 R7, P5, PT, R7, R80, RZ ;  /* 0x0000005007077210 */ /* 0x000fc60007fbe0ff */
[----:B------:R3:W-:Y:S01]  /*36040*/  STL [R1+0x80c], R14 ;  /* 0x00080c0e01007387 */ /* 0x0007e20000100800 */
[----:B-1----:R-:W-:Y:S01]  /*36050*/  MOV R4, R14 ;  /* 0x0000000e00047202 */ /* 0x002fe20000000f00 */
[----:B--2---:R-:W-:-:S05]  /*36060*/  IMAD.X R15, R15, 0x1, R3, P4 ;  /* 0x000000010f0f7824 */ /* 0x004fca00020e0603 */
[----:B------:R1:W-:Y:S01]  /*36070*/  STL [R1+0x808], R15 ;  /* 0x0008080f01007387 */ /* 0x0003e20000100800 */
[----:B------:R-:W-:Y:S02]  /*36080*/  IMAD.MOV.U32 R5, RZ, RZ, R15 ;  /* 0x000000ffff057224 */ /* 0x000fe400078e000f */
[----:B----4-:R-:W-:Y:S01]  /*36090*/  IMAD.X R16, R16, 0x1, R3, P5 ;  /* 0x0000000110107824 */ /* 0x010fe200028e0603 */
[----:B------:R2:W-:Y:S04]  /*360a0*/  STL [R1+0x84c], R7 ;  /* 0x00084c0701007387 */ /* 0x0005e80000100800 */
[----:B---3--:R-:W3:Y:S04]  /*360b0*/  LDL.LU R14, [R1+0x988] ;  /* 0x00098800010e7983 */ /* 0x008ee80000300800 */
[----:B------:R4:W-:Y:S04]  /*360c0*/  STL [R1+0x848], R16 ;  /* 0x0008481001007387 */ /* 0x0009e80000100800 */
[----:B-1----:R-:W3:Y:S04]  /*360d0*/  LDL.LU R15, [R1+0x9c8] ;  /* 0x0009c800010f7983 */ /* 0x002ee80000300800 */
[----:B------:R1:W-:Y:S02]  /*360e0*/  LDGSTS.E [R6+0x41900], desc[UR16][R4.64], P3 ;  /* 0x4190000004067fae */ /* 0x0003e400099a1010 */
[----:B-1----:R-:W-:Y:S01]  /*360f0*/  IMAD.MOV.U32 R4, RZ, RZ, R7 ;  /* 0x000000ffff047224 */ /* 0x002fe200078e0007 */
[----:B------:R-:W-:Y:S01]  /*36100*/  MOV R5, R16 ;  /* 0x0000001000057202 */ /* 0x000fe20000000f00 */
[----:B--2---:R-:W2:Y:S04]  /*36110*/  LDL.LU R7, [R1+0xa0c] ;  /* 0x000a0c0001077983 */ /* 0x004ea80000300800 */
[----:B----4-:R-:W4:Y:S01]  /*36120*/  LDL.LU R16, [R1+0xa4c] ;  /* 0x000a4c0001107983 */ /* 0x010f220000300800 */
[----:B------:R-:W-:-:S03]  /*36130*/  IADD3 R13, P4, PT, R13, R80, RZ ;  /* 0x000000500d0d7210 */ /* 0x000fc60007f9e0ff */
[----:B------:R1:W-:Y:S01]  /*36140*/  LDGSTS.E [R6+0x41d00], desc[UR16][R4.64], P3 ;  /* 0x41d0000004067fae */ /* 0x0003e200099a1010 */
[----:B------:R-:W-:-:S03]  /*36150*/  IADD3 R9, P5, PT, R9, R80, RZ ;  /* 0x0000005009097210 */ /* 0x000fc60007fbe0ff */
[----:B------:R1:W-:Y:S01]  /*36160*/  STL [R1+0x88c], R13 ;  /* 0x00088c0d01007387 */ /* 0x0003e20000100800 */
[--C-:B------:R-:W-:Y:S01]  /*36170*/  IMAD.X R17, R17, 0x1, R3.reuse, P4 ;  /* 0x0000000111117824 */ /* 0x100fe200020e0603 */
[----:B-1----:R-:W-:Y:S01]  /*36180*/  MOV R4, R13 ;  /* 0x0000000d00047202 */ /* 0x002fe20000000f00 */
[----:B------:R-:W-:-:S03]  /*36190*/  IMAD.X R12, R12, 0x1, R3, P5 ;  /* 0x000000010c0c7824 */ /* 0x000fc600028e0603 */
[----:B------:R1:W-:Y:S04]  /*361a0*/  STL [R1+0x888], R17 ;  /* 0x0008881101007387 */ /* 0x0003e80000100800 */
[----:B------:R1:W-:Y:S04]  /*361b0*/  STL [R1+0x8cc], R9 ;  /* 0x0008cc0901007387 */ /* 0x0003e80000100800 */
[----:B------:R-:W4:Y:S01]  /*361c0*/  LDL.LU R13, [R1+0xa08] ;  /* 0x000a0800010d7983 */ /* 0x000f220000300800 */
[----:B------:R-:W-:-:S03]  /*361d0*/  IMAD.MOV.U32 R5, RZ, RZ, R17 ;  /* 0x000000ffff057224 */ /* 0x000fc600078e0011 */
[----:B------:R5:W-:Y:S04]  /*361e0*/  STL [R1+0x8c8], R12 ;  /* 0x0008c80c01007387 */ /* 0x000be80000100800 */
[----:B-1----:R-:W4:Y:S04]  /*361f0*/  LDL.LU R17, [R1+0xa48] ;  /* 0x000a480001117983 */ /* 0x002f280000300800 */
[----:B------:R1:W-:Y:S01]  /*36200*/  LDGSTS.E [R6+0x42100], desc[UR16][R4.64], P3 ;  /* 0x4210000004067fae */ /* 0x0003e200099a1010 */
[----:B------:R-:W-:Y:S01]  /*36210*/  IADD3 R19, P4, PT, R19, R80, RZ ;  /* 0x0000005013137210 */ /* 0x000fe20007f9e0ff */
[----:B-1----:R-:W-:Y:S01]  /*36220*/  IMAD.MOV.U32 R4, RZ, RZ, R9 ;  /* 0x000000ffff047224 */ /* 0x002fe200078e0009 */
[----:B------:R-:W-:Y:S01]  /*36230*/  MOV R5, R12 ;  /* 0x0000000c00057202 */ /* 0x000fe20000000f00 */
[----:B------:R-:W4:Y:S01]  /*36240*/  LDL.LU R9, [R1+0x694] ;  /* 0x0006940001097983 */ /* 0x000f220000300800 */
[----:B------:R-:W-:-:S03]  /*36250*/  IADD3 R11, P5, PT, R11, R80, RZ ;  /* 0x000000500b0b7210 */ /* 0x000fc60007fbe0ff */
[----:B------:R1:W-:Y:S01]  /*36260*/  LDGSTS.E [R6+0x42500], desc[UR16][R4.64], P3 ;  /* 0x4250000004067fae */ /* 0x0003e200099a1010 */
[----:B------:R-:W-:-:S03]  /*36270*/  IMAD.X R20, R20, 0x1, R3, P4 ;  /* 0x0000000114147824 */ /* 0x000fc600020e0603 */
[----:B-----5:R-:W5:Y:S01]  /*36280*/  LDL.LU R12, [R1+0x6d4] ;  /* 0x0006d400010c7983 */ /* 0x020f620000300800 */
[----:B------:R-:W-:-:S03]  /*36290*/  IMAD.X R18, R18, 0x1, R3, P5 ;  /* 0x0000000112127824 */ /* 0x000fc600028e0603 */
[----:B------:R-:W-:Y:S01]  /*362a0*/  STL [R1+0x90c], R19 ;  /* 0x00090c1301007387 */ /* 0x000fe20000100800 */
[----:B-1----:R-:W-:Y:S01]  /*362b0*/  MOV R4, R19 ;  /* 0x0000001300047202 */ /* 0x002fe20000000f00 */
[----:B------:R-:W-:Y:S02]  /*362c0*/  IMAD.MOV.U32 R5, RZ, RZ, R20 ;  /* 0x000000ffff057224 */ /* 0x000fe400078e0014 */
[----:B------:R-:W-:Y:S04]  /*362d0*/  STL [R1+0x908], R20 ;  /* 0x0009081401007387 */ /* 0x000fe80000100800 */
[----:B------:R1:W-:Y:S04]  /*362e0*/  STL [R1+0x94c], R11 ;  /* 0x00094c0b01007387 */ /* 0x0003e80000100800 */
[----:B------:R1:W-:Y:S04]  /*362f0*/  LDGSTS.E [R6+0x42900], desc[UR16][R4.64], P3 ;  /* 0x4290000004067fae */ /* 0x0003e800099a1010 */
[----:B------:R1:W-:Y:S02]  /*36300*/  STL [R1+0x948], R18 ;  /* 0x0009481201007387 */ /* 0x0003e40000100800 */
[----:B-1----:R-:W-:-:S02]  /*36310*/  IMAD.MOV.U32 R4, RZ, RZ, R11 ;  /* 0x000000ffff047224 */ /* 0x002fc400078e000b */
[----:B------:R-:W5:Y:S01]  /*36320*/  LDL.LU R11, [R1+0x690] ;  /* 0x00069000010b7983 */ /* 0x000f620000300800 */
[----:B------:R-:W-:-:S03]  /*36330*/  MOV R5, R18 ;  /* 0x0000001200057202 */ /* 0x000fc60000000f00 */
[----:B------:R-:W5:Y:S01]  /*36340*/  LDL.LU R18, [R1+0x6d0] ;  /* 0x0006d00001127983 */ /* 0x000f620000300800 */
[-C--:B------:R-:W-:Y:S02]  /*36350*/  IADD3 R8, P4, PT, R8, R80.reuse, RZ ;  /* 0x0000005008087210 */ /* 0x080fe40007f9e0ff */
[----:B------:R-:W-:Y:S01]  /*36360*/  IADD3 R10, P5, PT, R10, R80, RZ ;  /* 0x000000500a0a7210 */ /* 0x000fe20007fbe0ff */
[----:B------:R1:W-:Y:S04]  /*36370*/  LDGSTS.E [R6+0x42d00], desc[UR16][R4.64], P3 ;  /* 0x42d0000004067fae */ /* 0x0003e800099a1010 */
[----:B------:R3:W-:Y:S01]  /*36380*/  STL [R1+0x98c], R8 ;  /* 0x00098c0801007387 */ /* 0x0007e20000100800 */
[----:B-1----:R-:W-:Y:S01]  /*36390*/  MOV R4, R8 ;  /* 0x0000000800047202 */ /* 0x002fe20000000f00 */
[----:B---3--:R-:W-:-:S04]  /*363a0*/  IMAD.X R14, R14, 0x1, R3, P4 ;  /* 0x000000010e0e7824 */ /* 0x008fc800020e0603 */
[----:B------:R-:W-:Y:S01]  /*363b0*/  IMAD.MOV.U32 R5, RZ, RZ, R14 ;  /* 0x000000ffff057224 */ /* 0x000fe200078e000e */
[----:B------:R1:W-:Y:S01]  /*363c0*/  STL [R1+0x988], R14 ;  /* 0x0009880e01007387 */ /* 0x0003e20000100800 */
[----:B------:R-:W-:-:S03]  /*363d0*/  IMAD.X R15, R15, 0x1, R3, P5 ;  /* 0x000000010f0f7824 */ /* 0x000fc600028e0603 */
[----:B------:R3:W-:Y:S04]  /*363e0*/  STL [R1+0x9cc], R10 ;  /* 0x0009cc0a01007387 */ /* 0x0007e80000100800 */
[----:B------:R-:W5:Y:S04]  /*363f0*/  LDL.LU R8, [R1+0x714] ;  /* 0x0007140001087983 */ /* 0x000f680000300800 */
[----:B------:R3:W-:Y:S04]  /*36400*/  STL [R1+0x9c8], R15 ;  /* 0x0009c80f01007387 */ /* 0x0007e80000100800 */
[----:B------:R3:W-:Y:S04]  /*36410*/  LDGSTS.E [R6+0x43100], desc[UR16][R4.64], P3 ;  /* 0x4310000004067fae */ /* 0x0007e800099a1010 */
[----:B-1----:R-:W5:Y:S01]  /*36420*/  LDL.LU R14, [R1+0x754] ;  /* 0x00075400010e7983 */ /* 0x002f620000300800 */
[----:B--2---:R-:W-:-:S02]  /*36430*/  IADD3 R7, P4, PT, R7, R80, RZ ;  /* 0x0000005007077210 */ /* 0x004fc40007f9e0ff */
[----:B----4-:R-:W-:Y:S01]  /*36440*/  IADD3 R16, P5, PT, R16, R80, RZ ;  /* 0x0000005010107210 */ /* 0x010fe20007fbe0ff */
[----:B---3--:R-:W-:Y:S01]  /*36450*/  IMAD.MOV.U32 R4, RZ, RZ, R10 ;  /* 0x000000ffff047224 */ /* 0x008fe200078e000a */
[----:B------:R-:W-:Y:S01]  /*36460*/  MOV R5, R15 ;  /* 0x0000000f00057202 */ /* 0x000fe20000000f00 */
[----:B------:R-:W2:Y:S04]  /*36470*/  LDL.LU R10, [R1+0x710] ;  /* 0x00071000010a7983 */ /* 0x000ea80000300800 */
[----:B------:R-:W3:Y:S04]  /*36480*/  LDL.LU R15, [R1+0x750] ;  /* 0x00075000010f7983 */ /* 0x000ee80000300800 */
[----:B------:R1:W-:Y:S04]  /*36490*/  LDGSTS.E [R6+0x43500], desc[UR16][R4.64], P3 ;  /* 0x4350000004067fae */ /* 0x0003e800099a1010 */
[----:B------:R-:W-:Y:S01]  /*364a0*/  STL [R1+0xa0c], R7 ;  /* 0x000a0c0701007387 */ /* 0x000fe20000100800 */
[----:B------:R-:W-:Y:S01]  /*364b0*/  IMAD.X R13, R13, 0x1, R3, P4 ;  /* 0x000000010d0d7824 */ /* 0x000fe200020e0603 */
[----:B-1----:R-:W-:-:S03]  /*364c0*/  MOV R4, R7 ;  /* 0x0000000700047202 */ /* 0x002fc60000000f00 */
[----:B------:R-:W-:Y:S01]  /*364d0*/  IMAD.MOV.U32 R5, RZ, RZ, R13 ;  /* 0x000000ffff057224 */ /* 0x000fe200078e000d */
[----:B------:R1:W-:Y:S01]  /*364e0*/  STL [R1+0xa08], R13 ;  /* 0x000a080d01007387 */ /* 0x0003e20000100800 */
[----:B------:R-:W-:-:S03]  /*364f0*/  IMAD.X R17, R17, 0x1, R3, P5 ;  /* 0x0000000111117824 */ /* 0x000fc600028e0603 */
[----:B------:R-:W-:Y:S04]  /*36500*/  STL [R1+0xa4c], R16 ;  /* 0x000a4c1001007387 */ /* 0x000fe80000100800 */
[----:B------:R4:W-:Y:S04]  /*36510*/  LDGSTS.E [R6+0x43900], desc[UR16][R4.64], P3 ;  /* 0x4390000004067fae */ /* 0x0009e800099a1010 */
[----:B-1----:R-:W3:Y:S04]  /*36520*/  LDL.LU R13, [R1+0x794] ;  /* 0x00079400010d7983 */ /* 0x002ee80000300800 */
[----:B------:R1:W-:Y:S04]  /*36530*/  STL [R1+0xa48], R17 ;  /* 0x000a481101007387 */ /* 0x0003e80000100800 */
[----:B------:R-:W3:Y:S01]  /*36540*/  LDL.LU R7, [R1+0x7d4] ;  /* 0x0007d40001077983 */ /* 0x000ee20000300800 */
[----:B----4-:R-:W-:Y:S01]  /*36550*/  MOV R5, R17 ;  /* 0x0000001100057202 */ /* 0x010fe20000000f00 */
[----:B------:R-:W-:-:S02]  /*36560*/  IMAD.MOV.U32 R4, RZ, RZ, R16 ;  /* 0x000000ffff047224 */ /* 0x000fc400078e0010 */
[----:B-1----:R-:W4:Y:S04]  /*36570*/  LDL.LU R17, [R1+0x790] ;  /* 0x0007900001117983 */ /* 0x002f280000300800 */
[----:B------:R-:W4:Y:S01]  /*36580*/  LDL.LU R16, [R1+0x7d0] ;  /* 0x0007d00001107983 */ /* 0x000f220000300800 */
[-C--:B------:R-:W-:Y:S02]  /*36590*/  IADD3 R9, P4, PT, R9, R80.reuse, RZ ;  /* 0x0000005009097210 */ /* 0x080fe40007f9e0ff */
[----:B-----5:R-:W-:Y:S01]  /*365a0*/  IADD3 R12, P5, PT, R12, R80, RZ ;  /* 0x000000500c0c7210 */ /* 0x020fe20007fbe0ff */
[----:B------:R1:W-:Y:S04]  /*365b0*/  LDGSTS.E [R6+0x43d00], desc[UR16][R4.64], P3 ;  /* 0x43d0000004067fae */ /* 0x0003e800099a1010 */
[----:B------:R-:W-:Y:S01]  /*365c0*/  STL [R1+0x694], R9 ;  /* 0x0006940901007387 */ /* 0x000fe20000100800 */
[----:B-1----:R-:W-:-:S03]  /*365d0*/  LOP3.LUT R6, R84, 0x30, RZ, 0x3c, !PT ;  /* 0x0000003054067812 */ /* 0x002fc600078e3cff */
[----:B------:R-:W-:Y:S01]  /*365e0*/  STL [R1+0x6d4], R12 ;  /* 0x0006d40c01007387 */ /* 0x000fe20000100800 */
[----:B------:R-:W-:Y:S02]  /*365f0*/  IMAD.MOV.U32 R4, RZ, RZ, R9 ;  /* 0x000000ffff047224 */ /* 0x000fe400078e0009 */
[----:B------:R-:W-:Y:S02]  /*36600*/  VIADD R6, R6, UR9 ;  /* 0x0000000906067c36 */ /* 0x000fe40008000000 */
[----:B------:R-:W-:-:S04]  /*36610*/  IMAD.X R11, R11, 0x1, R3, P4 ;  /* 0x000000010b0b7824 */ /* 0x000fc800020e0603 */
[----:B------:R-:W-:Y:S01]  /*36620*/  IMAD.MOV.U32 R5, RZ, RZ, R11 ;  /* 0x000000ffff057224 */ /* 0x000fe200078e000b */
[----:B------:R1:W-:Y:S01]  /*36630*/  STL [R1+0x690], R11 ;  /* 0x0006900b01007387 */ /* 0x0003e20000100800 */
[----:B------:R-:W-:-:S03]  /*36640*/  IADD3.X R18, PT, PT, R18, R3, RZ, P5, !PT ;  /* 0x0000000312127210 */ /* 0x000fc60002ffe4ff */
[----:B------:R5:W-:Y:S04]  /*36650*/  LDGSTS.E [R6+0x40180], desc[UR16][R4.64], P3 ;  /* 0x4018000004067fae */ /* 0x000be800099a1010 */
[----:B-1----:R-:W4:Y:S04]  /*36660*/  LDL.LU R11, [R1+0x814] ;  /* 0x00081400010b7983 */ /* 0x002f280000300800 */
[----:B------:R-:W4:Y:S01]  /*36670*/  LDL.LU R9, [R1+0x854] ;  /* 0x0008540001097983 */ /* 0x000f220000300800 */
[----:B-----5:R-:W-:-:S03]  /*36680*/  IMAD.MOV.U32 R5, RZ, RZ, R18 ;  /* 0x000000ffff057224 */ /* 0x020fc600078e0012 */
[----:B------:R1:W-:Y:S01]  /*36690*/  STL [R1+0x6d0], R18 ;  /* 0x0006d01201007387 */ /* 0x0003e20000100800 */
[----:B------:R-:W-:-:S05]  /*366a0*/  MOV R4, R12 ;  /* 0x0000000c00047202 */ /* 0x000fca0000000f00 */
[----:B------:R5:W-:Y:S04]  /*366b0*/  LDGSTS.E [R6+0x40580], desc[UR16][R4.64], P3 ;  /* 0x4058000004067fae */ /* 0x000be800099a1010 */
[----:B-1----:R-:W4:Y:S04]  /*366c0*/  LDL.LU R18, [R1+0x810] ;  /* 0x0008100001127983 */ /* 0x002f280000300800 */
[----:B------:R-:W4:Y:S01]  /*366d0*/  LDL.LU R12, [R1+0x850] ;  /* 0x00085000010c7983 */ /* 0x000f220000300800 */
[----:B------:R-:W-:-:S05]  /*366e0*/  IADD3 R8, P4, PT, R8, R80, RZ ;  /* 0x0000005008087210 */ /* 0x000fca0007f9e0ff */
[----:B------:R-:W-:Y:S01]  /*366f0*/  STL [R1+0x714], R8 ;  /* 0x0007140801007387 */ /* 0x000fe20000100800 */
[----:B-----5:R-:W-:Y:S01]  /*36700*/  IMAD.MOV.U32 R4, RZ, RZ, R8 ;  /* 0x000000ffff047224 */ /* 0x020fe200078e0008 */
[----:B------:R-:W-:Y:S01]  /*36710*/  IADD3 R14, P5, PT, R14, R80, RZ ;  /* 0x000000500e0e7210 */ /* 0x000fe20007fbe0ff */
[----:B--2---:R-:W-:-:S03]  /*36720*/  IMAD.X R10, R10, 0x1, R3, P4 ;  /* 0x000000010a0a7824 */ /* 0x004fc600020e0603 */
[----:B---3--:R-:W-:Y:S02]  /*36730*/  IADD3.X R15, PT, PT, R15, R3, RZ, P5, !PT ;  /* 0x000000030f0f7210 */ /* 0x008fe40002ffe4ff */
[----:B------:R1:W-:Y:S01]  /*36740*/  STL [R1+0x710], R10 ;  /* 0x0007100a01007387 */ /* 0x0003e20000100800 */
[----:B------:R-:W-:-:S03]  /*36750*/  IMAD.MOV.U32 R5, RZ, RZ, R10 ;  /* 0x000000ffff057224 */ /* 0x000fc600078e000a */
[----:B------:R-:W-:Y:S04]  /*36760*/  STL [R1+0x754], R14 ;  /* 0x0007540e01007387 */ /* 0x000fe80000100800 */
[----:B------:R2:W-:Y:S04]  /*36770*/  LDGSTS.E [R6+0x40980], desc[UR16][R4.64], P3 ;  /* 0x4098000004067fae */ /* 0x0005e800099a1010 */
[----:B-1----:R-:W3:Y:S04]  /*36780*/  LDL.LU R10, [R1+0x894] ;  /* 0x00089400010a7983 */ /* 0x002ee80000300800 */
[----:B------:R1:W-:Y:S04]  /*36790*/  STL [R1+0x750], R15 ;  /* 0x0007500f01007387 */ /* 0x0003e80000100800 */
[----:B------:R-:W5:Y:S01]  /*367a0*/  LDL.LU R8, [R1+0x8d4] ;  /* 0x0008d40001087983 */ /* 0x000f620000300800 */
[----:B--2---:R-:W-:Y:S01]  /*367b0*/  IMAD.MOV.U32 R5, RZ, RZ, R15 ;  /* 0x000000ffff057224 */ /* 0x004fe200078e000f */
[----:B------:R-:W-:-:S02]  /*367c0*/  MOV R4, R14 ;  /* 0x0000000e00047202 */ /* 0x000fc40000000f00 */
[----:B-1----:R-:W2:Y:S04]  /*367d0*/  LDL.LU R15, [R1+0x890] ;  /* 0x00089000010f7983 */ /* 0x002ea80000300800 */
[----:B------:R-:W2:Y:S04]  /*367e0*/  LDL.LU R14, [R1+0x8d0] ;  /* 0x0008d000010e7983 */ /* 0x000ea80000300800 */
[----:B------:R1:W-:Y:S01]  /*367f0*/  LDGSTS.E [R6+0x40d80], desc[UR16][R4.64], P3 ;  /* 0x40d8000004067fae */ /* 0x0003e200099a1010 */
[----:B------:R-:W-:-:S05]  /*36800*/  IADD3 R13, P4, PT, R13, R80, RZ ;  /* 0x000000500d0d7210 */ /* 0x000fca0007f9e0ff */
[----:B------:R1:W-:Y:S01]  /*36810*/  STL [R1+0x794], R13 ;  /* 0x0007940d01007387 */ /* 0x0003e20000100800 */
[----:B------:R-:W-:Y:S01]  /*36820*/  IADD3 R7, P5, PT, R7, R80, RZ ;  /* 0x0000005007077210 */ /* 0x000fe20007fbe0ff */
[----:B----4-:R-:W-:-:S03]  /*36830*/  IMAD.X R17, R17, 0x1, R3, P4 ;  /* 0x0000000111117824 */ /* 0x010fc600020e0603 */
[----:B------:R-:W-:Y:S02]  /*36840*/  IADD3.X R16, PT, PT, R16, R3, RZ, P5, !PT ;  /* 0x0000000310107210 */ /* 0x000fe40002ffe4ff */
[----:B------:R-:W-:Y:S04]  /*36850*/  STL [R1+0x790], R17 ;  /* 0x0007901101007387 */ /* 0x000fe80000100800 */
[----:B------:R-:W-:Y:S01]  /*36860*/  STL [R1+0x7d4], R7 ;  /* 0x0007d40701007387 */ /* 0x000fe20000100800 */
[----:B-1----:R-:W-:-:S03]  /*36870*/  IMAD.MOV.U32 R4, RZ, RZ, R13 ;  /* 0x000000ffff047224 */ /* 0x002fc600078e000d */
[----:B------:R-:W4:Y:S01]  /*36880*/  LDL.LU R19, [R1+0x914] ;  /* 0x0009140001137983 */ /* 0x000f220000300800 */
[----:B------:R-:W-:-:S03]  /*36890*/  IMAD.MOV.U32 R5, RZ, RZ, R17 ;  /* 0x000000ffff057224 */ /* 0x000fc600078e0011 */
[----:B------:R1:W-:Y:S04]  /*368a0*/  STL [R1+0x7d0], R16 ;  /* 0x0007d01001007387 */ /* 0x0003e80000100800 */
[----:B------:R-:W4:Y:S04]  /*368b0*/  LDL.LU R13, [R1+0x954] ;  /* 0x00095400010d7983 */ /* 0x000f280000300800 */
[----:B------:R-:W4:Y:S04]  /*368c0*/  LDL.LU R20, [R1+0x910] ;  /* 0x0009100001147983 */ /* 0x000f280000300800 */
[----:B------:R1:W-:Y:S02]  /*368d0*/  LDGSTS.E [R6+0x41180], desc[UR16][R4.64], P3 ;  /* 0x4118000004067fae */ /* 0x0003e400099a1010 */
[----:B-1----:R-:W-:-:S02]  /*368e0*/  IMAD.MOV.U32 R5, RZ, RZ, R16 ;  /* 0x000000ffff057224 */ /* 0x002fc400078e0010 */
[----:B------:R-:W4:Y:S01]  /*368f0*/  LDL.LU R16, [R1+0x950] ;  /* 0x0009500001107983 */ /* 0x000f220000300800 */
[----:B------:R-:W-:-:S03]  /*36900*/  MOV R4, R7 ;  /* 0x0000000700047202 */ /* 0x000fc60000000f00 */
[----:B------:R-:W4:Y:S01]  /*36910*/  LDL.LU R7, [R1+0x994] ;  /* 0x0009940001077983 */ /* 0x000f220000300800 */
[----:B------:R-:W-:-:S03]  /*36920*/  IADD3 R11, P4, PT, R11, R80, RZ ;  /* 0x000000500b0b7210 */ /* 0x000fc60007f9e0ff */
[----:B------:R-:W4:Y:S01]  /*36930*/  LDL.LU R17, [R1+0x9d4] ;  /* 0x0009d40001117983 */ /* 0x000f220000300800 */
[----:B------:R-:W-:-:S03]  /*36940*/  IADD3 R9, P5, PT, R9, R80, RZ ;  /* 0x0000005009097210 */ /* 0x000fc60007fbe0ff */
[----:B------:R1:W-:Y:S04]  /*36950*/  STL [R1+0x814], R11 ;  /* 0x0008140b01007387 */ /* 0x0003e80000100800 */
[----:B------:R1:W-:Y:S01]  /*36960*/  LDGSTS.E [R6+0x41580], desc[UR16][R4.64], P3 ;  /* 0x4158000004067fae */ /* 0x0003e200099a1010 */
[----:B------:R-:W-:Y:S02]  /*36970*/  IMAD.X R18, R18, 0x1, R3, P4 ;  /* 0x0000000112127824 */ /* 0x000fe400020e0603 */
[----:B-1----:R-:W-:Y:S01]  /*36980*/  IMAD.MOV.U32 R4, RZ, RZ, R11 ;  /* 0x000000ffff047224 */ /* 0x002fe200078e000b */
[----:B------:R-:W-:Y:S02]  /*36990*/  IADD3.X R12, PT, PT, R12, R3, RZ, P5, !PT ;  /* 0x000000030c0c7210 */ /* 0x000fe40002ffe4ff */
[----:B------:R1:W-:Y:S04]  /*369a0*/  STL [R1+0x810], R18 ;  /* 0x0008101201007387 */ /* 0x0003e80000100800 */
[----:B------:R1:W-:Y:S01]  /*369b0*/  STL [R1+0x854], R9 ;  /* 0x0008540901007387 */ /* 0x0003e20000100800 */
[----:B------:R-:W-:-:S03]  /*369c0*/  IMAD.MOV.U32 R5, RZ, RZ, R18 ;  /* 0x000000ffff057224 */ /* 0x000fc600078e0012 */
[----:B------:R-:W4:Y:S04]  /*369d0*/  LDL.LU R11, [R1+0x990] ;  /* 0x00099000010b7983 */ /* 0x000f280000300800 */
[----:B------:R1:W-:Y:S04]  /*369e0*/  STL [R1+0x850], R12 ;  /* 0x0008500c01007387 */ /* 0x0003e80000100800 */
[----:B-1----:R-:W4:Y:S04]  /*369f0*/  LDL.LU R18, [R1+0x9d0] ;  /* 0x0009d00001127983 */ /* 0x002f280000300800 */
[----:B------:R1:W-:Y:S02]  /*36a00*/  LDGSTS.E [R6+0x41980], desc[UR16][R4.64], P3 ;  /* 0x4198000004067fae */ /* 0x0003e400099a1010 */
[----:B-1----:R-:W-:Y:S01]  /*36a10*/  MOV R4, R9 ;  /* 0x0000000900047202 */ /* 0x002fe20000000f00 */
[----:B------:R-:W-:Y:S01]  /*36a20*/  IMAD.MOV.U32 R5, RZ, RZ, R12 ;  /* 0x000000ffff057224 */ /* 0x000fe200078e000c */
[----:B------:R-:W4:Y:S04]  /*36a30*/  LDL.LU R9, [R1+0xa14] ;  /* 0x000a140001097983 */ /* 0x000f280000300800 */
[----:B------:R-:W4:Y:S04]  /*36a40*/  LDL.LU R12, [R1+0xa54] ;  /* 0x000a5400010c7983 */ /* 0x000f280000300800 */
[----:B------:R1:W-:Y:S01]  /*36a50*/  LDGSTS.E [R6+0x41d80], desc[UR16][R4.64], P3 ;  /* 0x41d8000004067fae */ /* 0x0003e200099a1010 */
[----:B---3--:R-:W-:-:S02]  /*36a60*/  IADD3 R10, P4, PT, R10, R80, RZ ;  /* 0x000000500a0a7210 */ /* 0x008fc40007f9e0ff */
[----:B-----5:R-:W-:-:S03]  /*36a70*/  IADD3 R8, P5, PT, R8, R80, RZ ;  /* 0x0000005008087210 */ /* 0x020fc60007fbe0ff */
[----:B------:R3:W-:Y:S01]  /*36a80*/  STL [R1+0x894], R10 ;  /* 0x0008940a01007387 */ /* 0x0007e20000100800 */
[----:B--2---:R-:W-:Y:S02]  /*36a90*/  IMAD.X R15, R15, 0x1, R3, P4 ;  /* 0x000000010f0f7824 */ /* 0x004fe400020e0603 */
[----:B-1----:R-:W-:Y:S01]  /*36aa0*/  IMAD.MOV.U32 R4, RZ, RZ, R10 ;  /* 0x000000ffff047224 */ /* 0x002fe200078e000a */
[----:B------:R-:W-:Y:S02]  /*36ab0*/  IADD3.X R14, PT, PT, R14, R3, RZ, P5, !PT ;  /* 0x000000030e0e7210 */ /* 0x000fe40002ffe4ff */
[----:B------:R1:W-:Y:S01]  /*36ac0*/  STL [R1+0x890], R15 ;  /* 0x0008900f01007387 */ /* 0x0003e20000100800 */
[----:B------:R-:W-:-:S03]  /*36ad0*/  IMAD.MOV.U32 R5, RZ, RZ, R15 ;  /* 0x000000ffff057224 */ /* 0x000fc600078e000f */
[----:B------:R2:W-:Y:S04]  /*36ae0*/  STL [R1+0x8d4], R8 ;  /* 0x0008d40801007387 */ /* 0x0005e80000100800 */
[----:B---3--:R-:W3:Y:S04]  /*36af0*/  LDL.LU R10, [R1+0xa10] ;  /* 0x000a1000010a7983 */ /* 0x008ee80000300800 */
[----:B------:R5:W-:Y:S04]  /*36b00*/  STL [R1+0x8d0], R14 ;  /* 0x0008d00e01007387 */ /* 0x000be80000100800 */
[----:B-1----:R-:W3:Y:S04]  /*36b10*/  LDL.LU R15, [R1+0xa50] ;  /* 0x000a5000010f7983 */ /* 0x002ee80000300800 */
[----:B------:R1:W-:Y:S01]  /*36b20*/  LDGSTS.E [R6+0x42180], desc[UR16][R4.64], P3 ;  /* 0x4218000004067fae */ /* 0x0003e200099a1010 */
[----:B----4-:R-:W-:Y:S01]  /*36b30*/  IADD3 R19, P4, PT, R19, R80, RZ ;  /* 0x0000005013137210 */ /* 0x010fe20007f9e0ff */
[----:B-1----:R-:W-:Y:S01]  /*36b40*/  IMAD.MOV.U32 R5, RZ, RZ, R14 ;  /* 0x000000ffff057224 */ /* 0x002fe200078e000e */
[----:B------:R-:W-:-:S02]  /*36b50*/  MOV R4, R8 ;  /* 0x0000000800047202 */ /* 0x000fc40000000f00 */
        /* <DEDUP_REMOVED lines=13> */
[----:B------:R-:W-:Y:S02]  /*36c30*/  IADD3 R7, P4, PT, R7, R80, RZ ;  /* 0x0000005007077210 */ /* 0x000fe40007f9e0ff */
[----:B-----5:R-:W-:-:S02]  /*36c40*/  MOV R4, R13 ;  /* 0x0000000d00047202 */ /* 0x020fc40000000f00 */
[----:B-1----:R-:W5:Y:S01]  /*36c50*/  LDL.LU R13, [R1+0x698] ;  /* 0x00069800010d7983 */ /* 0x002f620000300800 */
[----:B------:R-:W-:-:S03]  /*36c60*/  IMAD.MOV.U32 R5, RZ, RZ, R16 ;  /* 0x000000ffff057224 */ /* 0x000fc600078e0010 */
[----:B------:R-:W5:Y:S01]  /*36c70*/  LDL.LU R16, [R1+0x6d8] ;  /* 0x0006d80001107983 */ /* 0x000f620000300800 */
[----:B------:R-:W-:-:S03]  /*36c80*/  IADD3 R17, P5, PT, R17, R80, RZ ;  /* 0x0000005011117210 */ /* 0x000fc60007fbe0ff */
[----:B------:R1:W-:Y:S04]  /*36c90*/  LDGSTS.E [R6+0x42d80], desc[UR16][R4.64], P3 ;  /* 0x42d8000004067fae */ /* 0x0003e800099a1010 */
[----:B------:R1:W-:Y:S01]  /*36ca0*/  STL [R1+0x994], R7 ;  /* 0x0009940701007387 */ /* 0x0003e20000100800 */
[----:B------:R-:W-:Y:S02]  /*36cb0*/  IMAD.X R11, R11, 0x1, R3, P4 ;  /* 0x000000010b0b7824 */ /* 0x000fe400020e0603 */
[----:B-1----:R-:W-:Y:S02]  /*36cc0*/  IMAD.MOV.U32 R4, RZ, RZ, R7 ;  /* 0x000000ffff047224 */ /* 0x002fe400078e0007 */
[----:B------:R-:W-:Y:S01]  /*36cd0*/  IMAD.MOV.U32 R5, RZ, RZ, R11 ;  /* 0x000000ffff057224 */ /* 0x000fe200078e000b */
[----:B------:R1:W-:Y:S01]  /*36ce0*/  STL [R1+0x990], R11 ;  /* 0x0009900b01007387 */ /* 0x0003e20000100800 */
[----:B------:R-:W-:-:S03]  /*36cf0*/  IADD3.X R18, PT, PT, R18, R3, RZ, P5, !PT ;  /* 0x0000000312127210 */ /* 0x000fc60002ffe4ff */
        /* <DEDUP_REMOVED lines=16> */
[----:B------:R1:W-:Y:S01]  /*36e00*/  STL [R1+0xa10], R10 ;  /* 0x000a100a01007387 */ /* 0x0003e20000100800 */
[----:B------:R-:W-:-:S03]  /*36e10*/  IADD3.X R15, PT, PT, R15, R3, RZ, P5, !PT ;  /* 0x000000030f0f7210 */ /* 0x000fc60002ffe4ff */
[----:B------:R-:W-:Y:S04]  /*36e20*/  STL [R1+0xa54], R12 ;  /* 0x000a540c01007387 */ /* 0x000fe80000100800 */
[----:B------:R3:W-:Y:S04]  /*36e30*/  LDGSTS.E [R6+0x43980], desc[UR16][R4.64], P3 ;  /* 0x4398000004067fae */ /* 0x0007e800099a1010 */
[----:B-1----:R-:W5:Y:S04]  /*36e40*/  LDL.LU R10, [R1+0x79c] ;  /* 0x00079c00010a7983 */ /* 0x002f680000300800 */
[----:B------:R1:W-:Y:S04]  /*36e50*/  STL [R1+0xa50], R15 ;  /* 0x000a500f01007387 */ /* 0x0003e80000100800 */
[----:B------:R-:W5:Y:S01]  /*36e60*/  LDL.LU R9, [R1+0x7dc] ;  /* 0x0007dc0001097983 */ /* 0x000f620000300800 */
[----:B---3--:R-:W-:Y:S01]  /*36e70*/  IMAD.MOV.U32 R5, RZ, RZ, R15 ;  /* 0x000000ffff057224 */ /* 0x008fe200078e000f */
[----:B------:R-:W-:-:S02]  /*36e80*/  MOV R4, R12 ;  /* 0x0000000c00047202 */ /* 0x000fc40000000f00 */
[-C--:B--2---:R-:W-:Y:S01]  /*36e90*/  IADD3 R8, P4, PT, R8, R80.reuse, RZ ;  /* 0x0000005008087210 */ /* 0x084fe20007f9e0ff */
[----:B-1----:R-:W2:Y:S04]  /*36ea0*/  LDL.LU R15, [R1+0x798] ;  /* 0x00079800010f7983 */ /* 0x002ea80000300800 */
[----:B------:R-:W3:Y:S01]  /*36eb0*/  LDL.LU R12, [R1+0x7d8] ;  /* 0x0007d800010c7983 */ /* 0x000ee20000300800 */
[----:B----4-:R-:W-:-:S03]  /*36ec0*/  IADD3 R14, P5, PT, R14, R80, RZ ;  /* 0x000000500e0e7210 */ /* 0x010fc60007fbe0ff */
[----:B------:R1:W-:Y:S04]  /*36ed0*/  LDGSTS.E [R6+0x43d80], desc[UR16][R4.64], P3 ;  /* 0x43d8000004067fae */ /* 0x0003e800099a1010 */
[----:B------:R-:W-:Y:S01]  /*36ee0*/  STL [R1+0x69c], R8 ;  /* 0x00069c0801007387 */ /* 0x000fe20000100800 */
[----:B-1----:R-:W-:Y:S01]  /*36ef0*/  LOP3.LUT R6, R84, 0x40, RZ, 0x3c, !PT ;  /* 0x0000004054067812 */ /* 0x002fe200078e3cff */
[----:B------:R-:W-:Y:S02]  /*36f00*/  IMAD.MOV.U32 R4, RZ, RZ, R8 ;  /* 0x000000ffff047224 */ /* 0x000fe400078e0008 */
[----:B------:R-:W-:Y:S01]  /*36f10*/  STL [R1+0x6dc], R14 ;  /* 0x0006dc0e01007387 */ /* 0x000fe20000100800 */
[----:B------:R-:W-:Y:S01]  /*36f20*/  IADD3 R6, PT, PT, R6, UR9, RZ ;  /* 0x0000000906067c10 */ /* 0x000fe2000fffe0ff */
[----:B-----5:R-:W-:-:S02]  /*36f30*/  IMAD.X R13, R13, 0x1, R3, P4 ;  /* 0x000000010d0d7824 */ /* 0x020fc400020e0603 */
[----:B------:R-:W-:-:S03]  /*36f40*/  IMAD.X R16, R16, 0x1, R3, P5 ;  /* 0x0000000110107824 */ /* 0x000fc600028e0603 */
[----:B------:R-:W-:Y:S01]  /*36f50*/  MOV R5, R13 ;  /* 0x0000000d00057202 */ /* 0x000fe20000000f00 */
[----:B------:R1:W-:Y:S04]  /*36f60*/  STL [R1+0x698], R13 ;  /* 0x0006980d01007387 */ /* 0x0003e80000100800 */
[----:B------:R4:W-:Y:S04]  /*36f70*/  LDGSTS.E [R6+0x40200], desc[UR16][R4.64], P3 ;  /* 0x4020000004067fae */ /* 0x0009e800099a1010 */
[----:B-1----:R-:W5:Y:S04]  /*36f80*/  LDL.LU R13, [R1+0x81c] ;  /* 0x00081c00010d7983 */ /* 0x002f680000300800 */
[----:B------:R-:W5:Y:S01]  /*36f90*/  LDL.LU R8, [R1+0x85c] ;  /* 0x00085c0001087983 */ /* 0x000f620000300800 */
[----:B----4-:R-:W-:-:S03]  /*36fa0*/  IMAD.MOV.U32 R5, RZ, RZ, R16 ;  /* 0x000000ffff057224 */ /* 0x010fc600078e0010 */
[----:B------:R1:W-:Y:S01]  /*36fb0*/  STL [R1+0x6d8], R16 ;  /* 0x0006d81001007387 */ /* 0x0003e20000100800 */
[----:B------:R-:W-:-:S05]  /*36fc0*/  IMAD.MOV.U32 R4, RZ, RZ, R14 ;  /* 0x000000ffff047224 */ /* 0x000fca00078e000e */
[----:B------:R4:W-:Y:S04]  /*36fd0*/  LDGSTS.E [R6+0x40600], desc[UR16][R4.64], P3 ;  /* 0x4060000004067fae */ /* 0x0009e800099a1010 */
[----:B-1----:R-:W5:Y:S01]  /*36fe0*/  LDL.LU R16, [R1+0x818] ;  /* 0x0008180001107983 */ /* 0x002f620000300800 */
[----:B------:R-:W-:-:S03]  /*36ff0*/  IADD3 R7, P4, PT, R7, R80, RZ ;  /* 0x0000005007077210 */ /* 0x000fc60007f9e0ff */
[----:B------:R-:W5:Y:S01]  /*37000*/  LDL.LU R14, [R1+0x858] ;  /* 0x00085800010e7983 */ /* 0x000f620000300800 */
[----:B------:R-:W-:-:S03]  /*37010*/  IADD3 R11, P5, PT, R11, R80, RZ ;  /* 0x000000500b0b7210 */ /* 0x000fc60007fbe0ff */
[----:B------:R-:W-:Y:S01]  /*37020*/  STL [R1+0x71c], R7 ;  /* 0x00071c0701007387 */ /* 0x000fe20000100800 */
[----:B----4-:R-:W-:Y:S01]  /*37030*/  IMAD.MOV.U32 R4, RZ, RZ, R7 ;  /* 0x000000ffff047224 */ /* 0x010fe200078e0007 */
[----:B------:R-:W-:Y:S01]  /*37040*/  IADD3.X R17, PT, PT, R17, R3, RZ, P4, !PT ;  /* 0x0000000311117210 */ /* 0x000fe200027fe4ff */
[----:B------:R-:W-:-:S03]  /*37050*/  IMAD.X R18, R18, 0x1, R3, P5 ;  /* 0x0000000112127824 */ /* 0x000fc600028e0603 */
[----:B------:R-:W-:Y:S01]  /*37060*/  MOV R5, R17 ;  /* 0x0000001100057202 */ /* 0x000fe20000000f00 */
[----:B------:R1:W-:Y:S04]  /*37070*/  STL [R1+0x718], R17 ;  /* 0x0007181101007387 */ /* 0x0003e80000100800 */
[----:B------:R-:W-:Y:S04]  /*37080*/  STL [R1+0x75c], R11 ;  /* 0x00075c0b01007387 */ /* 0x000fe80000100800 */
[----:B------:R4:W-:Y:S04]  /*37090*/  LDGSTS.E [R6+0x40a00], desc[UR16][R4.64], P3 ;  /* 0x40a0000004067fae */ /* 0x0009e800099a1010 */
[----:B-1----:R-:W5:Y:S04]  /*370a0*/  LDL.LU R17, [R1+0x89c] ;  /* 0x00089c0001117983 */ /* 0x002f680000300800 */
[----:B------:R1:W-:Y:S04]  /*370b0*/  STL [R1+0x758], R18 ;  /* 0x0007581201007387 */ /* 0x0003e80000100800 */
[----:B------:R-:W5:Y:S01]  /*370c0*/  LDL.LU R7, [R1+0x8dc] ;  /* 0x0008dc0001077983 */ /* 0x000f620000300800 */
[----:B----4-:R-:W-:-:S03]  /*370d0*/  IMAD.MOV.U32 R5, RZ, RZ, R18 ;  /* 0x000000ffff057224 */ /* 0x010fc600078e0012 */
[----:B-1----:R-:W4:Y:S01]  /*370e0*/  LDL.LU R18, [R1+0x898] ;  /* 0x0008980001127983 */ /* 0x002f220000300800 */
[----:B------:R-:W-:-:S03]  /*370f0*/  IMAD.MOV.U32 R4, RZ, RZ, R11 ;  /* 0x000000ffff047224 */ /* 0x000fc600078e000b */
[----:B------:R-:W4:Y:S04]  /*37100*/  LDL.LU R11, [R1+0x8d8] ;  /* 0x0008d800010b7983 */ /* 0x000f280000300800 */
[----:B------:R1:W-:Y:S01]  /*37110*/  LDGSTS.E [R6+0x40e00], desc[UR16][R4.64], P3 ;  /* 0x40e0000004067fae */ /* 0x0003e200099a1010 */
[-C--:B------:R-:W-:Y:S02]  /*37120*/  IADD3 R10, P4, PT, R10, R80.reuse, RZ ;  /* 0x000000500a0a7210 */ /* 0x080fe40007f9e0ff */
[----:B------:R-:W-:-:S03]  /*37130*/  IADD3 R9, P5, PT, R9, R80, RZ ;  /* 0x0000005009097210 */ /* 0x000fc60007fbe0ff */
[----:B------:R3:W-:Y:S01]  /*37140*/  STL [R1+0x79c], R10 ;  /* 0x00079c0a01007387 */ /* 0x0007e20000100800 */
[----:B--2---:R-:W-:Y:S01]  /*37150*/  IADD3.X R15, PT, PT, R15, R3, RZ, P4, !PT ;  /* 0x000000030f0f7210 */ /* 0x004fe200027fe4ff */
[----:B-1----:R-:W-:Y:S02]  /*37160*/  IMAD.MOV.U32 R4, RZ, RZ, R10 ;  /* 0x000000ffff047224 */ /* 0x002fe400078e000a */
[----:B---3--:R-:W-:Y:S02]  /*37170*/  IMAD.X R12, R12, 0x1, R3, P5 ;  /* 0x000000010c0c7824 */ /* 0x008fe400028e0603 */
[----:B------:R1:W-:Y:S04]  /*37180*/  STL [R1+0x798], R15 ;  /* 0x0007980f01007387 */ /* 0x0003e80000100800 */
[----:B------:R2:W-:Y:S01]  /*37190*/  STL [R1+0x7dc], R9 ;  /* 0x0007dc0901007387 */ /* 0x0005e20000100800 */
[----:B------:R-:W-:-:S03]  /*371a0*/  MOV R5, R15 ;  /* 0x0000000f00057202 */ /* 0x000fc60000000f00 */
[----:B------:R-:W3:Y:S04]  /*371b0*/  LDL.LU R10, [R1+0x91c] ;  /* 0x00091c00010a7983 */ /* 0x000ee80000300800 */
[----:B------:R2:W-:Y:S04]  /*371c0*/  STL [R1+0x7d8], R12 ;  /* 0x0007d80c01007387 */ /* 0x0005e80000100800 */
[----:B------:R-:W3:Y:S04]  /*371d0*/  LDL.LU R19, [R1+0x95c] ;  /* 0x00095c0001137983 */ /* 0x000ee80000300800 */
[----:B-1----:R-:W3:Y:S04]  /*371e0*/  LDL.LU R15, [R1+0x918] ;  /* 0x00091800010f7983 */ /* 0x002ee80000300800 */
[----:B------:R-:W3:Y:S04]  /*371f0*/  LDL.LU R20, [R1+0x958] ;  /* 0x0009580001147983 */ /* 0x000ee80000300800 */
[----:B------:R1:W-:Y:S02]  /*37200*/  LDGSTS.E [R6+0x41200], desc[UR16][R4.64], P3 ;  /* 0x4120000004067fae */ /* 0x0003e400099a1010 */
[----:B-1----:R-:W-:-:S02]  /*37210*/  IMAD.MOV.U32 R4, RZ, RZ, R9 ;  /* 0x000000ffff047224 */ /* 0x002fc400078e0009 */
[----:B------:R-:W-:Y:S01]  /*37220*/  IMAD.MOV.U32 R5, RZ, RZ, R12 ;  /* 0x000000ffff057224 */ /* 0x000fe200078e000c */
[----:B--2---:R-:W2:Y:S04]  /*37230*/  LDL.LU R9, [R1+0x99c] ;  /* 0x00099c0001097983 */ /* 0x004ea80000300800 */
[----:B------:R-:W2:Y:S04]  /*37240*/  LDL.LU R12, [R1+0x9dc] ;  /* 0x0009dc00010c7983 */ /* 0x000ea80000300800 */
[----:B------:R1:W-:Y:S01]  /*37250*/  LDGSTS.E [R6+0x41600], desc[UR16][R4.64], P3 ;  /* 0x4160000004067fae */ /* 0x0003e200099a1010 */
[----:B-----5:R-:W-:-:S02]  /*37260*/  IADD3 R13, P4, PT, R13, R80, RZ ;  /* 0x000000500d0d7210 */ /* 0x020fc40007f9e0ff */
[----:B------:R-:W-:-:S03]  /*37270*/  IADD3 R8, P5, PT, R8, R80, RZ ;  /* 0x0000005008087210 */ /* 0x000fc60007fbe0ff */
[----:B------:R5:W-:Y:S01]  /*37280*/  STL [R1+0x81c], R13 ;  /* 0x00081c0d01007387 */ /* 0x000be20000100800 */
[----:B-1----:R-:W-:Y:S01]  /*37290*/  IMAD.MOV.U32 R4, RZ, RZ, R13 ;  /* 0x000000ffff047224 */ /* 0x002fe200078e000d */
[----:B------:R-:W-:Y:S01]  /*372a0*/  IADD3.X R16, PT, PT, R16, R3, RZ, P4, !PT ;  /* 0x0000000310107210 */ /* 0x000fe200027fe4ff */
[----:B------:R-:W-:-:S04]  /*372b0*/  IMAD.X R14, R14, 0x1, R3, P5 ;  /* 0x000000010e0e7824 */ /* 0x000fc800028e0603 */
[----:B------:R1:W-:Y:S04]  /*372c0*/  STL [R1+0x818], R16 ;  /* 0x0008181001007387 */ /* 0x0003e80000100800 */
[----:B------:R1:W-:Y:S04]  /*372d0*/  STL [R1+0x85c], R8 ;  /* 0x00085c0801007387 */ /* 0x0003e80000100800 */
[----:B-----5:R-:W5:Y:S01]  /*372e0*/  LDL.LU R13, [R1+0x998] ;  /* 0x00099800010d7983 */ /* 0x020f620000300800 */
[----:B------:R-:W-:-:S03]  /*372f0*/  MOV R5, R16 ;  /* 0x0000001000057202 */ /* 0x000fc60000000f00 */
[----:B------:R4:W-:Y:S04]  /*37300*/  STL [R1+0x858], R14 ;  /* 0x0008580e01007387 */ /* 0x0009e80000100800 */
[----:B-1----:R-:W5:Y:S04]  /*37310*/  LDL.LU R16, [R1+0x9d8] ;  /* 0x0009d80001107983 */ /* 0x002f680000300800 */
[----:B------:R1:W-:Y:S01]  /*37320*/  LDGSTS.E [R6+0x41a00], desc[UR16][R4.64], P3 ;  /* 0x41a0000004067fae */ /* 0x0003e200099a1010 */
[----:B------:R-:W-:Y:S01]  /*37330*/  IADD3 R17, P4, PT, R17, R80, RZ ;  /* 0x0000005011117210 */ /* 0x000fe20007f9e0ff */
[----:B-1----:R-:W-:-:S02]  /*37340*/  IMAD.MOV.U32 R4, RZ, RZ, R8 ;  /* 0x000000ffff047224 */ /* 0x002fc400078e0008 */
[----:B------:R-:W-:Y:S01]  /*37350*/  IMAD.MOV.U32 R5, RZ, RZ, R14 ;  /* 0x000000ffff057224 */ /* 0x000fe200078e000e */
[----:B------:R-:W5:Y:S01]  /*37360*/  LDL.LU R8, [R1+0xa1c] ;  /* 0x000a1c0001087983 */ /* 0x000f620000300800 */
[----:B------:R-:W-:-:S03]  /*37370*/  IADD3 R7, P5, PT, R7, R80, RZ ;  /* 0x0000005007077210 */ /* 0x000fc60007fbe0ff */
[----:B----4-:R-:W4:Y:S01]  /*37380*/  LDL.LU R14, [R1+0xa5c] ;  /* 0x000a5c00010e7983 */ /* 0x010f220000300800 */
[----:B------:R-:W-:-:S03]  /*37390*/  IADD3.X R18, PT, PT, R18, R3, RZ, P4, !PT ;  /* 0x0000000312127210 */ /* 0x000fc600027fe4ff */
[----:B------:R1:W-:Y:S01]  /*373a0*/  STL [R1+0x89c], R17 ;  /* 0x00089c1101007387 */ /* 0x0003e20000100800 */
[----:B------:R-:W-:-:S03]  /*373b0*/  IMAD.X R11, R11, 0x1, R3, P5 ;  /* 0x000000010b0b7824 */ /* 0x000fc600028e0603 */
[----:B------:R1:W-:Y:S04]  /*373c0*/  LDGSTS.E [R6+0x41e00], desc[UR16][R4.64], P3 ;  /* 0x41e0000004067fae */ /* 0x0003e800099a1010 */
[----:B------:R1:W-:Y:S04]  /*373d0*/  STL [R1+0x898], R18 ;  /* 0x0008981201007387 */ /* 0x0003e80000100800 */
[----:B------:R1:W-:Y:S02]  /*373e0*/  STL [R1+0x8dc], R7 ;  /* 0x0008dc0701007387 */ /* 0x0003e40000100800 */
[----:B-1----:R-:W-:-:S02]  /*373f0*/  IMAD.MOV.U32 R4, RZ, RZ, R17 ;  /* 0x000000ffff047224 */ /* 0x002fc400078e0011 */
[----:B------:R-:W4:Y:S01]  /*37400*/  LDL.LU R17, [R1+0xa18] ;  /* 0x000a180001117983 */ /* 0x000f220000300800 */
[----:B------:R-:W-:-:S03]  /*37410*/  MOV R5, R18 ;  /* 0x0000001200057202 */ /* 0x000fc60000000f00 */
[----:B------:R1:W-:Y:S04]  /*37420*/  STL [R1+0x8d8], R11 ;  /* 0x0008d80b01007387 */ /* 0x0003e80000100800 */
[----:B------:R-:W4:Y:S04]  /*37430*/  LDL.LU R18, [R1+0xa58] ;  /* 0x000a580001127983 */ /* 0x000f280000300800 */
[----:B------:R1:W-:Y:S02]  /*37440*/  LDGSTS.E [R6+0x42200], desc[UR16][R4.64], P3 ;  /* 0x4220000004067fae */ /* 0x0003e400099a1010 */
[----:B-1----:R-:W-:-:S02]  /*37450*/  IMAD.MOV.U32 R4, RZ, RZ, R7 ;  /* 0x000000ffff047224 */ /* 0x002fc400078e0007 */
[----:B------:R-:W-:Y:S01]  /*37460*/  IMAD.MOV.U32 R5, RZ, RZ, R11 ;  /* 0x000000ffff057224 */ /* 0x000fe200078e000b */
[----:B------:R-:W4:Y:S04]  /*37470*/  LDL.LU R7, [R1+0x6a4] ;  /* 0x0006a40001077983 */ /* 0x000f280000300800 */
[----:B------:R-:W4:Y:S04]  /*37480*/  LDL.LU R11, [R1+0x6e4] ;  /* 0x0006e400010b7983 */ /* 0x000f280000300800 */
[----:B------:R1:W-:Y:S01]  /*37490*/  LDGSTS.E [R6+0x42600], desc[UR16][R4.64], P3 ;  /* 0x4260000004067fae */ /* 0x0003e200099a1010 */
[----:B---3--:R-:W-:-:S02]  /*374a0*/  IADD3 R10, P4, PT, R10, R80, RZ ;  /* 0x000000500a0a7210 */ /* 0x008fc40007f9e0ff */
[-C--:B------:R-:W-:Y:S02]  /*374b0*/  IADD3 R19, P5, PT, R19, R80.reuse, RZ ;  /* 0x0000005013137210 */ /* 0x080fe40007fbe0ff */
[----:B------:R-:W-:Y:S01]  /*374c0*/  IADD3.X R15, PT, PT, R15, R3, RZ, P4, !PT ;  /* 0x000000030f0f7210 */ /* 0x000fe200027fe4ff */
[----:B------:R3:W-:Y:S02]  /*374d0*/  STL [R1+0x91c], R10 ;  /* 0x00091c0a01007387 */ /* 0x0007e40000100800 */
[----:B------:R-:W-:Y:S02]  /*374e0*/  IMAD.X R20, R20, 0x1, R3, P5 ;  /* 0x0000000114147824 */ /* 0x000fe400028e0603 */
[----:B------:R2:W-:Y:S01]  /*374f0*/  STL [R1+0x918], R15 ;  /* 0x0009180f01007387 */ /* 0x0005e20000100800 */
[----:B-1----:R-:W-:Y:S01]  /*37500*/  IMAD.MOV.U32 R4, RZ, RZ, R10 ;  /* 0x000000ffff047224 */ /* 0x002fe200078e000a */
[----:B------:R-:W-:Y:S02]  /*37510*/  MOV R5, R15 ;  /* 0x0000000f00057202 */ /* 0x000fe40000000f00 */
[----:B------:R-:W-:Y:S04]  /*37520*/  STL [R1+0x95c], R19 ;  /* 0x00095c1301007387 */ /* 0x000fe80000100800 */
[----:B---3--:R-:W3:Y:S04]  /*37530*/  LDL.LU R10, [R1+0x6a0] ;  /* 0x0006a000010a7983 */ /* 0x008ee80000300800 */
[----:B------:R-:W-:Y:S04]  /*37540*/  STL [R1+0x958], R20 ;  /* 0x0009581401007387 */ /* 0x000fe80000100800 */
[----:B--2---:R-:W2:Y:S01]  /*37550*/  LDL.LU R15, [R1+0x6e0] ;  /* 0x0006e000010f7983 */ /* 0x004ea20000300800 */
[----:B------:R-:W-:-:S03]  /*37560*/  IADD3 R9, P4, PT, R9, R80, RZ ;  /* 0x0000005009097210 */ /* 0x000fc60007f9e0ff */
[----:B------:R1:W-:Y:S01]  /*37570*/  LDGSTS.E [R6+0x42a00], desc[UR16][R4.64], P3 ;  /* 0x42a0000004067fae */ /* 0x0003e200099a1010 */
[----:B------:R-:W-:-:S03]  /*37580*/  IADD3 R12, P5, PT, R12, R80, RZ ;  /* 0x000000500c0c7210 */ /* 0x000fc60007fbe0ff */
[----:B------:R5:W-:Y:S01]  /*37590*/  STL [R1+0x99c], R9 ;  /* 0x00099c0901007387 */ /* 0x000be20000100800 */
[----:B-1----:R-:W-:Y:S02]  /*375a0*/  IMAD.MOV.U32 R4, RZ, RZ, R19 ;  /* 0x000000ffff047224 */ /* 0x002fe400078e0013 */
[----:B------:R-:W-:-:S05]  /*375b0*/  IMAD.MOV.U32 R5, RZ, RZ, R20 ;  /* 0x000000ffff057224 */ /* 0x000fca00078e0014 */
[----:B------:R1:W-:Y:S02]  /*375c0*/  LDGSTS.E [R6+0x42e00], desc[UR16][R4.64], P3 ;  /* 0x42e0000004067fae */ /* 0x0003e400099a1010 */
[----:B-1----:R-:W-:Y:S01]  /*375d0*/  IMAD.MOV.U32 R4, RZ, RZ, R9 ;  /* 0x000000ffff047224 */ /* 0x002fe200078e0009 */
[----:B-----5:R-:W-:-:S04]  /*375e0*/  IADD3.X R13, PT, PT, R13, R3, RZ, P4, !PT ;  /* 0x000000030d0d7210 */ /* 0x020fc800027fe4ff */
[----:B------:R-:W-:Y:S01]  /*375f0*/  MOV R5, R13 ;  /* 0x0000000d00057202 */ /* 0x000fe20000000f00 */
[----:B------:R1:W-:Y:S01]  /*37600*/  STL [R1+0x998], R13 ;  /* 0x0009980d01007387 */ /* 0x0003e20000100800 */
[----:B------:R-:W-:-:S03]  /*37610*/  IMAD.X R16, R16, 0x1, R3, P5 ;  /* 0x0000000110107824 */ /* 0x000fc600028e0603 */
[----:B------:R5:W-:Y:S04]  /*37620*/  STL [R1+0x9dc], R12 ;  /* 0x0009dc0c01007387 */ /* 0x000be80000100800 */
[----:B------:R-:W2:Y:S04]  /*37630*/  LDL.LU R9, [R1+0x724] ;  /* 0x0007240001097983 */ /* 0x000ea80000300800 */
[----:B------:R5:W-:Y:S04]  /*37640*/  STL [R1+0x9d8], R16 ;  /* 0x0009d81001007387 */ /* 0x000be80000100800 */
[----:B------:R5:W-:Y:S04]  /*37650*/  LDGSTS.E [R6+0x43200], desc[UR16][R4.64], P3 ;  /* 0x4320000004067fae */ /* 0x000be800099a1010 */
[----:B-1----:R-:W2:Y:S01]  /*37660*/  LDL.LU R13, [R1+0x764] ;  /* 0x00076400010d7983 */ /* 0x002ea20000300800 */
[----:B-----5:R-:W-:-:S03]  /*37670*/  IMAD.MOV.U32 R4, RZ, RZ, R12 ;  /* 0x000000ffff047224 */ /* 0x020fc600078e000c */
[----:B------:R-:W5:Y:S01]  /*37680*/  LDL.LU R12, [R1+0x720] ;  /* 0x00072000010c7983 */ /* 0x000f620000300800 */
[----:B------:R-:W-:Y:S01]  /*37690*/  IMAD.MOV.U32 R5, RZ, RZ, R16 ;  /* 0x000000ffff057224 */ /* 0x000fe200078e0010 */
[-C--:B------:R-:W-:Y:S02]  /*376a0*/  IADD3 R8, P4, PT, R8, R80.reuse, RZ ;  /* 0x0000005008087210 */ /* 0x080fe40007f9e0ff */
[----:B------:R-:W5:Y:S01]  /*376b0*/  LDL.LU R16, [R1+0x760] ;  /* 0x0007600001107983 */ /* 0x000f620000300800 */
[----:B----4-:R-:W-:-:S03]  /*376c0*/  IADD3 R14, P5, PT, R14, R80, RZ ;  /* 0x000000500e0e7210 */ /* 0x010fc60007fbe0ff */
[----:B------:R1:W-:Y:S04]  /*376d0*/  LDGSTS.E [R6+0x43600], desc[UR16][R4.64], P3 ;  /* 0x4360000004067fae */ /* 0x0003e800099a1010 */
[----:B------:R-:W-:Y:S01]  /*376e0*/  STL [R1+0xa1c], R8 ;  /* 0x000a1c0801007387 */ /* 0x000fe20000100800 */
[----:B------:R-:W-:Y:S01]  /*376f0*/  IADD3.X R17, PT, PT, R17, R3, RZ, P4, !PT ;  /* 0x0000000311117210 */ /* 0x000fe200027fe4ff */
[----:B-1----:R-:W-:-:S03]  /*37700*/  IMAD.MOV.U32 R4, RZ, RZ, R8 ;  /* 0x000000ffff047224 */ /* 0x002fc600078e0008 */
[----:B------:R-:W-:Y:S01]  /*37710*/  MOV R5, R17 ;  /* 0x0000001100057202 */ /* 0x000fe20000000f00 */
[----:B------:R1:W-:Y:S01]  /*37720*/  STL [R1+0xa18], R17 ;  /* 0x000a181101007387 */ /* 0x0003e20000100800 */
[----:B------:R-:W-:-:S03]  /*37730*/  IMAD.X R18, R18, 0x1, R3, P5 ;  /* 0x0000000112127824 */ /* 0x000fc600028e0603 */
[----:B------:R-:W-:Y:S04]  /*37740*/  STL [R1+0xa5c], R14 ;  /* 0x000a5c0e01007387 */ /* 0x000fe80000100800 */
[----:B------:R4:W-:Y:S04]  /*37750*/  LDGSTS.E [R6+0x43a00], desc[UR16][R4.64], P3 ;  /* 0x43a0000004067fae */ /* 0x0009e800099a1010 */
[----:B-1----:R-:W5:Y:S04]  /*37760*/  LDL.LU R17, [R1+0x7a4] ;  /* 0x0007a40001117983 */ /* 0x002f680000300800 */
[----:B------:R1:W-:Y:S04]  /*37770*/  STL [R1+0xa58], R18 ;  /* 0x000a581201007387 */ /* 0x0003e80000100800 */
[----:B------:R-:W5:Y:S01]  /*37780*/  LDL.LU R8, [R1+0x7e4] ;  /* 0x0007e40001087983 */ /* 0x000f620000300800 */
[----:B----4-:R-:W-:-:S02]  /*37790*/  IMAD.MOV.U32 R5, RZ, RZ, R18 ;  /* 0x000000ffff057224 */ /* 0x010fc400078e0012 */
[----:B------:R-:W-:Y:S01]  /*377a0*/  IMAD.MOV.U32 R4, RZ, RZ, R14 ;  /* 0x000000ffff047224 */ /* 0x000fe200078e000e */
[----:B-1----:R-:W4:Y:S04]  /*377b0*/  LDL.LU R18, [R1+0x7a0] ;  /* 0x0007a00001127983 */ /* 0x002f280000300800 */
[----:B------:R-:W4:Y:S01]  /*377c0*/  LDL.LU R14, [R1+0x7e0] ;  /* 0x0007e000010e7983 */ /* 0x000f220000300800 */
[-C--:B------:R-:W-:Y:S02]  /*377d0*/  IADD3 R7, P4, PT, R7, R80.reuse, RZ ;  /* 0x0000005007077210 */ /* 0x080fe40007f9e0ff */
[----:B------:R-:W-:Y:S01]  /*377e0*/  IADD3 R11, P5, PT, R11, R80, RZ ;  /* 0x000000500b0b7210 */ /* 0x000fe20007fbe0ff */
[----:B------:R1:W-:Y:S01]  /*377f0*/  LDGSTS.E [R6+0x43e00], desc[UR16][R4.64], P3 ;  /* 0x43e0000004067fae */ /* 0x0003e200099a1010 */
[----:B------:R-:W-:-:S03]  /*37800*/  LOP3.LUT R19, R84, 0x50, RZ, 0x3c, !PT ;  /* 0x0000005054137812 */ /* 0x000fc600078e3cff */
[----:B------:R-:W-:Y:S02]  /*37810*/  STL [R1+0x6a4], R7 ;  /* 0x0006a40701007387 */ /* 0x000fe40000100800 */
[----:B-1----:R-:W-:Y:S01]  /*37820*/  VIADD R6, R19, UR9 ;  /* 0x0000000913067c36 */ /* 0x002fe20008000000 */
[----:B------:R-:W-:Y:S02]  /*37830*/  MOV R4, R7 ;  /* 0x0000000700047202 */ /* 0x000fe40000000f00 */
[----:B---3--:R-:W-:-:S05]  /*37840*/  IADD3.X R10, PT, PT, R10, R3, RZ, P4, !PT ;  /* 0x000000030a0a7210 */ /* 0x008fca00027fe4ff */
[----:B------:R1:W-:Y:S01]  /*37850*/  STL [R1+0x6a0], R10 ;  /* 0x0006a00a01007387 */ /* 0x0003e20000100800 */
[----:B--2---:R-:W-:-:S03]  /*37860*/  IMAD.X R15, R15, 0x1, R3, P5 ;  /* 0x000000010f0f7824 */ /* 0x004fc600028e0603 */
[----:B------:R-:W-:Y:S01]  /*37870*/  STL [R1+0x6e4], R11 ;  /* 0x0006e40b01007387 */ /* 0x000fe20000100800 */
[----:B------:R-:W-:-:S03]  /*37880*/  IMAD.MOV.U32 R5, RZ, RZ, R10 ;  /* 0x000000ffff057224 */ /* 0x000fc600078e000a */
[----:B------:R2:W-:Y:S04]  /*37890*/  STL [R1+0x6e0], R15 ;  /* 0x0006e00f01007387 */ /* 0x0005e80000100800 */
[----:B-1----:R-:W3:Y:S04]  /*378a0*/  LDL.LU R10, [R1+0x824] ;  /* 0x00082400010a7983 */ /* 0x002ee80000300800 */
[----:B------:R1:W-:Y:S04]  /*378b0*/  LDGSTS.E [R6+0x40280], desc[UR16][R4.64], P3 ;  /* 0x4028000004067fae */ /* 0x0003e800099a1010 */
[----:B------:R-:W3:Y:S01]  /*378c0*/  LDL.LU R7, [R1+0x864] ;  /* 0x0008640001077983 */ /* 0x000ee20000300800 */
[----:B-1----:R-:W-:-:S03]  /*378d0*/  MOV R5, R15 ;  /* 0x0000000f00057202 */ /* 0x002fc60000000f00 */
[----:B--2---:R-:W2:Y:S01]  /*378e0*/  LDL.LU R15, [R1+0x820] ;  /* 0x00082000010f7983 */ /* 0x004ea20000300800 */
[----:B------:R-:W-:-:S03]  /*378f0*/  IMAD.MOV.U32 R4, RZ, RZ, R11 ;  /* 0x000000ffff047224 */ /* 0x000fc600078e000b */
[----:B------:R-:W2:Y:S04]  /*37900*/  LDL.LU R11, [R1+0x860] ;  /* 0x00086000010b7983 */ /* 0x000ea80000300800 */
[----:B------:R1:W-:Y:S01]  /*37910*/  LDGSTS.E [R6+0x40680], desc[UR16][R4.64], P3 ;  /* 0x4068000004067fae */ /* 0x0003e200099a1010 */
[----:B------:R-:W-:-:S04]  /*37920*/  IADD3 R9, P4, PT, R9, R80, RZ ;  /* 0x0000005009097210 */ /* 0x000fc80007f9e0ff */
[----:B-1----:R-:W-:Y:S01]  /*37930*/  MOV R4, R9 ;  /* 0x0000000900047202 */ /* 0x002fe20000000f00 */
[----:B------:R1:W-:Y:S01]  /*37940*/  STL [R1+0x724], R9 ;  /* 0x0007240901007387 */ /* 0x0003e20000100800 */
[----:B------:R-:W-:Y:S01]  /*37950*/  IADD3 R13, P5, PT, R13, R80, RZ ;  /* 0x000000500d0d7210 */ /* 0x000fe20007fbe0ff */
[----:B-----5:R-:W-:-:S04]  /*37960*/  IMAD.X R12, R12, 0x1, R3, P4 ;  /* 0x000000010c0c7824 */ /* 0x020fc800020e0603 */
[----:B------:R-:W-:Y:S01]  /*37970*/  IMAD.X R16, R16, 0x1, R3, P5 ;  /* 0x0000000110107824 */ /* 0x000fe200028e0603 */
[----:B------:R5:W-:Y:S01]  /*37980*/  STL [R1+0x720], R12 ;  /* 0x0007200c01007387 */ /* 0x000be20000100800 */
[----:B------:R-:W-:-:S03]  /*37990*/  IMAD.MOV.U32 R5, RZ, RZ, R12 ;  /* 0x000000ffff057224 */ /* 0x000fc600078e000c */
[----:B------:R-:W-:Y:S04]  /*379a0*/  STL [R1+0x764], R13 ;  /* 0x0007640d01007387 */ /* 0x000fe80000100800 */
[----:B-1----:R-:W2:Y:S04]  /*379b0*/  LDL.LU R9, [R1+0x8a4] ;  /* 0x0008a40001097983 */ /* 0x002ea80000300800 */
[----:B------:R1:W-:Y:S04]  /*379c0*/  STL [R1+0x760], R16 ;  /* 0x0007601001007387 */ /* 0x0003e80000100800 */
[----:B------:R1:W-:Y:S04]  /*379d0*/  LDGSTS.E [R6+0x40a80], desc[UR16][R4.64], P3 ;  /* 0x40a8000004067fae */ /* 0x0003e800099a1010 */
[----:B-----5:R-:W5:Y:S01]  /*379e0*/  LDL.LU R12, [R1+0x8e4] ;  /* 0x0008e400010c7983 */ /* 0x020f620000300800 */
[----:B-1----:R-:W-:-:S03]  /*379f0*/  MOV R5, R16 ;  /* 0x0000001000057202 */ /* 0x002fc60000000f00 */
[----:B------:R-:W5:Y:S01]  /*37a00*/  LDL.LU R16, [R1+0x8a0] ;  /* 0x0008a00001107983 */ /* 0x000f620000300800 */
[----:B------:R-:W-:-:S03]  /*37a10*/  IMAD.MOV.U32 R4, RZ, RZ, R13 ;  /* 0x000000ffff047224 */ /* 0x000fc600078e000d */
[----:B------:R-:W5:Y:S01]  /*37a20*/  LDL.LU R13, [R1+0x8e0] ;  /* 0x0008e000010d7983 */ /* 0x000f620000300800 */
[----:B------:R-:W-:-:S03]  /*37a30*/  IADD3 R17, P4, PT, R17, R80, RZ ;  /* 0x0000005011117210 */ /* 0x000fc60007f9e0ff */
[----:B------:R1:W-:Y:S01]  /*37a40*/  LDGSTS.E [R6+0x40e80], desc[UR16][R4.64], P3 ;  /* 0x40e8000004067fae */ /* 0x0003e200099a1010 */
[----:B------:R-:W-:-:S03]  /*37a50*/  IADD3 R8, P5, PT, R8, R80, RZ ;  /* 0x0000005008087210 */ /* 0x000fc60007fbe0ff */
[----:B------:R4:W-:Y:S02]  /*37a60*/  STL [R1+0x7a4], R17 ;  /* 0x0007a41101007387 */ /* 0x0009e40000100800 */
[--C-:B----4-:R-:W-:Y:S01]  /*37a70*/  IMAD.X R18, R18, 0x1, R3.reuse, P4 ;  /* 0x0000000112127824 */ /* 0x110fe200020e0603 */
[----:B-1----:R-:W-:Y:S01]  /*37a80*/  MOV R4, R17 ;  /* 0x0000001100047202 */ /* 0x002fe20000000f00 */
[----:B------:R-:W-:-:S03]  /*37a90*/  IMAD.X R14, R14, 0x1, R3, P5 ;  /* 0x000000010e0e7824 */ /* 0x000fc600028e0603 */
[----:B------:R1:W-:Y:S04]  /*37aa0*/  STL [R1+0x7a0], R18 ;  /* 0x0007a01201007387 */ /* 0x0003e80000100800 */
[----:B------:R4:W-:Y:S04]  /*37ab0*/  STL [R1+0x7e4], R8 ;  /* 0x0007e40801007387 */ /* 0x0009e80000100800 */
[----:B------:R-:W5:Y:S01]  /*37ac0*/  LDL.LU R17, [R1+0x924] ;  /* 0x0009240001117983 */ /* 0x000f620000300800 */
[----:B------:R-:W-:-:S03]  /*37ad0*/  IMAD.MOV.U32 R5, RZ, RZ, R18 ;  /* 0x000000ffff057224 */ /* 0x000fc600078e0012 */
[----:B------:R4:W-:Y:S04]  /*37ae0*/  STL [R1+0x7e0], R14 ;  /* 0x0007e00e01007387 */ /* 0x0009e80000100800 */
[----:B------:R-:W5:Y:S04]  /*37af0*/  LDL.LU R19, [R1+0x964] ;  /* 0x0009640001137983 */ /* 0x000f680000300800 */
[----:B-1----:R-:W5:Y:S04]  /*37b00*/  LDL.LU R18, [R1+0x920] ;  /* 0x0009200001127983 */ /* 0x002f680000300800 */
[----:B------:R-:W5:Y:S04]  /*37b10*/  LDL.LU R20, [R1+0x960] ;  /* 0x0009600001147983 */ /* 0x000f680000300800 */
[----:B------:R1:W-:Y:S02]  /*37b20*/  LDGSTS.E [R6+0x41280], desc[UR16][R4.64], P3 ;  /* 0x4128000004067fae */ /* 0x0003e400099a1010 */
[----:B-1----:R-:W-:Y:S01]  /*37b30*/  IMAD.MOV.U32 R4, RZ, RZ, R8 ;  /* 0x000000ffff047224 */ /* 0x002fe200078e0008 */
[----:B------:R-:W-:Y:S01]  /*37b40*/  MOV R5, R14 ;  /* 0x0000000e00057202 */ /* 0x000fe20000000f00 */
[----:B----4-:R-:W4:Y:S04]  /*37b50*/  LDL.LU R8, [R1+0x9a4] ;  /* 0x0009a40001087983 */ /* 0x010f280000300800 */
[----:B------:R-:W4:Y:S04]  /*37b60*/  LDL.LU R14, [R1+0x9e4] ;  /* 0x0009e400010e7983 */ /* 0x000f280000300800 */
[----:B------:R1:W-:Y:S01]  /*37b70*/  LDGSTS.E [R6+0x41680], desc[UR16][R4.64], P3 ;  /* 0x4168000004067fae */ /* 0x0003e200099a1010 */
[----:B---3--:R-:W-:-:S05]  /*37b80*/  IADD3 R10, P4, PT, R10, R80, RZ ;  /* 0x000000500a0a7210 */ /* 0x008fca0007f9e0ff */
[----:B------:R3:W-:Y:S01]  /*37b90*/  STL [R1+0x824], R10 ;  /* 0x0008240a01007387 */ /* 0x0007e20000100800 */
[----:B------:R-:W-:Y:S02]  /*37ba0*/  IADD3 R7, P5, PT, R7, R80, RZ ;  /* 0x0000005007077210 */ /* 0x000fe40007fbe0ff */
[----:B-1----:R-:W-:Y:S01]  /*37bb0*/  MOV R4, R10 ;  /* 0x0000000a00047202 */ /* 0x002fe20000000f00 */
[--C-:B--2---:R-:W-:Y:S02]  /*37bc0*/  IMAD.X R15, R15, 0x1, R3.reuse, P4 ;  /* 0x000000010f0f7824 */ /* 0x104fe400020e0603 */
[----:B------:R-:W-:-:S03]  /*37bd0*/  IMAD.X R11, R11, 0x1, R3, P5 ;  /* 0x000000010b0b7824 */ /* 0x000fc600028e0603 */
[----:B------:R1:W-:Y:S04]  /*37be0*/  STL [R1+0x820], R15 ;  /* 0x0008200f01007387 */ /* 0x0003e80000100800 */
[----:B------:R2:W-:Y:S04]  /*37bf0*/  STL [R1+0x864], R7 ;  /* 0x0008640701007387 */ /* 0x0005e80000100800 */
[----:B---3--:R-:W3:Y:S01]  /*37c00*/  LDL.LU R10, [R1+0x9a0] ;  /* 0x0009a000010a7983 */ /* 0x008ee20000300800 */
[----:B------:R-:W-:-:S03]  /*37c10*/  IMAD.MOV.U32 R5, RZ, RZ, R15 ;  /* 0x000000ffff057224 */ /* 0x000fc600078e000f */
[----:B------:R2:W-:Y:S04]  /*37c20*/  STL [R1+0x860], R11 ;  /* 0x0008600b01007387 */ /* 0x0005e80000100800 */
[----:B-1----:R-:W3:Y:S04]  /*37c30*/  LDL.LU R15, [R1+0x9e0] ;  /* 0x0009e000010f7983 */ /* 0x002ee80000300800 */
[----:B------:R1:W-:Y:S02]  /*37c40*/  LDGSTS.E [R6+0x41a80], desc[UR16][R4.64], P3 ;  /* 0x41a8000004067fae */ /* 0x0003e400099a1010 */
[----:B-1----:R-:W-:Y:S01]  /*37c50*/  IMAD.MOV.U32 R4, RZ, RZ, R7 ;  /* 0x000000ffff047224 */ /* 0x002fe200078e0007 */
[----:B------:R-:W-:Y:S01]  /*37c60*/  MOV R5, R11 ;  /* 0x0000000b00057202 */ /* 0x000fe20000000f00 */
[----:B--2---:R-:W2:Y:S04]  /*37c70*/  LDL.LU R7, [R1+0xa24] ;  /* 0x000a240001077983 */ /* 0x004ea80000300800 */
[----:B------:R-:W2:Y:S04]  /*37c80*/  LDL.LU R11, [R1+0xa64] ;  /* 0x000a6400010b7983 */ /* 0x000ea80000300800 */
[----:B------:R1:W-:Y:S01]  /*37c90*/  LDGSTS.E [R6+0x41e80], desc[UR16][R4.64], P3 ;  /* 0x41e8000004067fae */ /* 0x0003e200099a1010 */
[----:B------:R-:W-:-:S05]  /*37ca0*/  IADD3 R9, P4, PT, R9, R80, RZ ;  /* 0x0000005009097210 */ /* 0x000fca0007f9e0ff */
[----:B------:R5:W-:Y:S01]  /*37cb0*/  STL [R1+0x8a4], R9 ;  /* 0x0008a40901007387 */ /* 0x000be20000100800 */
[----:B-1----:R-:W-:Y:S02]  /*37cc0*/  MOV R4, R9 ;  /* 0x0000000900047202 */ /* 0x002fe40000000f00 */
[----:B-----5:R-:W-:Y:S01]  /*37cd0*/  IADD3 R12, P5, PT, R12, R80, RZ ;  /* 0x000000500c0c7210 */ /* 0x020fe20007fbe0ff */
[----:B------:R-:W-:-:S04]  /*37ce0*/  IMAD.X R16, R16, 0x1, R3, P4 ;  /* 0x0000000110107824 */ /* 0x000fc800020e0603 */
[----:B------:R-:W-:Y:S01]  /*37cf0*/  IMAD.X R13, R13, 0x1, R3, P5 ;  /* 0x000000010d0d7824 */ /* 0x000fe200028e0603 */
[----:B------:R1:W-:Y:S04]  /*37d00*/  STL [R1+0x8a0], R16 ;  /* 0x0008a01001007387 */ /* 0x0003e80000100800 */
[----:B------:R5:W-:Y:S04]  /*37d10*/  STL [R1+0x8e4], R12 ;  /* 0x0008e40c01007387 */ /* 0x000be80000100800 */
[----:B------:R-:W2:Y:S01]  /*37d20*/  LDL.LU R9, [R1+0xa20] ;  /* 0x000a200001097983 */ /* 0x000ea20000300800 */
[----:B------:R-:W-:-:S03]  /*37d30*/  IMAD.MOV.U32 R5, RZ, RZ, R16 ;  /* 0x000000ffff057224 */ /* 0x000fc600078e0010 */
[----:B------:R5:W-:Y:S04]  /*37d40*/  STL [R1+0x8e0], R13 ;  /* 0x0008e00d01007387 */ /* 0x000be80000100800 */
[----:B-1----:R-:W2:Y:S04]  /*37d50*/  LDL.LU R16, [R1+0xa60] ;  /* 0x000a600001107983 */ /* 0x002ea80000300800 */
[----:B------:R1:W-:Y:S01]  /*37d60*/  LDGSTS.E [R6+0x42280], desc[UR16][R4.64], P3 ;  /* 0x4228000004067fae */ /* 0x0003e200099a1010 */
[-C--:B------:R-:W-:Y:S01]  /*37d70*/  IADD3 R17, P4, PT, R17, R80.reuse, RZ ;  /* 0x0000005011117210 */ /* 0x080fe20007f9e0ff */
[----:B-1----:R-:W-:Y:S01]  /*37d80*/  IMAD.MOV.U32 R4, RZ, RZ, R12 ;  /* 0x000000ffff047224 */ /* 0x002fe200078e000c */
[----:B------:R-:W-:Y:S01]  /*37d90*/  MOV R5, R13 ;  /* 0x0000000d00057202 */ /* 0x000fe20000000f00 */
[----:B-----5:R-:W5:Y:S01]  /*37da0*/  LDL.LU R12, [R1+0x6ac] ;  /* 0x0006ac00010c7983 */ /* 0x020f620000300800 */
[----:B------:R-:W-:-:S03]  /*37db0*/  IADD3 R19, P5, PT, R19, R80, RZ ;  /* 0x0000005013137210 */ /* 0x000fc60007fbe0ff */
[----:B------:R-:W5:Y:S01]  /*37dc0*/  LDL.LU R13, [R1+0x6ec] ;  /* 0x0006ec00010d7983 */ /* 0x000f620000300800 */
[----:B------:R-:W-:-:S03]  /*37dd0*/  IMAD.X R18, R18, 0x1, R3, P4 ;  /* 0x0000000112127824 */ /* 0x000fc600020e0603 */
[----:B------:R1:W-:Y:S01]  /*37de0*/  STL [R1+0x924], R17 ;  /* 0x0009241101007387 */ /* 0x0003e20000100800 */
[----:B------:R-:W-:-:S03]  /*37df0*/  IMAD.X R20, R20, 0x1, R3, P5 ;  /* 0x0000000114147824 */ /* 0x000fc600028e0603 */
[----:B------:R1:W-:Y:S04]  /*37e00*/  LDGSTS.E [R6+0x42680], desc[UR16][R4.64], P3 ;  /* 0x4268000004067fae */ /* 0x0003e800099a1010 */
[----:B------:R4:W-:Y:S04]  /*37e10*/  STL [R1+0x920], R18 ;  /* 0x0009201201007387 */ /* 0x0009e80000100800 */
[----:B------:R4:W-:Y:S01]  /*37e20*/  STL [R1+0x964], R19 ;  /* 0x0009641301007387 */ /* 0x0009e20000100800 */
[----:B-1----:R-:W-:Y:S01]  /*37e30*/  MOV R4, R17 ;  /* 0x0000001100047202 */ /* 0x002fe20000000f00 */
[----:B------:R-:W-:-:S02]  /*37e40*/  IMAD.MOV.U32 R5, RZ, RZ, R18 ;  /* 0x000000ffff057224 */ /* 0x000fc400078e0012 */
[----:B------:R-:W5:Y:S04]  /*37e50*/  LDL.LU R17, [R1+0x6a8] ;  /* 0x0006a80001117983 */ /* 0x000f680000300800 */
[----:B------:R-:W-:Y:S04]  /*37e60*/  STL [R1+0x960], R20 ;  /* 0x0009601401007387 */ /* 0x000fe80000100800 */
[----:B----4-:R-:W4:Y:S01]  /*37e70*/  LDL.LU R18, [R1+0x6e8] ;  /* 0x0006e80001127983 */ /* 0x010f220000300800 */
[----:B------:R-:W-:-:S03]  /*37e80*/  IADD3 R8, P4, PT, R8, R80, RZ ;  /* 0x0000005008087210 */ /* 0x000fc60007f9e0ff */
[----:B------:R1:W-:Y:S01]  /*37e90*/  LDGSTS.E [R6+0x42a80], desc[UR16][R4.64], P3 ;  /* 0x42a8000004067fae */ /* 0x0003e200099a1010 */
[----:B------:R-:W-:-:S03]  /*37ea0*/  IADD3 R14, P5, PT, R14, R80, RZ ;  /* 0x000000500e0e7210 */ /* 0x000fc60007fbe0ff */
[----:B------:R3:W-:Y:S01]  /*37eb0*/  STL [R1+0x9a4], R8 ;  /* 0x0009a40801007387 */ /* 0x0007e20000100800 */
[----:B-1----:R-:W-:Y:S01]  /*37ec0*/  IMAD.MOV.U32 R4, RZ, RZ, R19 ;  /* 0x000000ffff047224 */ /* 0x002fe200078e0013 */
[----:B------:R-:W-:-:S05]  /*37ed0*/  MOV R5, R20 ;  /* 0x0000001400057202 */ /* 0x000fca0000000f00 */
[----:B------:R1:W-:Y:S02]  /*37ee0*/  LDGSTS.E [R6+0x42e80], desc[UR16][R4.64], P3 ;  /* 0x42e8000004067fae */ /* 0x0003e400099a1010 */
[----:B-1----:R-:W-:Y:S02]  /*37ef0*/  MOV R4, R8 ;  /* 0x0000000800047202 */ /* 0x002fe40000000f00 */
[----:B------:R-:W-:Y:S01]  /*37f00*/  LOP3.LUT R19, R84, 0x60, RZ, 0x3c, !PT ;  /* 0x0000006054137812 */ /* 0x000fe200078e3cff */
[----:B---3--:R-:W-:-:S04]  /*37f10*/  IMAD.X R10, R10, 0x1, R3, P4 ;  /* 0x000000010a0a7824 */ /* 0x008fc800020e0603 */
[----:B------:R-:W-:Y:S01]  /*37f20*/  IMAD.MOV.U32 R5, RZ, RZ, R10 ;  /* 0x000000ffff057224 */ /* 0x000fe200078e000a */
[----:B------:R1:W-:Y:S01]  /*37f30*/  STL [R1+0x9a0], R10 ;  /* 0x0009a00a01007387 */ /* 0x0003e20000100800 */
[----:B------:R-:W-:-:S03]  /*37f40*/  IMAD.X R15, R15, 0x1, R3, P5 ;  /* 0x000000010f0f7824 */ /* 0x000fc600028e0603 */
[----:B------:R3:W-:Y:S04]  /*37f50*/  STL [R1+0x9e4], R14 ;  /* 0x0009e40e01007387 */ /* 0x0007e80000100800 */
[----:B------:R-:W4:Y:S04]  /*37f60*/  LDL.LU R8, [R1+0x72c] ;  /* 0x00072c0001087983 */ /* 0x000f280000300800 */
[----:B------:R2:W-:Y:S04]  /*37f70*/  STL [R1+0x9e0], R15 ;  /* 0x0009e00f01007387 */ /* 0x0005e80000100800 */
[----:B------:R2:W-:Y:S04]  /*37f80*/  LDGSTS.E [R6+0x43280], desc[UR16][R4.64], P3 ;  /* 0x4328000004067fae */ /* 0x0005e800099a1010 */
[----:B-1----:R-:W4:Y:S01]  /*37f90*/  LDL.LU R10, [R1+0x76c] ;  /* 0x00076c00010a7983 */ /* 0x002f220000300800 */
[----:B--2---:R-:W-:Y:S01]  /*37fa0*/  IADD3 R7, P4, PT, R7, R80, RZ ;  /* 0x0000005007077210 */ /* 0x004fe20007f9e0ff */
[----:B------:R-:W-:-:S02]  /*37fb0*/  IMAD.MOV.U32 R4, RZ, RZ, R14 ;  /* 0x000000ffff047224 */ /* 0x000fc400078e000e */
[----:B---3--:R-:W2:Y:S01]  /*37fc0*/  LDL.LU R14, [R1+0x728] ;  /* 0x00072800010e7983 */ /* 0x008ea20000300800 */
[----:B------:R-:W-:-:S03]  /*37fd0*/  MOV R5, R15 ;  /* 0x0000000f00057202 */ /* 0x000fc60000000f00 */
[----:B------:R-:W3:Y:S01]  /*37fe0*/  LDL.LU R15, [R1+0x768] ;  /* 0x00076800010f7983 */ /* 0x000ee20000300800 */
[----:B------:R-:W-:-:S03]  /*37ff0*/  IADD3 R11, P5, PT, R11, R80, RZ ;  /* 0x000000500b0b7210 */ /* 0x000fc60007fbe0ff */
[----:B------:R1:W-:Y:S04]  /*38000*/  LDGSTS.E [R6+0x43680], desc[UR16][R4.64], P3 ;  /* 0x4368000004067fae */ /* 0x0003e800099a1010 */
[----:B------:R-:W-:Y:S01]  /*38010*/  STL [R1+0xa24], R7 ;  /* 0x000a240701007387 */ /* 0x000fe20000100800 */
[----:B-1----:R-:W-:Y:S01]  /*38020*/  MOV R4, R7 ;  /* 0x0000000700047202 */ /* 0x002fe20000000f00 */
[----:B------:R-:W-:-:S04]  /*38030*/  IMAD.X R9, R9, 0x1, R3, P4 ;  /* 0x0000000109097824 */ /* 0x000fc800020e0603 */
        /* <DEDUP_REMOVED lines=8> */
[----:B-----5:R-:W-:Y:S01]  /*380c0*/  MOV R5, R16 ;  /* 0x0000001000057202 */ /* 0x020fe20000000f00 */
[----:B------:R-:W-:-:S02]  /*380d0*/  IMAD.MOV.U32 R4, RZ, RZ, R11 ;  /* 0x000000ffff047224 */ /* 0x000fc400078e000b */
[----:B-1----:R-:W5:Y:S01]  /*380e0*/  LDL.LU R16, [R1+0x7a8] ;  /* 0x0007a80001107983 */ /* 0x002f620000300800 */
[-C--:B------:R-:W-:Y:S02]  /*380f0*/  IADD3 R12, P4, PT, R12, R80.reuse, RZ ;  /* 0x000000500c0c7210 */ /* 0x080fe40007f9e0ff */
[----:B------:R-:W-:Y:S01]  /*38100*/  IADD3 R13, P5, PT, R13, R80, RZ ;  /* 0x000000500d0d7210 */ /* 0x000fe20007fbe0ff */
[----:B------:R-:W5:Y:S04]  /*38110*/  LDL.LU R11, [R1+0x7e8] ;  /* 0x0007e800010b7983 */ /* 0x000f680000300800 */
[----:B------:R-:W-:Y:S04]  /*38120*/  STL [R1+0x6ac], R12 ;  /* 0x0006ac0c01007387 */ /* 0x000fe80000100800 */
[----:B------:R1:W-:Y:S01]  /*38130*/  LDGSTS.E [R6+0x43e80], desc[UR16][R4.64], P3 ;  /* 0x43e8000004067fae */ /* 0x0003e200099a1010 */
[----:B------:R-:W-:Y:S01]  /*38140*/  IMAD.X R17, R17, 0x1, R3, P4 ;  /* 0x0000000111117824 */ /* 0x000fe200020e0603 */
[----:B-1----:R-:W-:Y:S01]  /*38150*/  IADD3 R6, PT, PT, R19, UR9, RZ ;  /* 0x0000000913067c10 */ /* 0x002fe2000fffe0ff */
[----:B------:R-:W-:-:S03]  /*38160*/  IMAD.MOV.U32 R4, RZ, RZ, R12 ;  /* 0x000000ffff047224 */ /* 0x000fc600078e000c */
[----:B------:R1:W-:Y:S01]  /*38170*/  STL [R1+0x6a8], R17 ;  /* 0x0006a81101007387 */ /* 0x0003e20000100800 */
[----:B----4-:R-:W-:-:S03]  /*38180*/  IMAD.X R18, R18, 0x1, R3, P5 ;  /* 0x0000000112127824 */ /* 0x010fc600028e0603 */
[----:B------:R-:W-:Y:S01]  /*38190*/  STL [R1+0x6ec], R13 ;  /* 0x0006ec0d01007387 */ /* 0x000fe20000100800 */
[----:B------:R-:W-:-:S03]  /*381a0*/  IMAD.MOV.U32 R5, RZ, RZ, R17 ;  /* 0x000000ffff057224 */ /* 0x000fc600078e0011 */
[----:B------:R4:W-:Y:S04]  /*381b0*/  STL [R1+0x6e8], R18 ;  /* 0x0006e81201007387 */ /* 0x0009e80000100800 */
[----:B-1----:R-:W5:Y:S04]  /*381c0*/  LDL.LU R17, [R1+0x82c] ;  /* 0x00082c0001117983 */ /* 0x002f680000300800 */
[----:B------:R1:W-:Y:S04]  /*381d0*/  LDGSTS.E [R6+0x40300], desc[UR16][R4.64], P3 ;  /* 0x4030000004067fae */ /* 0x0003e800099a1010 */
[----:B------:R-:W5:Y:S01]  /*381e0*/  LDL.LU R12, [R1+0x86c] ;  /* 0x00086c00010c7983 */ /* 0x000f620000300800 */
[----:B-1----:R-:W-:-:S03]  /*381f0*/  IMAD.MOV.U32 R5, RZ, RZ, R18 ;  /* 0x000000ffff057224 */ /* 0x002fc600078e0012 */
[----:B----4-:R-:W4:Y:S01]  /*38200*/  LDL.LU R18, [R1+0x828] ;  /* 0x0008280001127983 */ /* 0x010f220000300800 */
[----:B------:R-:W-:-:S03]  /*38210*/  MOV R4, R13 ;  /* 0x0000000d00047202 */ /* 0x000fc60000000f00 */
[----:B------:R-:W4:Y:S04]  /*38220*/  LDL.LU R13, [R1+0x868] ;  /* 0x00086800010d7983 */ /* 0x000f280000300800 */
[----:B------:R1:W-:Y:S01]  /*38230*/  LDGSTS.E [R6+0x40700], desc[UR16][R4.64], P3 ;  /* 0x4070000004067fae */ /* 0x0003e200099a1010 */
[----:B------:R-:W-:-:S05]  /*38240*/  IADD3 R8, P4, PT, R8, R80, RZ ;  /* 0x0000005008087210 */ /* 0x000fca0007f9e0ff */
[----:B------:R-:W-:Y:S01]  /*38250*/  STL [R1+0x72c], R8 ;  /* 0x00072c0801007387 */ /* 0x000fe20000100800 */
[----:B-1----:R-:W-:Y:S01]  /*38260*/  IMAD.MOV.U32 R4, RZ, RZ, R8 ;  /* 0x000000ffff047224 */ /* 0x002fe200078e0008 */
        /* <DEDUP_REMOVED lines=9> */
[----:B------:R-:W3:Y:S01]  /*38300*/  LDL.LU R8, [R1+0x8ec] ;  /* 0x0008ec0001087983 */ /* 0x000ee20000300800 */
        /* <DEDUP_REMOVED lines=8> */
[----:B-1----:R-:W-:Y:S02]  /*38390*/  IMAD.MOV.U32 R4, RZ, RZ, R9 ;  /* 0x000000ffff047224 */ /* 0x002fe400078e0009 */
[----:B-----5:R-:W-:Y:S01]  /*383a0*/  IMAD.X R16, R16, 0x1, R3, P4 ;  /* 0x0000000110107824 */ /* 0x020fe200020e0603 */
[----:B------:R-:W-:-:S04]  /*383b0*/  IADD3.X R11, PT, PT, R11, R3, RZ, P5, !PT ;  /* 0x000000030b0b7210 */ /* 0x000fc80002ffe4ff */
[----:B------:R-:W-:Y:S01]  /*383c0*/  STL [R1+0x7a8], R16 ;  /* 0x0007a81001007387 */ /* 0x000fe20000100800 */
[----:B------:R-:W-:-:S03]  /*383d0*/  IMAD.MOV.U32 R5, RZ, RZ, R16 ;  /* 0x000000ffff057224 */ /* 0x000fc600078e0010 */
[----:B------:R-:W-:Y:S04]  /*383e0*/  STL [R1+0x7ec], R7 ;  /* 0x0007ec0701007387 */ /* 0x000fe80000100800 */
[----:B------:R-:W5:Y:S04]  /*383f0*/  LDL.LU R9, [R1+0x92c] ;  /* 0x00092c0001097983 */ /* 0x000f680000300800 */
[----:B------:R1:W-:Y:S04]  /*38400*/  STL [R1+0x7e8], R11 ;  /* 0x0007e80b01007387 */ /* 0x0003e80000100800 */
[----:B------:R1:W-:Y:S04]  /*38410*/  LDGSTS.E [R6+0x41300], desc[UR16][R4.64], P3 ;  /* 0x4130000004067fae */ /* 0x0003e800099a1010 */
[----:B------:R-:W5:Y:S01]  /*38420*/  LDL.LU R19, [R1+0x96c] ;  /* 0x00096c0001137983 */ /* 0x000f620000300800 */
[----:B-1----:R-:W-:-:S03]  /*38430*/  IMAD.MOV.U32 R5, RZ, RZ, R11 ;  /* 0x000000ffff057224 */ /* 0x002fc600078e000b */
[----:B------:R-:W5:Y:S01]  /*38440*/  LDL.LU R11, [R1+0x928] ;  /* 0x00092800010b7983 */ /* 0x000f620000300800 */
[----:B------:R-:W-:-:S03]  /*38450*/  IADD3 R17, P4, PT, R17, R80, RZ ;  /* 0x0000005011117210 */ /* 0x000fc60007f9e0ff */
[----:B------:R-:W5:Y:S01]  /*38460*/  LDL.LU R20, [R1+0x968] ;  /* 0x0009680001147983 */ /* 0x000f620000300800 */
[----:B------:R-:W-:-:S03]  /*38470*/  MOV R4, R7 ;  /* 0x0000000700047202 */ /* 0x000fc60000000f00 */
[----:B------:R-:W5:Y:S01]  /*38480*/  LDL.LU R7, [R1+0x9ac] ;  /* 0x0009ac0001077983 */ /* 0x000f620000300800 */
[----:B------:R-:W-:-:S03]  /*38490*/  IADD3 R12, P5, PT, R12, R80, RZ ;  /* 0x000000500c0c7210 */ /* 0x000fc60007fbe0ff */
[----:B------:R-:W5:Y:S04]  /*384a0*/  LDL.LU R16, [R1+0x9ec] ;  /* 0x0009ec0001107983 */ /* 0x000f680000300800 */
[----:B------:R1:W-:Y:S04]  /*384b0*/  STL [R1+0x82c], R17 ;  /* 0x00082c1101007387 */ /* 0x0003e80000100800 */
[----:B------:R1:W-:Y:S01]  /*384c0*/  LDGSTS.E [R6+0x41700], desc[UR16][R4.64], P3 ;  /* 0x4170000004067fae */ /* 0x0003e200099a1010 */
[----:B----4-:R-:W-:Y:S01]  /*384d0*/  IMAD.X R18, R18, 0x1, R3, P4 ;  /* 0x0000000112127824 */ /* 0x010fe200020e0603 */
[----:B------:R-:W-:-:S04]  /*384e0*/  IADD3.X R13, PT, PT, R13, R3, RZ, P5, !PT ;  /* 0x000000030d0d7210 */ /* 0x000fc80002ffe4ff */
[----:B------:R4:W-:Y:S04]  /*384f0*/  STL [R1+0x828], R18 ;  /* 0x0008281201007387 */ /* 0x0009e80000100800 */
[----:B------:R4:W-:Y:S01]  /*38500*/  STL [R1+0x86c], R12 ;  /* 0x00086c0c01007387 */ /* 0x0009e20000100800 */
[----:B-1----:R-:W-:-:S03]  /*38510*/  IMAD.MOV.U32 R4, RZ, RZ, R17 ;  /* 0x000000ffff047224 */ /* 0x002fc600078e0011 */
[----:B------:R-:W5:Y:S01]  /*38520*/  LDL.LU R17, [R1+0x9a8] ;  /* 0x0009a80001117983 */ /* 0x000f620000300800 */
[----:B------:R-:W-:-:S03]  /*38530*/  IMAD.MOV.U32 R5, RZ, RZ, R18 ;  /* 0x000000ffff057224 */ /* 0x000fc600078e0012 */
[----:B------:R1:W-:Y:S04]  /*38540*/  STL [R1+0x868], R13 ;  /* 0x0008680d01007387 */ /* 0x0003e80000100800 */
[----:B----4-:R-:W4:Y:S04]  /*38550*/  LDL.LU R18, [R1+0x9e8] ;  /* 0x0009e80001127983 */ /* 0x010f280000300800 */
[----:B------:R1:W-:Y:S02]  /*38560*/  LDGSTS.E [R6+0x41b00], desc[UR16][R4.64], P3 ;  /* 0x41b0000004067fae */ /* 0x0003e400099a1010 */
[----:B-1----:R-:W-:Y:S01]  /*38570*/  MOV R4, R12 ;  /* 0x0000000c00047202 */ /* 0x002fe20000000f00 */
[----:B------:R-:W-:Y:S01]  /*38580*/  IMAD.MOV.U32 R5, RZ, RZ, R13 ;  /* 0x000000ffff057224 */ /* 0x000fe200078e000d */
[----:B------:R-:W4:Y:S04]  /*38590*/  LDL.LU R12, [R1+0xa2c] ;  /* 0x000a2c00010c7983 */ /* 0x000f280000300800 */
[----:B------:R-:W4:Y:S04]  /*385a0*/  LDL.LU R13, [R1+0xa6c] ;  /* 0x000a6c00010d7983 */ /* 0x000f280000300800 */
[----:B------:R1:W-:Y:S01]  /*385b0*/  LDGSTS.E [R6+0x41f00], desc[UR16][R4.64], P3 ;  /* 0x41f0000004067fae */ /* 0x0003e200099a1010 */
[----:B---3--:R-:W-:-:S05]  /*385c0*/  IADD3 R14, P4, PT, R14, R80, RZ ;  /* 0x000000500e0e7210 */ /* 0x008fca0007f9e0ff */
[----:B------:R3:W-:Y:S01]  /*385d0*/  STL [R1+0x8ac], R14 ;  /* 0x0008ac0e01007387 */ /* 0x0007e20000100800 */
[----:B------:R-:W-:Y:S01]  /*385e0*/  IADD3 R8, P5, PT, R8, R80, RZ ;  /* 0x0000005008087210 */ /* 0x000fe20007fbe0ff */
[----:B--2---:R-:W-:Y:S02]  /*385f0*/  IMAD.X R15, R15, 0x1, R3, P4 ;  /* 0x000000010f0f7824 */ /* 0x004fe400020e0603 */
[----:B-1----:R-:W-:Y:S01]  /*38600*/  IMAD.MOV.U32 R4, RZ, RZ, R14 ;  /* 0x000000ffff047224 */ /* 0x002fe200078e000e */
[----:B------:R-:W-:Y:S02]  /*38610*/  IADD3.X R10, PT, PT, R10, R3, RZ, P5, !PT ;  /* 0x000000030a0a7210 */ /* 0x000fe40002ffe4ff */
[----:B------:R1:W-:Y:S04]  /*38620*/  STL [R1+0x8a8], R15 ;  /* 0x0008a80f01007387 */ /* 0x0003e80000100800 */
[----:B------:R-:W-:Y:S01]  /*38630*/  STL [R1+0x8ec], R8 ;  /* 0x0008ec0801007387 */ /* 0x000fe20000100800 */
[----:B------:R-:W-:-:S03]  /*38640*/  IMAD.MOV.U32 R5, RZ, RZ, R15 ;  /* 0x000000ffff057224 */ /* 0x000fc600078e000f */
[----:B---3--:R-:W2:Y:S04]  /*38650*/  LDL.LU R14, [R1+0xa28] ;  /* 0x000a2800010e7983 */ /* 0x008ea80000300800 */
[----:B------:R3:W-:Y:S04]  /*38660*/  STL [R1+0x8e8], R10 ;  /* 0x0008e80a01007387 */ /* 0x0007e80000100800 */
[----:B-1----:R-:W2:Y:S04]  /*38670*/  LDL.LU R15, [R1+0xa68] ;  /* 0x000a6800010f7983 */ /* 0x002ea80000300800 */
[----:B------:R1:W-:Y:S02]  /*38680*/  LDGSTS.E [R6+0x42300], desc[UR16][R4.64], P3 ;  /* 0x4230000004067fae */ /* 0x0003e400099a1010 */
[----:B-1----:R-:W-:Y:S01]  /*38690*/  MOV R4, R8 ;  /* 0x0000000800047202 */ /* 0x002fe20000000f00 */
[----:B------:R-:W-:-:S02]  /*386a0*/  IMAD.MOV.U32 R5, RZ, RZ, R10 ;  /* 0x000000ffff057224 */ /* 0x000fc400078e000a */
[----:B---3--:R-:W3:Y:S04]  /*386b0*/  LDL.LU R10, [R1+0x6b4] ;  /* 0x0006b400010a7983 */ /* 0x008ee80000300800 */
[----:B------:R-:W3:Y:S04]  /*386c0*/  LDL.LU R8, [R1+0x6f4] ;  /* 0x0006f40001087983 */ /* 0x000ee80000300800 */
[----:B------:R1:W-:Y:S01]  /*386d0*/  LDGSTS.E [R6+0x42700], desc[UR16][R4.64], P3 ;  /* 0x4270000004067fae */ /* 0x0003e200099a1010 */
[----:B-----5:R-:W-:-:S05]  /*386e0*/  IADD3 R9, P4, PT, R9, R80, RZ ;  /* 0x0000005009097210 */ /* 0x020fca0007f9e0ff */
[----:B------:R-:W-:Y:S01]  /*386f0*/  STL [R1+0x92c], R9 ;  /* 0x00092c0901007387 */ /* 0x000fe20000100800 */
[----:B------:R-:W-:Y:S01]  /*38700*/  IADD3 R19, P5, PT, R19, R80, RZ ;  /* 0x0000005013137210 */ /* 0x000fe20007fbe0ff */
[----:B-1----:R-:W-:Y:S02]  /*38710*/  IMAD.MOV.U32 R4, RZ, RZ, R9 ;  /* 0x000000ffff047224 */ /* 0x002fe400078e0009 */
[----:B------:R-:W-:Y:S01]  /*38720*/  IMAD.X R11, R11, 0x1, R3, P4 ;  /* 0x000000010b0b7824 */ /* 0x000fe200020e0603 */
[----:B------:R-:W-:-:S04]  /*38730*/  IADD3.X R20, PT, PT, R20, R3, RZ, P5, !PT ;  /* 0x0000000314147210 */ /* 0x000fc80002ffe4ff */
[----:B------:R1:W-:Y:S01]  /*38740*/  STL [R1+0x928], R11 ;  /* 0x0009280b01007387 */ /* 0x0003e20000100800 */
[----:B------:R-:W-:-:S03]  /*38750*/  IMAD.MOV.U32 R5, RZ, RZ, R11 ;  /* 0x000000ffff057224 */ /* 0x000fc600078e000b */
[----:B------:R-:W-:Y:S01]  /*38760*/  STL [R1+0x96c], R19 ;  /* 0x00096c1301007387 */ /* 0x000fe20000100800 */
[----:B------:R-:W-:-:S03]  /*38770*/  IADD3 R7, P4, PT, R7, R80, RZ ;  /* 0x0000005007077210 */ /* 0x000fc60007f9e0ff */
[----:B------:R5:W-:Y:S04]  /*38780*/  LDGSTS.E [R6+0x42b00], desc[UR16][R4.64], P3 ;  /* 0x42b0000004067fae */ /* 0x000be800099a1010 */
[----:B-1----:R-:W3:Y:S04]  /*38790*/  LDL.LU R11, [R1+0x6b0] ;  /* 0x0006b000010b7983 */ /* 0x002ee80000300800 */
[----:B------:R-:W-:Y:S04]  /*387a0*/  STL [R1+0x968], R20 ;  /* 0x0009681401007387 */ /* 0x000fe80000100800 */
[----:B------:R-:W3:Y:S01]  /*387b0*/  LDL.LU R9, [R1+0x6f0] ;  /* 0x0006f00001097983 */ /* 0x000ee20000300800 */
[----:B-----5:R-:W-:Y:S01]  /*387c0*/  MOV R4, R19 ;  /* 0x0000001300047202 */ /* 0x020fe20000000f00 */
[----:B------:R-:W-:Y:S01]  /*387d0*/  IMAD.MOV.U32 R5, RZ, RZ, R20 ;  /* 0x000000ffff057224 */ /* 0x000fe200078e0014 */
[----:B------:R-:W-:Y:S01]  /*387e0*/  IADD3 R16, P5, PT, R16, R80, RZ ;  /* 0x0000005010107210 */ /* 0x000fe20007fbe0ff */
[----:B------:R-:W-:Y:S04]  /*387f0*/  STL [R1+0x9ac], R7 ;  /* 0x0009ac0701007387 */ /* 0x000fe80000100800 */
[----:B------:R1:W-:Y:S01]  /*38800*/  LDGSTS.E [R6+0x42f00], desc[UR16][R4.64], P3 ;  /* 0x42f0000004067fae */ /* 0x0003e200099a1010 */
[----:B------:R-:W-:-:S05]  /*38810*/  IMAD.X R17, R17, 0x1, R3, P4 ;  /* 0x0000000111117824 */ /* 0x000fca00020e0603 */
[----:B------:R5:W-:Y:S01]  /*38820*/  STL [R1+0x9a8], R17 ;  /* 0x0009a81101007387 */ /* 0x000be20000100800 */
[----:B----4-:R-:W-:-:S03]  /*38830*/  IADD3.X R18, PT, PT, R18, R3, RZ, P5, !PT ;  /* 0x0000000312127210 */ /* 0x010fc60002ffe4ff */
[----:B------:R-:W-:Y:S01]  /*38840*/  STL [R1+0x9ec], R16 ;  /* 0x0009ec1001007387 */ /* 0x000fe20000100800 */
[----:B-1----:R-:W-:Y:S02]  /*38850*/  IMAD.MOV.U32 R4, RZ, RZ, R7 ;  /* 0x000000ffff047224 */ /* 0x002fe400078e0007 */
[----:B------:R-:W-:Y:S02]  /*38860*/  IMAD.MOV.U32 R5, RZ, RZ, R17 ;  /* 0x000000ffff057224 */ /* 0x000fe400078e0011 */
[----:B-----5:R-:W4:Y:S04]  /*38870*/  LDL.LU R17, [R1+0x734] ;  /* 0x0007340001117983 */ /* 0x020f280000300800 */
[----:B------:R1:W-:Y:S04]  /*38880*/  STL [R1+0x9e8], R18 ;  /* 0x0009e81201007387 */ /* 0x0003e80000100800 */
[----:B------:R5:W-:Y:S04]  /*38890*/  LDGSTS.E [R6+0x43300], desc[UR16][R4.64], P3 ;  /* 0x4330000004067fae */ /* 0x000be800099a1010 */
[----:B------:R-:W4:Y:S01]  /*388a0*/  LDL.LU R7, [R1+0x774] ;  /* 0x0007740001077983 */ /* 0x000f220000300800 */
[----:B-----5:R-:W-:-:S03]  /*388b0*/  IMAD.MOV.U32 R5, RZ, RZ, R18 ;  /* 0x000000ffff057224 */ /* 0x020fc600078e0012 */
[----:B-1----:R-:W5:Y:S01]  /*388c0*/  LDL.LU R18, [R1+0x730] ;  /* 0x0007300001127983 */ /* 0x002f620000300800 */
[----:B------:R-:W-:-:S03]  /*388d0*/  MOV R4, R16 ;  /* 0x0000001000047202 */ /* 0x000fc60000000f00 */
[----:B------:R-:W5:Y:S01]  /*388e0*/  LDL.LU R16, [R1+0x770] ;  /* 0x0007700001107983 */ /* 0x000f620000300800 */
[-C--:B------:R-:W-:Y:S02]  /*388f0*/  IADD3 R12, P4, PT, R12, R80.reuse, RZ ;  /* 0x000000500c0c7210 */ /* 0x080fe40007f9e0ff */
[----:B------:R-:W-:Y:S01]  /*38900*/  IADD3 R13, P5, PT, R13, R80, RZ ;  /* 0x000000500d0d7210 */ /* 0x000fe20007fbe0ff */
[----:B------:R1:W-:Y:S04]  /*38910*/  LDGSTS.E [R6+0x43700], desc[UR16][R4.64], P3 ;  /* 0x4370000004067fae */ /* 0x0003e800099a1010 */
[----:B------:R-:W-:Y:S01]  /*38920*/  STL [R1+0xa2c], R12 ;  /* 0x000a2c0c01007387 */ /* 0x000fe20000100800 */
[----:B-1----:R-:W-:Y:S01]  /*38930*/  IMAD.MOV.U32 R4, RZ, RZ, R12 ;  /* 0x000000ffff047224 */ /* 0x002fe200078e000c */
[----:B------:R-:W-:Y:S01]  /*38940*/  LOP3.LUT R19, R84, 0x70, RZ, 0x3c, !PT ;  /* 0x0000007054137812 */ /* 0x000fe200078e3cff */
[----:B--2---:R-:W-:-:S04]  /*38950*/  IMAD.X R14, R14, 0x1, R3, P4 ;  /* 0x000000010e0e7824 */ /* 0x004fc800020e0603 */
        /* <DEDUP_REMOVED lines=8> */
[----:B--2---:R-:W-:Y:S01]  /*389e0*/  IMAD.MOV.U32 R5, RZ, RZ, R15 ;  /* 0x000000ffff057224 */ /* 0x004fe200078e000f */
[----:B------:R-:W-:-:S02]  /*389f0*/  MOV R4, R13 ;  /* 0x0000000d00047202 */ /* 0x000fc40000000f00 */
[----:B-1----:R-:W2:Y:S01]  /*38a00*/  LDL.LU R15, [R1+0x7b0] ;  /* 0x0007b000010f7983 */ /* 0x002ea20000300800 */
[----:B---3--:R-:W-:-:S03]  /*38a10*/  IADD3 R10, P4, PT, R10, R80, RZ ;  /* 0x000000500a0a7210 */ /* 0x008fc60007f9e0ff */
[----:B------:R-:W3:Y:S01]  /*38a20*/  LDL.LU R13, [R1+0x7f0] ;  /* 0x0007f000010d7983 */ /* 0x000ee20000300800 */
[----:B------:R-:W-:-:S03]  /*38a30*/  IADD3 R8, P5, PT, R8, R80, RZ ;  /* 0x0000005008087210 */ /* 0x000fc60007fbe0ff */
[----:B------:R1:W-:Y:S04]  /*38a40*/  LDGSTS.E [R6+0x43f00], desc[UR16][R4.64], P3 ;  /* 0x43f0000004067fae */ /* 0x0003e800099a1010 */
[----:B------:R1:W-:Y:S02]  /*38a50*/  STL [R1+0x6b4], R10 ;  /* 0x0006b40a01007387 */ /* 0x0003e40000100800 */
[----:B-1----:R-:W-:Y:S02]  /*38a60*/  VIADD R6, R19, UR9 ;  /* 0x0000000913067c36 */ /* 0x002fe40008000000 */
[----:B------:R-:W-:Y:S02]  /*38a70*/  IMAD.MOV.U32 R4, RZ, RZ, R10 ;  /* 0x000000ffff047224 */ /* 0x000fe400078e000a */
[----:B------:R-:W-:-:S05]  /*38a80*/  IMAD.X R11, R11, 0x1, R3, P4 ;  /* 0x000000010b0b7824 */ /* 0x000fca00020e0603 */
[----:B------:R-:W-:Y:S02]  /*38a90*/  MOV R5, R11 ;  /* 0x0000000b00057202 */ /* 0x000fe40000000f00 */
[----:B------:R-:W-:Y:S01]  /*38aa0*/  IADD3.X R9, PT, PT, R9, R3, RZ, P5, !PT ;  /* 0x0000000309097210 */ /* 0x000fe20002ffe4ff */
[----:B------:R-:W-:Y:S04]  /*38ab0*/  STL [R1+0x6b0], R11 ;  /* 0x0006b00b01007387 */ /* 0x000fe80000100800 */
[----:B------:R1:W-:Y:S04]  /*38ac0*/  STL [R1+0x6f4], R8 ;  /* 0x0006f40801007387 */ /* 0x0003e80000100800 */
[----:B------:R1:W-:Y:S04]  /*38ad0*/  STL [R1+0x6f0], R9 ;  /* 0x0006f00901007387 */ /* 0x0003e80000100800 */
[----:B------:R1:W-:Y:S04]  /*38ae0*/  LDGSTS.E [R6+0x40380], desc[UR16][R4.64], P3 ;  /* 0x4038000004067fae */ /* 0x0003e800099a1010 */
[----:B------:R-:W3:Y:S01]  /*38af0*/  LDL.LU R10, [R1+0x830] ;  /* 0x00083000010a7983 */ /* 0x000ee20000300800 */
[----:B-1----:R-:W-:-:S03]  /*38b00*/  IMAD.MOV.U32 R4, RZ, RZ, R8 ;  /* 0x000000ffff047224 */ /* 0x002fc600078e0008 */
[----:B------:R-:W3:Y:S01]  /*38b10*/  LDL.LU R8, [R1+0x834] ;  /* 0x0008340001087983 */ /* 0x000ee20000300800 */
[----:B------:R-:W-:-:S03]  /*38b20*/  IMAD.MOV.U32 R5, RZ, RZ, R9 ;  /* 0x000000ffff057224 */ /* 0x000fc600078e0009 */
[----:B------:R-:W3:Y:S01]  /*38b30*/  LDL.LU R11, [R1+0x870] ;  /* 0x00087000010b7983 */ /* 0x000ee20000300800 */
[----:B----4-:R-:W-:-:S03]  /*38b40*/  IADD3 R17, P4, PT, R17, R80, RZ ;  /* 0x0000005011117210 */ /* 0x010fc60007f9e0ff */
[----:B------:R-:W4:Y:S01]  /*38b50*/  LDL.LU R9, [R1+0x874] ;  /* 0x0008740001097983 */ /* 0x000f220000300800 */
[----:B------:R-:W-:-:S03]  /*38b60*/  IADD3 R7, P5, PT, R7, R80, RZ ;  /* 0x0000005007077210 */ /* 0x000fc60007fbe0ff */
[----:B------:R1:W-:Y:S01]  /*38b70*/  LDGSTS.E [R6+0x40780], desc[UR16][R4.64], P3 ;  /* 0x4078000004067fae */ /* 0x0003e200099a1010 */
[----:B-----5:R-:W-:-:S03]  /*38b80*/  IADD3.X R18, PT, PT, R18, R3, RZ, P4, !PT ;  /* 0x0000000312127210 */ /* 0x020fc600027fe4ff */
[----:B------:R-:W-:Y:S01]  /*38b90*/  STL [R1+0x734], R17 ;  /* 0x0007341101007387 */ /* 0x000fe20000100800 */
[----:B------:R-:W-:Y:S01]  /*38ba0*/  IMAD.X R16, R16, 0x1, R3, P5 ;  /* 0x0000000110107824 */ /* 0x000fe200028e0603 */
[----:B-1----:R-:W-:Y:S01]  /*38bb0*/  MOV R5, R18 ;  /* 0x0000001200057202 */ /* 0x002fe20000000f00 */
[----:B------:R-:W-:Y:S01]  /*38bc0*/  IMAD.MOV.U32 R4, RZ, RZ, R17 ;  /* 0x000000ffff047224 */ /* 0x000fe200078e0011 */
[----:B------:R-:W-:Y:S04]  /*38bd0*/  STL [R1+0x730], R18 ;  /* 0x0007301201007387 */ /* 0x000fe80000100800 */
[----:B------:R1:W-:Y:S04]  /*38be0*/  STL [R1+0x774], R7 ;  /* 0x0007740701007387 */ /* 0x0003e80000100800 */
[----:B------:R5:W-:Y:S04]  /*38bf0*/  LDGSTS.E [R6+0x40b80], desc[UR16][R4.64], P3 ;  /* 0x40b8000004067fae */ /* 0x000be800099a1010 */
[----:B------:R1:W-:Y:S04]  /*38c00*/  STL [R1+0x770], R16 ;  /* 0x0007701001007387 */ /* 0x0003e80000100800 */
[----:B------:R-:W4:Y:S01]  /*38c10*/  LDL.LU R22, [R1+0x8b0] ;  /* 0x0008b00001167983 */ /* 0x000f220000300800 */
[----:B-----5:R-:W-:-:S03]  /*38c20*/  IMAD.MOV.U32 R4, RZ, RZ, R7 ;  /* 0x000000ffff047224 */ /* 0x020fc600078e0007 */
[----:B-1----:R-:W5:Y:S04]  /*38c30*/  LDL.LU R7, [R1+0x8b4] ;  /* 0x0008b40001077983 */ /* 0x002f680000300800 */
[----:B------:R-:W5:Y:S04]  /*38c40*/  LDL.LU R21, [R1+0x8f0] ;  /* 0x0008f00001157983 */ /* 0x000f680000300800 */
[----:B------:R-:W5:Y:S01]  /*38c50*/  LDL.LU R20, [R1+0x8f4] ;  /* 0x0008f40001147983 */ /* 0x000f620000300800 */
[----:B------:R-:W-:-:S05]  /*38c60*/  IMAD.MOV.U32 R5, RZ, RZ, R16 ;  /* 0x000000ffff057224 */ /* 0x000fca00078e0010 */
[----:B------:R1:W-:Y:S01]  /*38c70*/  LDGSTS.E [R6+0x40f80], desc[UR16][R4.64], P3 ;  /* 0x40f8000004067fae */ /* 0x0003e200099a1010 */
[-C--:B------:R-:W-:Y:S02]  /*38c80*/  IADD3 R14, P4, PT, R14, R80.reuse, RZ ;  /* 0x000000500e0e7210 */ /* 0x080fe40007f9e0ff */
[----:B------:R-:W-:-:S03]  /*38c90*/  IADD3 R12, P5, PT, R12, R80, RZ ;  /* 0x000000500c0c7210 */ /* 0x000fc60007fbe0ff */
[----:B------:R-:W-:Y:S01]  /*38ca0*/  STL [R1+0x7b4], R14 ;  /* 0x0007b40e01007387 */ /* 0x000fe20000100800 */
[----:B--2---:R-:W-:Y:S01]  /*38cb0*/  IADD3.X R15, PT, PT, R15, R3, RZ, P4, !PT ;  /* 0x000000030f0f7210 */ /* 0x004fe200027fe4ff */
[----:B---3--:R-:W-:-:S04]  /*38cc0*/  IMAD.X R13, R13, 0x1, R3, P5 ;  /* 0x000000010d0d7824 */ /* 0x008fc800028e0603 */
[----:B------:R2:W-:Y:S04]  /*38cd0*/  STL [R1+0x7b0], R15 ;  /* 0x0007b00f01007387 */ /* 0x0005e80000100800 */
[----:B------:R-:W-:Y:S04]  /*38ce0*/  STL [R1+0x7f4], R12 ;  /* 0x0007f40c01007387 */ /* 0x000fe80000100800 */
[----:B------:R-:W3:Y:S04]  /*38cf0*/  LDL.LU R18, [R1+0x934] ;  /* 0x0009340001127983 */ /* 0x000ee80000300800 */
[----:B------:R2:W-:Y:S04]  /*38d00*/  STL [R1+0x7f0], R13 ;  /* 0x0007f00d01007387 */ /* 0x0005e80000100800 */
[----:B------:R-:W3:Y:S04]  /*38d10*/  LDL.LU R16, [R1+0x974] ;  /* 0x0009740001107983 */ /* 0x000ee80000300800 */
[----:B------:R-:W3:Y:S01]  /*38d20*/  LDL.LU R19, [R1+0x930] ;  /* 0x0009300001137983 */ /* 0x000ee20000300800 */
[----:B-1----:R-:W-:Y:S01]  /*38d30*/  IMAD.MOV.U32 R4, RZ, RZ, R14 ;  /* 0x000000ffff047224 */ /* 0x002fe200078e000e */
[----:B------:R-:W-:-:S02]  /*38d40*/  MOV R5, R15 ;  /* 0x0000000f00057202 */ /* 0x000fc40000000f00 */
[----:B------:R-:W3:Y:S04]  /*38d50*/  LDL.LU R17, [R1+0x970] ;  /* 0x0009700001117983 */ /* 0x000ee80000300800 */
[----:B--2---:R-:W2:Y:S04]  /*38d60*/  LDL.LU R15, [R1+0x9b0] ;  /* 0x0009b000010f7983 */ /* 0x004ea80000300800 */
[----:B------:R-:W2:Y:S04]  /*38d70*/  LDL.LU R14, [R1+0x9b4] ;  /* 0x0009b400010e7983 */ /* 0x000ea80000300800 */
[----:B------:R1:W-:Y:S02]  /*38d80*/  LDGSTS.E [R6+0x41380], desc[UR16][R4.64], P3 ;  /* 0x4138000004067fae */ /* 0x0003e400099a1010 */
[----:B-1----:R-:W-:-:S02]  /*38d90*/  IMAD.MOV.U32 R4, RZ, RZ, R12 ;  /* 0x000000ffff047224 */ /* 0x002fc400078e000c */
[----:B------:R-:W-:Y:S02]  /*38da0*/  IMAD.MOV.U32 R5, RZ, RZ, R13 ;  /* 0x000000ffff057224 */ /* 0x000fe400078e000d */
[----:B------:R-:W2:Y:S04]  /*38db0*/  LDL.LU R13, [R1+0x9f0] ;  /* 0x0009f000010d7983 */ /* 0x000ea80000300800 */
[----:B------:R-:W2:Y:S04]  /*38dc0*/  LDL.LU R12, [R1+0x9f4] ;  /* 0x0009f400010c7983 */ /* 0x000ea80000300800 */
[----:B------:R1:W-:Y:S01]  /*38dd0*/  LDGSTS.E [R6+0x41780], desc[UR16][R4.64], P3 ;  /* 0x4178000004067fae */ /* 0x0003e200099a1010 */
[----:B------:R-:W-:-:S04]  /*38de0*/  IADD3 R8, P4, PT, R8, R80, RZ ;  /* 0x0000005008087210 */ /* 0x000fc80007f9e0ff */
[----:B------:R-:W-:Y:S02]  /*38df0*/  IADD3.X R10, PT, PT, R10, R3, RZ, P4, !PT ;  /* 0x000000030a0a7210 */ /* 0x000fe400027fe4ff */
[----:B----4-:R-:W-:Y:S01]  /*38e00*/  IADD3 R9, P5, PT, R9, R80, RZ ;  /* 0x0000005009097210 */ /* 0x010fe20007fbe0ff */
[----:B------:R-:W-:Y:S01]  /*38e10*/  STL [R1+0x834], R8 ;  /* 0x0008340801007387 */ /* 0x000fe20000100800 */
[----:B-1----:R-:W-:Y:S01]  /*38e20*/  IMAD.MOV.U32 R4, RZ, RZ, R8 ;  /* 0x000000ffff047224 */ /* 0x002fe200078e0008 */
[----:B------:R-:W-:Y:S02]  /*38e30*/  MOV R5, R10 ;  /* 0x0000000a00057202 */ /* 0x000fe40000000f00 */
[----:B------:R-:W-:Y:S01]  /*38e40*/  IMAD.X R11, R11, 0x1, R3, P5 ;  /* 0x000000010b0b7824 */ /* 0x000fe200028e0603 */
[----:B------:R1:W-:Y:S04]  /*38e50*/  STL [R1+0x830], R10 ;  /* 0x0008300a01007387 */ /* 0x0003e80000100800 */
[----:B------:R-:W-:Y:S04]  /*38e60*/  STL [R1+0x874], R9 ;  /* 0x0008740901007387 */ /* 0x000fe80000100800 */
[----:B------:R4:W-:Y:S04]  /*38e70*/  LDGSTS.E [R6+0x41b80], desc[UR16][R4.64], P3 ;  /* 0x41b8000004067fae */ /* 0x0009e800099a1010 */
[----:B-1----:R-:W2:Y:S04]  /*38e80*/  LDL.LU R10, [R1+0xa34] ;  /* 0x000a3400010a7983 */ /* 0x002ea80000300800 */
[----:B------:R1:W-:Y:S04]  /*38e90*/  STL [R1+0x870], R11 ;  /* 0x0008700b01007387 */ /* 0x0003e80000100800 */
[----:B------:R-:W2:Y:S01]  /*38ea0*/  LDL.LU R8, [R1+0xa74] ;  /* 0x000a740001087983 */ /* 0x000ea20000300800 */
[----:B----4-:R-:W-:-:S03]  /*38eb0*/  IMAD.MOV.U32 R5, RZ, RZ, R11 ;  /* 0x000000ffff057224 */ /* 0x010fc600078e000b */
[----:B-1----:R-:W4:Y:S01]  /*38ec0*/  LDL.LU R11, [R1+0xa30] ;  /* 0x000a3000010b7983 */ /* 0x002f220000300800 */
[----:B------:R-:W-:-:S03]  /*38ed0*/  IMAD.MOV.U32 R4, RZ, RZ, R9 ;  /* 0x000000ffff047224 */ /* 0x000fc600078e0009 */
[----:B------:R-:W4:Y:S01]  /*38ee0*/  LDL.LU R9, [R1+0xa70] ;  /* 0x000a700001097983 */ /* 0x000f220000300800 */
[----:B-----5:R-:W-:-:S03]  /*38ef0*/  IADD3 R7, P4, PT, R7, R80, RZ ;  /* 0x0000005007077210 */ /* 0x020fc60007f9e0ff */
[----:B------:R1:W-:Y:S01]  /*38f00*/  LDGSTS.E [R6+0x41f80], desc[UR16][R4.64], P3 ;  /* 0x41f8000004067fae */ /* 0x0003e200099a1010 */
[----:B------:R-:W-:-:S03]  /*38f10*/  IADD3.X R22, PT, PT, R22, R3, RZ, P4, !PT ;  /* 0x0000000316167210 */ /* 0x000fc600027fe4ff */
[----:B------:R5:W-:Y:S01]  /*38f20*/  STL [R1+0x8b4], R7 ;  /* 0x0008b40701007387 */ /* 0x000be20000100800 */
[----:B------:R-:W-:-:S03]  /*38f30*/  IADD3 R20, P5, PT, R20, R80, RZ ;  /* 0x0000005014147210 */ /* 0x000fc60007fbe0ff */
[----:B------:R2:W-:Y:S01]  /*38f40*/  STL [R1+0x8b0], R22 ;  /* 0x0008b01601007387 */ /* 0x0005e20000100800 */
[----:B-1----:R-:W-:-:S03]  /*38f50*/  IMAD.MOV.U32 R4, RZ, RZ, R7 ;  /* 0x000000ffff047224 */ /* 0x002fc600078e0007 */
[----:B------:R1:W-:Y:S04]  /*38f60*/  STL [R1+0x8f4], R20 ;  /* 0x0008f41401007387 */ /* 0x0003e80000100800 */
[----:B-----5:R-:W5:Y:S01]  /*38f70*/  LDL R7, [R1+0xb6c] ;  /* 0x000b6c0001077983 */ /* 0x020f620000100800 */
[----:B------:R-:W-:Y:S01]  /*38f80*/  MOV R5, R22 ;  /* 0x0000001600057202 */ /* 0x000fe20000000f00 */
[----:B------:R-:W-:-:S04]  /*38f90*/  IMAD.X R21, R21, 0x1, R3, P5 ;  /* 0x0000000115157824 */ /* 0x000fc800028e0603 */
[----:B------:R1:W-:Y:S02]  /*38fa0*/  LDGSTS.E [R6+0x42380], desc[UR16][R4.64], P3 ;  /* 0x4238000004067fae */ /* 0x0003e400099a1010 */
[----:B-1----:R-:W-:Y:S02]  /*38fb0*/  IMAD.MOV.U32 R4, RZ, RZ, R20 ;  /* 0x000000ffff047224 */ /* 0x002fe400078e0014 */
[----:B------:R-:W-:-:S05]  /*38fc0*/  IMAD.MOV.U32 R5, RZ, RZ, R21 ;  /* 0x000000ffff057224 */ /* 0x000fca00078e0015 */
[----:B------:R1:W-:Y:S04]  /*38fd0*/  LDGSTS.E [R6+0x42780], desc[UR16][R4.64], P3 ;  /* 0x4278000004067fae */ /* 0x0003e800099a1010 */
[----:B------:R1:W-:Y:S01]  /*38fe0*/  STL [R1+0x8f0], R21 ;  /* 0x0008f01501007387 */ /* 0x0003e20000100800 */
[----:B------:R-:W-:-:S04]  /*38ff0*/  UIADD3 UR13, UPT, UPT, UR13, 0x1, URZ ;  /* 0x000000010d0d7890 */ /* 0x000fc8000fffe0ff */
[----:B------:R-:W-:-:S04]  /*39000*/  UISETP.GT.AND UP1, UPT, UR13, 0x1, UPT ;  /* 0x000000010d00788c */ /* 0x000fc8000bf24270 */
[----:B------:R-:W-:Y:S02]  /*39010*/  USEL UR9, URZ, 0x1, !UP1 ;  /* 0x00000001ff097887 */ /* 0x000fe4000c800000 */
[----:B------:R-:W-:Y:S02]  /*39020*/  USEL UR13, UR13, URZ, !UP1 ;  /* 0x000000ff0d0d7287 */ /* 0x000fe4000c800000 */
[----:B------:R-:W-:Y:S01]  /*39030*/  ULOP3.LUT UR9, UR4, UR9, URZ, 0x3c, !UPT ;  /* 0x0000000904097292 */ /* 0x000fe2000f8e3cff */
[----:B---3--:R-:W-:-:S05]  /*39040*/  IADD3 R18, P4, PT, R18, R80, RZ ;  /* 0x0000005012127210 */ /* 0x008fca0007f9e0ff */
[----:B-1----:R-:W-:Y:S01]  /*39050*/  IMAD.MOV.U32 R4, RZ, RZ, R18 ;  /* 0x000000ffff047224 */ /* 0x002fe200078e0012 */
[----:B------:R-:W-:Y:S02]  /*39060*/  IADD3 R16, P5, PT, R16, R80, RZ ;  /* 0x0000005010107210 */ /* 0x000fe40007fbe0ff */
[----:B------:R-:W-:-:S04]  /*39070*/  IADD3.X R19, PT, PT, R19, R3, RZ, P4, !PT ;  /* 0x0000000313137210 */ /* 0x000fc800027fe4ff */
[----:B------:R-:W-:Y:S01]  /*39080*/  MOV R5, R19 ;  /* 0x0000001300057202 */ /* 0x000fe20000000f00 */
[----:B------:R-:W-:-:S04]  /*39090*/  IMAD.X R17, R17, 0x1, R3, P5 ;  /* 0x0000000111117824 */ /* 0x000fc800028e0603 */
[----:B------:R1:W-:Y:S01]  /*390a0*/  LDGSTS.E [R6+0x42b80], desc[UR16][R4.64], P3 ;  /* 0x42b8000004067fae */ /* 0x0003e200099a1010 */
[----:B--2---:R-:W-:-:S04]  /*390b0*/  IADD3 R14, P4, PT, R14, R80, RZ ;  /* 0x000000500e0e7210 */ /* 0x004fc80007f9e0ff */
[----:B------:R-:W-:Y:S01]  /*390c0*/  IADD3.X R15, PT, PT, R15, R3, RZ, P4, !PT ;  /* 0x000000030f0f7210 */ /* 0x000fe200027fe4ff */
[----:B-1----:R-:W-:Y:S02]  /*390d0*/  IMAD.MOV.U32 R4, RZ, RZ, R16 ;  /* 0x000000ffff047224 */ /* 0x002fe400078e0010 */
[----:B------:R-:W-:-:S05]  /*390e0*/  IMAD.MOV.U32 R5, RZ, RZ, R17 ;  /* 0x000000ffff057224 */ /* 0x000fca00078e0011 */
[----:B------:R1:W-:Y:S01]  /*390f0*/  LDGSTS.E [R6+0x42f80], desc[UR16][R4.64], P3 ;  /* 0x42f8000004067fae */ /* 0x0003e200099a1010 */
[----:B------:R-:W-:Y:S01]  /*39100*/  IADD3 R12, P5, PT, R12, R80, RZ ;  /* 0x000000500c0c7210 */ /* 0x000fe20007fbe0ff */
[----:B-1----:R-:W-:Y:S01]  /*39110*/  IMAD.MOV.U32 R4, RZ, RZ, R14 ;  /* 0x000000ffff047224 */ /* 0x002fe200078e000e */
[----:B------:R-:W-:-:S03]  /*39120*/  MOV R5, R15 ;  /* 0x0000000f00057202 */ /* 0x000fc60000000f00 */
[----:B------:R-:W-:Y:S01]  /*39130*/  IMAD.X R13, R13, 0x1, R3, P5 ;  /* 0x000000010d0d7824 */ /* 0x000fe200028e0603 */
[----:B------:R2:W-:Y:S04]  /*39140*/  STL [R1+0x934], R18 ;  /* 0x0009341201007387 */ /* 0x0005e80000100800 */
[----:B------:R1:W-:Y:S04]  /*39150*/  LDGSTS.E [R6+0x43380], desc[UR16][R4.64], P3 ;  /* 0x4338000004067fae */ /* 0x0003e800099a1010 */
[----:B------:R2:W-:Y:S04]  /*39160*/  STL [R1+0x930], R19 ;  /* 0x0009301301007387 */ /* 0x0005e80000100800 */
[----:B------:R2:W-:Y:S01]  /*39170*/  STL [R1+0x974], R16 ;  /* 0x0009741001007387 */ /* 0x0005e20000100800 */
[----:B-1----:R-:W-:-:S02]  /*39180*/  IMAD.MOV.U32 R4, RZ, RZ, R12 ;  /* 0x000000ffff047224 */ /* 0x002fc400078e000c */
[----:B------:R-:W-:Y:S01]  /*39190*/  IMAD.MOV.U32 R5, RZ, RZ, R13 ;  /* 0x000000ffff057224 */ /* 0x000fe200078e000d */
[----:B------:R2:W-:Y:S04]  /*391a0*/  STL [R1+0x970], R17 ;  /* 0x0009701101007387 */ /* 0x0005e80000100800 */
[----:B------:R1:W-:Y:S04]  /*391b0*/  LDGSTS.E [R6+0x43780], desc[UR16][R4.64], P3 ;  /* 0x4378000004067fae */ /* 0x0003e800099a1010 */
[----:B------:R2:W-:Y:S04]  /*391c0*/  STL [R1+0x9b4], R14 ;  /* 0x0009b40e01007387 */ /* 0x0005e80000100800 */
[----:B------:R2:W-:Y:S04]  /*391d0*/  STL [R1+0x9b0], R15 ;  /* 0x0009b00f01007387 */ /* 0x0005e80000100800 */
[----:B------:R2:W-:Y:S04]  /*391e0*/  STL [R1+0x9f4], R12 ;  /* 0x0009f40c01007387 */ /* 0x0005e80000100800 */
[----:B------:R2:W-:Y:S01]  /*391f0*/  STL [R1+0x9f0], R13 ;  /* 0x0009f00d01007387 */ /* 0x0005e20000100800 */
[----:B------:R-:W-:-:S05]  /*39200*/  IADD3 R10, P4, PT, R10, R80, RZ ;  /* 0x000000500a0a7210 */ /* 0x000fca0007f9e0ff */
[----:B-1----:R-:W-:Y:S01]  /*39210*/  IMAD.MOV.U32 R4, RZ, RZ, R10 ;  /* 0x000000ffff047224 */ /* 0x002fe200078e000a */
[----:B------:R-:W-:Y:S02]  /*39220*/  IADD3 R8, P5, PT, R8, R80, RZ ;  /* 0x0000005008087210 */ /* 0x000fe40007fbe0ff */
[----:B----4-:R-:W-:-:S04]  /*39230*/  IADD3.X R11, PT, PT, R11, R3, RZ, P4, !PT ;  /* 0x000000030b0b7210 */ /* 0x010fc800027fe4ff */
[----:B------:R-:W-:Y:S01]  /*39240*/  MOV R5, R11 ;  /* 0x0000000b00057202 */ /* 0x000fe20000000f00 */
[----:B------:R-:W-:Y:S01]  /*39250*/  IMAD.X R9, R9, 0x1, R3, P5 ;  /* 0x0000000109097824 */ /* 0x000fe200028e0603 */
[----:B------:R2:W-:Y:S04]  /*39260*/  STL [R1+0xa34], R10 ;  /* 0x000a340a01007387 */ /* 0x0005e80000100800 */
[----:B------:R2:W-:Y:S04]  /*39270*/  STL [R1+0xa30], R11 ;  /* 0x000a300b01007387 */ /* 0x0005e80000100800 */
[----:B------:R1:W-:Y:S04]  /*39280*/  LDGSTS.E [R6+0x43b80], desc[UR16][R4.64], P3 ;  /* 0x43b8000004067fae */ /* 0x0003e800099a1010 */
[----:B------:R2:W-:Y:S04]  /*39290*/  STL [R1+0xa74], R8 ;  /* 0x000a740801007387 */ /* 0x0005e80000100800 */
[----:B------:R2:W-:Y:S01]  /*392a0*/  STL [R1+0xa70], R9 ;  /* 0x000a700901007387 */ /* 0x0005e20000100800 */
[----:B-1----:R-:W-:-:S02]  /*392b0*/  IMAD.MOV.U32 R4, RZ, RZ, R8 ;  /* 0x000000ffff047224 */ /* 0x002fc400078e0008 */
[----:B------:R-:W-:-:S05]  /*392c0*/  IMAD.MOV.U32 R5, RZ, RZ, R9 ;  /* 0x000000ffff057224 */ /* 0x000fca00078e0009 */
[----:B------:R1:W-:Y:S01]  /*392d0*/  LDGSTS.E [R6+0x43f80], desc[UR16][R4.64], P3 ;  /* 0x43f8000004067fae */ /* 0x0003e200099a1010 */
[----:B-----5:R-:W-:-:S03]  /*392e0*/  ISETP.NE.U32.AND P3, PT, R82, R7, PT ;  /* 0x000000075200720c */ /* 0x020fc60003f65070 */
[----:B------:R-:W0:Y:S01]  /*392f0*/  LDGDEPBAR ;  /* 0x00000000000079af */ /* 0x000e220000000000 */
[----:B------:R-:W-:Y:S01]  /*39300*/  IADD3 R82, PT, PT, R82, 0x1, RZ ;  /* 0x0000000152527810 */ /* 0x000fe20007ffe0ff */
[----:B-1----:R-:W-:-:S08]  /*39310*/  IMAD.U32 R4, RZ, RZ, UR4 ;  /* 0x00000004ff047e24 */ /* 0x002fd0000f8e00ff */
[----:B--2---:R-:W-:Y:S05]  /*39320*/  @P3 BRA `(.L_x_12) ;  /* 0xfffffee8006c3947 */ /* 0x004fea000383ffff */
.L_x_9:
[----:B-1----:R-:W1:Y:S01]  /*39330*/  LDC R4, c[0x0][0x3b4] ;  /* 0x0000ed00ff047b82 */ /* 0x002e620000000800 */
[----:B------:R-:W2:Y:S01]  /*39340*/  LDCU UR30, c[0x0][0x3b8] ;  /* 0x00007700ff1e77ac */ /* 0x000ea20008000800 */
[----:B------:R-:W3:Y:S01]  /*39350*/  LDCU.64 UR32, c[0x0][0x398] ;  /* 0x00007300ff2077ac */ /* 0x000ee20008000a00 */
[----:B------:R-:W4:Y:S01]  /*39360*/  LDCU.64 UR34, c[0x0][0x398] ;  /* 0x00007300ff2277ac */ /* 0x000f220008000a00 */
[----:B------:R-:W1:Y:S01]  /*39370*/  LDCU.128 UR12, c[0x0][0x390] ;  /* 0x00007200ff0c77ac */ /* 0x000e620008000c00 */
[----:B------:R-:W-:Y:S05]  /*39380*/  @!P1 BRA `(.L_x_13) ;  /* 0x0000000000109947 */ /* 0x000fea0003800000 */
[----:B------:R-:W-:-:S06]  /*39390*/  USHF.L.U32 UR4, UR4, 0x1f, URZ ;  /* 0x0000001f04047899 */ /* 0x000fcc00080006ff */
[----:B------:R-:W-:-:S04]  /*393a0*/  IMAD.U32 R0, RZ, RZ, UR4 ;  /* 0x00000004ff007e24 */ /* 0x000fc8000f8e00ff */
[----:B------:R-:W4:Y:S02]  /*393b0*/  SYNCS.PHASECHK.TRANS64.TRYWAIT P0, [UR8], R0 ;  /* 0x00000000ff0075a7 */ /* 0x000f240008001108 */
[----:B----4-:R-:W-:Y:S05]  /*393c0*/  @!P0 BRA `(.L_x_14) ;  /* 0x0000006400c08947 */ /* 0x010fea0003800000 */
.L_x_13:
[----:B------:R-:W-:-:S04]  /*393d0*/  DEPBAR.LE SB0, 0x0 ;  /* 0x000080000000791a */ /* 0x000fc80000000000 */
[----:B------:R-:W-:Y:S01]  /*393e0*/  BAR.SYNC.DEFER_BLOCKING 0x0 ;  /* 0x0000000000007b1d */ /* 0x000fe20000010000 */
[C---:B-1---5:R-:W-:Y:S01]  /*393f0*/  IMAD R201, R199.reuse, R4, RZ ;  /* 0x00000004c7c97224 */ /* 0x062fe200078e02ff */
[----:B------:R-:W-:-:S04]  /*39400*/  ISETP.GE.AND P0, PT, R199, UR14, PT ;  /* 0x0000000ec7007c0c */ /* 0x000fc8000bf06270 */
[----:B------:R-:W1:Y:S01]  /*39410*/  LDCU.64 UR4, c[0x0][0x398] ;  /* 0x00007300ff0477ac */ /* 0x000e620008000a00 */
[C---:B--2---:R-:W-:Y:S02]  /*39420*/  IMAD R0, R198.reuse, UR30, RZ ;  /* 0x0000001ec6007c24 */ /* 0x044fe4000f8e02ff */
[----:B------:R-:W-:Y:S01]  /*39430*/  VIADD R5, R198, 0x7f ;  /* 0x0000007fc6057836 */ /* 0x000fe20000000000 */
[----:B------:R-:W2:Y:S01]  /*39440*/  LDCU.64 UR22, c[0x0][0x398] ;  /* 0x00007300ff1677ac */ /* 0x000ea20008000a00 */
[----:B------:R-:W4:Y:S01]  /*39450*/  LDCU.64 UR28, c[0x0][0x398] ;  /* 0x00007300ff1c77ac */ /* 0x000f220008000a00 */
[----:B------:R-:W3:Y:S01]  /*39460*/  LDCU.64 UR26, c[0x0][0x398] ;  /* 0x00007300ff1a77ac */ /* 0x000ee20008000a00 */
[----:B------:R-:W1:Y:S01]  /*39470*/  LDCU.64 UR8, c[0x0][0x398] ;  /* 0x00007300ff0877ac */ /* 0x000e620008000a00 */
[----:B------:R-:W1:Y:S02]  /*39480*/  @!P2 SYNCS.CCTL.IV [UR7+0x70000] ;  /* 0x07000000ff00a9b1 */ /* 0x000e640008000007 */
[----:B-1----:R-:W-:Y:S01]  /*39490*/  BAR.SYNC.DEFER_BLOCKING 0x0 ;  /* 0x0000000000007b1d */ /* 0x002fe20000010000 */
[----:B------:R-:W-:-:S05]  /*394a0*/  LEA R2, P1, R201, UR12, 0x2 ;  /* 0x0000000cc9027c11 */ /* 0x000fca000f8210ff */
[----:B------:R-:W1:Y:S01]  /*394b0*/  LDCU.64 UR24, c[0x0][0x398] ;  /* 0x00007300ff1877ac */ /* 0x000e620008000a00 */
[----:B------:R-:W1:Y:S01]  /*394c0*/  LDTM.x64 R8, tmem[UR11] ;  /* 0x0000000b000879ee */ /* 0x000e620008340000 */
[----:B----4-:R-:W-:Y:S01]  /*394d0*/  ISETP.LT.AND P0, PT, R198, UR35, !P0 ;  /* 0x00000023c6007c0c */ /* 0x010fe2000c701270 */
[----:B------:R-:W-:Y:S01]  /*394e0*/  LDTM.x64 R132, tmem[UR11+0x40] ;  /* 0x0000400b008479ee */ /* 0x000fe20008340000 */
[----:B------:R-:W-:Y:S01]  /*394f0*/  LEA.HI.X.SX32 R3, R201, UR13, 0x2, P1 ;  /* 0x0000000dc9037c11 */ /* 0x000fe200088f16ff */
[----:B------:R-:W4:Y:S01]  /*39500*/  LDCU.64 UR18, c[0x0][0x398] ;  /* 0x00007300ff1277ac */ /* 0x000f220008000a00 */
[----:B---3--:R-:W-:Y:S01]  /*39510*/  ISETP.GE.AND P1, PT, R5, UR33, PT ;  /* 0x0000002105007c0c */ /* 0x008fe2000bf26270 */
[----:B------:R-:W-:Y:S01]  /*39520*/  IMAD.WIDE R196, R0, 0x4, R2 ;  /* 0x0000000400c47825 */ /* 0x000fe200078e0202 */
[----:B------:R-:W-:Y:S01]  /*39530*/  LEA R201, R4, R201, 0x7 ;  /* 0x000000c904c97211 */ /* 0x000fe200078e38ff */
[----:B------:R-:W3:Y:S01]  /*39540*/  LDCU.64 UR20, c[0x0][0x398] ;  /* 0x00007300ff1477ac */ /* 0x000ee20008000a00 */
[----:B------:R-:W2:Y:S01]  /*39550*/  LDCU UR51, c[0x0][0x398] ;  /* 0x00007300ff3377ac */ /* 0x000ea20008000800 */
[----:B------:R-:W2:Y:S01]  /*39560*/  @!P2 SYNCS.CCTL.IV [UR7+0x70008] ;  /* 0x07000800ff00a9b1 */ /* 0x000ea20008000007 */
[----:B------:R-:W2:Y:S01]  /*39570*/  LDCU.64 UR6, c[0x0][0x398] ;  /* 0x00007300ff0677ac */ /* 0x000ea20008000a00 */
[----:B------:R-:W2:Y:S01]  /*39580*/  LDCU UR60, c[0x0][0x398] ;  /* 0x00007300ff3c77ac */ /* 0x000ea20008000800 */
[----:B-1----:R-:W-:Y:S01]  /*39590*/  STL [R1+0x4], R9 ;  /* 0x0000040901007387 */ /* 0x002fe20000100800 */
[----:B------:R-:W-:Y:S01]  /*395a0*/  IMAD.MOV.U32 R207, RZ, RZ, R68 ;  /* 0x000000ffffcf7224 */ /* 0x000fe200078e0044 */
[----:B------:R-:W-:Y:S01]  /*395b0*/  MOV R205, R70 ;  /* 0x0000004600cd7202 */ /* 0x000fe20000000f00 */
[----:B------:R-:W-:Y:S01]  /*395c0*/  IMAD.MOV.U32 R206, RZ, RZ, R69 ;  /* 0x000000ffffce7224 */ /* 0x000fe200078e0045 */
[----:B------:R-:W-:Y:S01]  /*395d0*/  STL.64 [R1+0x8], R10 ;  /* 0x0000080a01007387 */ /* 0x000fe20000100a00 */
        /* <DEDUP_REMOVED lines=15> */
[----:B------:R-:W1:Y:S01]  /*396d0*/  LDTM.x64 R68, tmem[UR11+0x80] ;  /* 0x0000800b004479ee */ /* 0x000e620008340000 */
        /* <DEDUP_REMOVED lines=28> */
[----:B------:R-:W-:Y:S01]  /*398a0*/  STL [R1+0x38], R22 ;  /* 0x0000381601007387 */ /* 0x000fe20000100800 */
[----:B------:R-:W-:Y:S01]  /*398b0*/  IMAD.MOV.U32 R221, RZ, RZ, R54 ;  /* 0x000000ffffdd7224 */ /* 0x000fe200078e0036 */
[----:B------:R-:W1:Y:S01]  /*398c0*/  LDCU UR73, c[0x0][0x398] ;  /* 0x00007300ff4977ac */ /* 0x000e620008000800 */
[----:B------:R-:W-:Y:S01]  /*398d0*/  IMAD.MOV.U32 R219, RZ, RZ, R56 ;  /* 0x000000ffffdb7224 */ /* 0x000fe200078e0038 */
[----:B------:R2:W-:Y:S01]  /*398e0*/  STL [R1+0x11f8], R249 ;  /* 0x0011f8f901007387 */ /* 0x0005e20000100800 */
[----:B------:R-:W-:Y:S01]  /*398f0*/  IMAD.MOV.U32 R218, RZ, RZ, R57 ;  /* 0x000000ffffda7224 */ /* 0x000fe200078e0039 */
[----:B------:R-:W1:Y:S01]  /*39900*/  LDCU UR33, c[0x0][0x398] ;  /* 0x00007300ff2177ac */ /* 0x000e620008000800 */
[----:B------:R-:W-:-:S02]  /*39910*/  IMAD.MOV.U32 R216, RZ, RZ, R59 ;  /* 0x000000ffffd87224 */ /* 0x000fc400078e003b */
[----:B------:R-:W-:Y:S01]  /*39920*/  IMAD.MOV.U32 R215, RZ, RZ, R60 ;  /* 0x000000ffffd77224 */ /* 0x000fe200078e003c */
[----:B------:R-:W1:Y:S01]  /*39930*/  LDCU UR59, c[0x0][0x398] ;  /* 0x00007300ff3b77ac */ /* 0x000e620008000800 */
[----:B------:R-:W-:Y:S02]  /*39940*/  IMAD.MOV.U32 R213, RZ, RZ, R62 ;  /* 0x000000ffffd57224 */ /* 0x000fe400078e003e */
[----:B------:R-:W-:Y:S01]  /*39950*/  IMAD.MOV.U32 R212, RZ, RZ, R63 ;  /* 0x000000ffffd47224 */ /* 0x000fe200078e003f */
[----:B--2---:R-:W2:Y:S01]  /*39960*/  LDL.LU R249, [R1+0x8] ;  /* 0x0000080001f97983 */ /* 0x004ea20000300800 */
[----:B------:R-:W-:Y:S01]  /*39970*/  IMAD.MOV.U32 R210, RZ, RZ, R65 ;  /* 0x000000ffffd27224 */ /* 0x000fe200078e0041 */
[----:B------:R-:W1:Y:S01]  /*39980*/  LDCU UR50, c[0x0][0x398] ;  /* 0x00007300ff3277ac */ /* 0x000e620008000800 */
[----:B------:R-:W-:Y:S02]  /*39990*/  IMAD.MOV.U32 R209, RZ, RZ, R66 ;  /* 0x000000ffffd17224 */ /* 0x000fe400078e0042 */
[----:B------:R-:W1:Y:S01]  /*399a0*/  LDTM.x64 R4, tmem[UR11+0xc0] ;  /* 0x0000c00b000479ee */ /* 0x000e620008340000 */
[----:B------:R-:W-:Y:S01]  /*399b0*/  NOP ;  /* 0x0000000000007918 */ /* 0x000fe20000000000 */
[----:B------:R3:W-:Y:S01]  /*399c0*/  @P0 STG.E desc[UR16][R196.64], R202 ;  /* 0x000000cac4000986 */ /* 0x0007e2000c101910 */
[----:B------:R-:W-:Y:S01]  /*399d0*/  ISETP.GE.AND P0, PT, R198, UR15, PT ;  /* 0x0000000fc6007c0c */ /* 0x000fe2000bf06270 */
[----:B------:R-:W1:Y:S03]  /*399e0*/  LDCU UR11, c[0x0][0x398] ;  /* 0x00007300ff0b77ac */ /* 0x000e660008000800 */
[----:B------:R-:W-:Y:S01]  /*399f0*/  ISETP.LT.AND P0, PT, R200, UR4, !P0 ;  /* 0x00000004c8007c0c */ /* 0x000fe2000c701270 */
[----:B------:R4:W-:Y:S01]  /*39a00*/  STL [R1+0x11f4], R250 ;  /* 0x0011f4fa01007387 */ /* 0x0009e20000100800 */
[----:B------:R-:W1:Y:S01]  /*39a10*/  LDCU UR4, c[0x0][0x398] ;  /* 0x00007300ff0477ac */ /* 0x000e620008000800 */
[----:B------:R-:W2:Y:S01]  /*39a20*/  LDCU UR71, c[0x0][0x398] ;  /* 0x00007300ff4777ac */ /* 0x000ea20008000800 */
[C---:B---3--:R-:W-:Y:S01]  /*39a30*/  LEA R196, P2, R201.reuse, UR12, 0x2 ;  /* 0x0000000cc9c47c11 */ /* 0x048fe2000f8410ff */
[----:B------:R-:W3:Y:S03]  /*39a40*/  LDCU UR72, c[0x0][0x398] ;  /* 0x00007300ff4877ac */ /* 0x000ee60008000800 */
[----:B------:R-:W-:Y:S01]  /*39a50*/  LEA.HI.X.SX32 R197, R201, UR13, 0x2, P2 ;  /* 0x0000000dc9c57c11 */ /* 0x000fe200090f16ff */
[----:B----4-:R-:W4:Y:S01]  /*39a60*/  LDL.LU R250, [R1+0xc] ;  /* 0x00000c0001fa7983 */ /* 0x010f220000300800 */
[----:B------:R-:W2:Y:S01]  /*39a70*/  LDCU.64 UR12, c[0x0][0x398] ;  /* 0x00007300ff0c77ac */ /* 0x000ea20008000a00 */
[----:B------:R-:W-:-:S02]  /*39a80*/  IMAD.WIDE R202, R0, 0x4, R196 ;  /* 0x0000000400ca7825 */ /* 0x000fc400078e02c4 */
[----:B------:R3:W-:Y:S01]  /*39a90*/  STL [R1+0x11f0], R251 ;  /* 0x0011f0fb01007387 */ /* 0x0007e20000100800 */
[----:B------:R-:W2:Y:S03]  /*39aa0*/  LDCU UR42, c[0x0][0x398] ;  /* 0x00007300ff2a77ac */ /* 0x000ea60008000800 */
[----:B-1----:R1:W-:Y:S01]  /*39ab0*/  @P0 STG.E desc[UR16][R202.64], R68 ;  /* 0x00000044ca000986 */ /* 0x0023e2000c101910 */
[----:B------:R-:W2:Y:S01]  /*39ac0*/  LDCU UR48, c[0x0][0x398] ;  /* 0x00007300ff3077ac */ /* 0x000ea20008000800 */
[----:B------:R-:W2:Y:S02]  /*39ad0*/  LDCU UR43, c[0x0][0x398] ;  /* 0x00007300ff2b77ac */ /* 0x000ea40008000800 */
[----:B---3--:R-:W3:Y:S01]  /*39ae0*/  LDL.LU R251, [R1+0x10] ;  /* 0x0000100001fb7983 */ /* 0x008ee20000300800 */
[----:B------:R-:W2:Y:S01]  /*39af0*/  LDCU UR77, c[0x0][0x398] ;  /* 0x00007300ff4d77ac */ /* 0x000ea20008000800 */
[----:B-1----:R-:W-:-:S02]  /*39b00*/  VIADD R68, R198, 0x1 ;  /* 0x00000001c6447836 */ /* 0x002fc40000000000 */
[----:B------:R1:W-:Y:S01]  /*39b10*/  STL [R1+0x11ec], R252 ;  /* 0x0011ecfc01007387 */ /* 0x0003e20000100800 */
[----:B------:R-:W2:Y:S02]  /*39b20*/  LDCU UR70, c[0x0][0x39c] ;  /* 0x00007380ff4677ac */ /* 0x000ea40008000800 */
[----:B------:R-:W-:Y:S01]  /*39b30*/  ISETP.GE.AND P0, PT, R68, UR15, PT ;  /* 0x0000000f44007c0c */ /* 0x000fe2000bf06270 */
[----:B------:R-:W2:Y:S01]  /*39b40*/  LDCU UR57, c[0x0][0x398] ;  /* 0x00007300ff3977ac */ /* 0x000ea20008000800 */
[----:B------:R-:W2:Y:S01]  /*39b50*/  LDCU UR49, c[0x0][0x39c] ;  /* 0x00007380ff3177ac */ /* 0x000ea20008000800 */
[----:B-1----:R-:W2:Y:S01]  /*39b60*/  LDL.LU R252, [R1+0x14] ;  /* 0x0000140001fc7983 */ /* 0x002ea20000300800 */
[----:B------:R-:W1:Y:S03]  /*39b70*/  LDCU UR58, c[0x0][0x398] ;  /* 0x00007300ff3a77ac */ /* 0x000e660008000800 */
[----:B------:R-:W2:Y:S01]  /*39b80*/  LDL.LU R201, [R1+0x38] ;  /* 0x0000380001c97983 */ /* 0x000ea20000300800 */
[----:B------:R-:W1:Y:S03]  /*39b90*/  LDCU UR69, c[0x0][0x39c] ;  /* 0x00007380ff4577ac */ /* 0x000e660008000800 */
[----:B------:R-:W2:Y:S01]  /*39ba0*/  LDL.LU R68, [R1+0x4] ;  /* 0x0000040001447983 */ /* 0x000ea20000300800 */
[----:B------:R-:W-:Y:S01]  /*39bb0*/  ISETP.LT.AND P2, PT, R199, UR22, !P0 ;  /* 0x00000016c7007c0c */ /* 0x000fe2000c741270 */
[----:B------:R-:W-:Y:S01]  /*39bc0*/  VIADD R0, R0, UR30 ;  /* 0x0000001e00007c36 */ /* 0x000fe20008000000 */
[----:B------:R-:W-:Y:S01]  /*39bd0*/  ISETP.LT.AND P0, PT, R200, UR28, !P0 ;  /* 0x0000001cc8007c0c */ /* 0x000fe2000c701270 */
[----:B------:R-:W1:Y:S02]  /*39be0*/  LDCU UR68, c[0x0][0x398] ;  /* 0x00007300ff4477ac */ /* 0x000e640008000800 */
[C---:B------:R-:W-:Y:S01]  /*39bf0*/  IMAD.WIDE R202, R0.reuse, 0x4, R2 ;  /* 0x0000000400ca7825 */ /* 0x040fe200078e0202 */
[----:B------:R-:W1:Y:S01]  /*39c00*/  LDCU UR41, c[0x0][0x398] ;  /* 0x00007300ff2977ac */ /* 0x000e620008000800 */
        /* <DEDUP_REMOVED lines=29> */
[----:B--2---:R2:W-:Y:S02]  /*39de0*/  @P2 STG.E desc[UR16][R202.64], R68 ;  /* 0x00000044ca002986 */ /* 0x0045e4000c101910 */
[----:B--2---:R-:W-:Y:S01]  /*39df0*/  IMAD.WIDE R202, R0, 0x4, R196 ;  /* 0x0000000400ca7825 */ /* 0x004fe200078e02c4 */
[----:B------:R-:W-:-:S04]  /*39e00*/  IADD3 R68, PT, PT, R198, 0x2, RZ ;  /* 0x00000002c6447810 */ /* 0x000fc80007ffe0ff */
[----:B------:R2:W-:Y:S01]  /*39e10*/  @P0 STG.E desc[UR16][R202.64], R69 ;  /* 0x00000045ca000986 */ /* 0x0005e2000c101910 */
[----:B------:R-:W-:-:S04]  /*39e20*/  ISETP.GE.AND P0, PT, R68, UR15, PT ;  /* 0x0000000f44007c0c */ /* 0x000fc8000bf06270 */
[----:B------:R-:W-:Y:S01]  /*39e30*/  ISETP.LT.AND P2, PT, R199, UR12, !P0 ;  /* 0x0000000cc7007c0c */ /* 0x000fe2000c741270 */
[----:B------:R-:W-:Y:S01]  /*39e40*/  VIADD R0, R0, UR30 ;  /* 0x0000001e00007c36 */ /* 0x000fe20008000000 */
[----:B------:R-:W-:Y:S01]  /*39e50*/  ISETP.LT.AND P0, PT, R200, UR26, !P0 ;  /* 0x0000001ac8007c0c */ /* 0x000fe2000c701270 */
[----:B------:R-:W1:Y:S02]  /*39e60*/  LDCU UR26, c[0x0][0x398] ;  /* 0x00007300ff1a77ac */ /* 0x000e640008000800 */
[C---:B--2---:R-:W-:Y:S01]  /*39e70*/  IMAD.WIDE R68, R0.reuse, 0x4, R2 ;  /* 0x0000000400447825 */ /* 0x044fe200078e0202 */
[----:B------:R-:W2:Y:S01]  /*39e80*/  LDL.LU R202, [R1+0x30] ;  /* 0x0000300001ca7983 */ /* 0x000ea20000300800 */
[----:B------:R-:W1:Y:S03]  /*39e90*/  LDCU UR12, c[0x0][0x39c] ;  /* 0x00007380ff0c77ac */ /* 0x000e660008000800 */
[----:B------:R-:W2:Y:S04]  /*39ea0*/  LDL.LU R203, [R1+0x34] ;  /* 0x0000340001cb7983 */ /* 0x000ea80000300800 */
[----:B------:R1:W-:Y:S02]  /*39eb0*/  @P2 STG.E desc[UR16][R68.64], R249 ;  /* 0x000000f944002986 */ /* 0x0003e4000c101910 */
[----:B-1----:R-:W-:-:S02]  /*39ec0*/  IMAD.WIDE R68, R0, 0x4, R196 ;  /* 0x0000000400447825 */ /* 0x002fc400078e02c4 */
[----:B------:R-:W2:Y:S04]  /*39ed0*/  LDL.LU R249, [R1+0x11f8] ;  /* 0x0011f80001f97983 */ /* 0x000ea80000300800 */
[----:B------:R1:W-:Y:S02]  /*39ee0*/  @P0 STG.E desc[UR16][R68.64], R70 ;  /* 0x0000004644000986 */ /* 0x0003e4000c101910 */
[----:B-1----:R-:W-:Y:S01]  /*39ef0*/  VIADD R68, R198, 0x3 ;  /* 0x00000003c6447836 */ /* 0x002fe20000000000 */
[----:B------:R-:W-:Y:S01]  /*39f00*/  IADD3 R0, PT, PT, R0, UR30, RZ ;  /* 0x0000001e00007c10 */ /* 0x000fe2000fffe0ff */
[----:B------:R-:W2:Y:S03]  /*39f10*/  LDL.LU R70, [R1+0x18] ;  /* 0x0000180001467983 */ /* 0x000ea60000300800 */
[----:B------:R-:W-:-:S04]  /*39f20*/  ISETP.GE.AND P0, PT, R68, UR15, PT ;  /* 0x0000000f44007c0c */ /* 0x000fc8000bf06270 */
[----:B------:R-:W-:Y:S01]  /*39f30*/  ISETP.LT.AND P2, PT, R199, UR8, !P0 ;  /* 0x00000008c7007c0c */ /* 0x000fe2000c741270 */
[----:B------:R-:W-:Y:S01]  /*39f40*/  IMAD.WIDE R68, R0, 0x4, R2 ;  /* 0x0000000400447825 */ /* 0x000fe200078e0202 */
[----:B------:R-:W-:Y:S01]  /*39f50*/  ISETP.LT.AND P0, PT, R200, UR24, !P0 ;  /* 0x00000018c8007c0c */ /* 0x000fe2000c701270 */
[----:B------:R-:W1:Y:S01]  /*39f60*/  LDCU UR24, c[0x0][0x398] ;  /* 0x00007300ff1877ac */ /* 0x000e620008000800 */
[----:B------:R-:W1:Y:S09]  /*39f70*/  LDCU UR8, c[0x0][0x398] ;  /* 0x00007300ff0877ac */ /* 0x000e720008000800 */
[----:B----4-:R4:W-:Y:S02]  /*39f80*/  @P2 STG.E desc[UR16][R68.64], R250 ;  /* 0x000000fa44002986 */ /* 0x0109e4000c101910 */
[----:B----4-:R-:W-:-:S02]  /*39f90*/  IMAD.WIDE R68, R0, 0x4, R196 ;  /* 0x0000000400447825 */ /* 0x010fc400078e02c4 */
[----:B------:R-:W4:Y:S04]  /*39fa0*/  LDL.LU R250, [R1+0x11f4] ;  /* 0x0011f40001fa7983 */ /* 0x000f280000300800 */
[----:B------:R1:W-:Y:S02]  /*39fb0*/  @P0 STG.E desc[UR16][R68.64], R71 ;  /* 0x0000004744000986 */ /* 0x0003e4000c101910 */
[----:B-1----:R-:W-:Y:S02]  /*39fc0*/  VIADD R68, R198, 0x4 ;  /* 0x00000004c6447836 */ /* 0x002fe40000000000 */
[----:B------:R-:W4:Y:S03]  /*39fd0*/  LDL.LU R71, [R1+0x1c] ;  /* 0x00001c0001477983 */ /* 0x000f260000300800 */
[----:B------:R-:W-:-:S04]  /*39fe0*/  ISETP.GE.AND P0, PT, R68, UR15, PT ;  /* 0x0000000f44007c0c */ /* 0x000fc8000bf06270 */
[----:B------:R-:W-:Y:S01]  /*39ff0*/  ISETP.LT.AND P2, PT, R199, UR18, !P0 ;  /* 0x00000012c7007c0c */ /* 0x000fe2000c741270 */
[----:B------:R-:W-:Y:S01]  /*3a000*/  VIADD R0, R0, UR30 ;  /* 0x0000001e00007c36 */ /* 0x000fe20008000000 */
[----:B------:R-:W-:Y:S01]  /*3a010*/  ISETP.LT.AND P0, PT, R200, UR20, !P0 ;  /* 0x00000014c8007c0c */ /* 0x000fe2000c701270 */
[----:B------:R-:W1:Y:S02]  /*3a020*/  LDCU UR20, c[0x0][0x39c] ;  /* 0x00007380ff1477ac */ /* 0x000e640008000800 */
[C---:B------:R-:W-:Y:S01]  /*3a030*/  IMAD.WIDE R68, R0.reuse, 0x4, R2 ;  /* 0x0000000400447825 */ /* 0x040fe200078e0202 */
[----:B------:R-:W1:Y:S07]  /*3a040*/  LDCU UR18, c[0x0][0x39c] ;  /* 0x00007380ff1277ac */ /* 0x000e6e0008000800 */
[----:B---3--:R3:W-:Y:S02]  /*3a050*/  @P2 STG.E desc[UR16][R68.64], R251 ;  /* 0x000000fb44002986 */ /* 0x0087e4000c101910 */
[----:B---3--:R-:W-:-:S02]  /*3a060*/  IMAD.WIDE R68, R0, 0x4, R196 ;  /* 0x0000000400447825 */ /* 0x008fc400078e02c4 */
[----:B------:R-:W3:Y:S04]  /*3a070*/  LDL.LU R251, [R1+0x11f0] ;  /* 0x0011f00001fb7983 */ /* 0x000ee80000300800 */
[----:B------:R1:W-:Y:S02]  /*3a080*/  @P0 STG.E desc[UR16][R68.64], R72 ;  /* 0x0000004844000986 */ /* 0x0003e4000c101910 */
[----:B-1----:R-:W-:Y:S01]  /*3a090*/  IADD3 R68, PT, PT, R198, 0x5, RZ ;  /* 0x00000005c6447810 */ /* 0x002fe20007ffe0ff */
[----:B------:R-:W-:Y:S01]  /*3a0a0*/  VIADD R0, R0, UR30 ;  /* 0x0000001e00007c36 */ /* 0x000fe20008000000 */
[----:B------:R-:W3:Y:S02]  /*3a0b0*/  LDL.LU R72, [R1+0x24] ;  /* 0x0000240001487983 */ /* 0x000ee40000300800 */
[----:B------:R-:W-:-:S04]  /*3a0c0*/  ISETP.GE.AND P0, PT, R68, UR15, PT ;  /* 0x0000000f44007c0c */ /* 0x000fc8000bf06270 */
[----:B------:R-:W-:Y:S01]  /*3a0d0*/  ISETP.LT.AND P2, PT, R199, UR6, !P0 ;  /* 0x00000006c7007c0c */ /* 0x000fe2000c741270 */
[----:B------:R-:W-:Y:S01]  /*3a0e0*/  IMAD.WIDE R68, R0, 0x4, R2 ;  /* 0x0000000400447825 */ /* 0x000fe200078e0202 */
[----:B------:R-:W-:Y:S01]  /*3a0f0*/  ISETP.LT.AND P0, PT, R200, UR32, !P0 ;  /* 0x00000020c8007c0c */ /* 0x000fe2000c701270 */
[----:B------:R-:W1:Y:S01]  /*3a100*/  LDCU UR6, c[0x0][0x398] ;  /* 0x00007300ff0677ac */ /* 0x000e620008000800 */
[----:B------:R-:W1:Y:S09]  /*3a110*/  LDCU UR32, c[0x0][0x398] ;  /* 0x00007300ff2077ac */ /* 0x000e720008000800 */
[----:B------:R1:W-:Y:S02]  /*3a120*/  @P2 STG.E desc[UR16][R68.64], R252 ;  /* 0x000000fc44002986 */ /* 0x0003e4000c101910 */
[----:B-1----:R-:W-:-:S02]  /*3a130*/  IMAD.WIDE R68, R0, 0x4, R196 ;  /* 0x0000000400447825 */ /* 0x002fc400078e02c4 */
[----:B------:R-:W3:Y:S04]  /*3a140*/  LDL.LU R252, [R1+0x11ec] ;  /* 0x0011ec0001fc7983 */ /* 0x000ee80000300800 */
[----:B------:R1:W-:Y:S04]  /*3a150*/  @P0 STG.E desc[UR16][R68.64], R73 ;  /* 0x0000004944000986 */ /* 0x0003e8000c101910 */
[----:B-1----:R-:W3:Y:S01]  /*3a160*/  LDL.LU R73, [R1+0x20] ;  /* 0x0000200001497983 */ /* 0x002ee20000300800 */
[----:B------:R-:W-:-:S05]  /*3a170*/  VIADD R68, R198, 0x6 ;  /* 0x00000006c6447836 */ /* 0x000fca0000000000 */
[----:B------:R-:W-:-:S04]  /*3a180*/  ISETP.GE.AND P0, PT, R68, UR15, PT ;  /* 0x0000000f44007c0c */ /* 0x000fc8000bf06270 */
[----:B------:R-:W-:Y:S01]  /*3a190*/  ISETP.LT.AND P2, PT, R199, UR34, !P0 ;  /* 0x00000022c7007c0c */ /* 0x000fe2000c741270 */
[----:B------:R-:W1:Y:S01]  /*3a1a0*/  LDCU UR34, c[0x0][0x398] ;  /* 0x00007300ff2277ac */ /* 0x000e620008000800 */
[----:B------:R-:W-:Y:S02]  /*3a1b0*/  IADD3 R0, PT, PT, R0, UR30, RZ ;  /* 0x0000001e00007c10 */ /* 0x000fe4000fffe0ff */
[----:B------:R-:W-:Y:S01]  /*3a1c0*/  ISETP.LT.AND P0, PT, R200, UR4, !P0 ;  /* 0x00000004c8007c0c */ /* 0x000fe2000c701270 */
[----:B------:R-:W1:Y:S02]  /*3a1d0*/  LDCU UR4, c[0x0][0x398] ;  /* 0x00007300ff0477ac */ /* 0x000e640008000800 */
[----:B------:R-:W-:-:S06]  /*3a1e0*/  IMAD.WIDE R68, R0, 0x4, R2 ;  /* 0x0000000400447825 */ /* 0x000fcc00078e0202 */
[----:B--2---:R2:W-:Y:S02]  /*3a1f0*/  @P2 STG.E desc[UR16][R68.64], R70 ;  /* 0x0000004644002986 */ /* 0x0045e4000c101910 */
[----:B--2---:R-:W-:-:S04]  /*3a200*/  IMAD.WIDE R68, R0, 0x4, R196 ;  /* 0x0000000400447825 */ /* 0x004fc800078e02c4 */
[----:B------:R-:W-:Y:S01]  /*3a210*/  VIADD R70, R198, 0x7 ;  /* 0x00000007c6467836 */ /* 0x000fe20000000000 */
[----:B------:R2:W-:Y:S04]  /*3a220*/  @P0 STG.E desc[UR16][R68.64], R74 ;  /* 0x0000004a44000986 */ /* 0x0005e8000c101910 */
[----:B------:R-:W-:-:S04]  /*3a230*/  ISETP.GE.AND P0, PT, R70, UR15, PT ;  /* 0x0000000f46007c0c */ /* 0x000fc8000bf06270 */
[----:B-1----:R-:W-:Y:S01]  /*3a240*/  ISETP.LT.AND P2, PT, R199, UR4, !P0 ;  /* 0x00000004c7007c0c */ /* 0x002fe2000c741270 */
[----:B------:R-:W-:Y:S01]  /*3a250*/  VIADD R0, R0, UR30 ;  /* 0x0000001e00007c36 */ /* 0x000fe20008000000 */
[----:B------:R-:W-:Y:S01]  /*3a260*/  ISETP.LT.AND P0, PT, R200, UR6, !P0 ;  /* 0x00000006c8007c0c */ /* 0x000fe2000c701270 */
[----:B------:R-:W1:Y:S01]  /*3a270*/  LDCU UR4, c[0x0][0x398] ;  /* 0x00007300ff0477ac */ /* 0x000e620008000800 */
[----:B--2---:R-:W2:Y:S01]  /*3a280*/  LDL.LU R74, [R1+0x2c] ;  /* 0x00002c00014a7983 */ /* 0x004ea20000300800 */
[----:B------:R-:W-:Y:S01]  /*3a290*/  IMAD.WIDE R68, R0, 0x4, R2 ;  /* 0x0000000400447825 */ /* 0x000fe200078e0202 */
[----:B------:R-:W1:Y:S01]  /*3a2a0*/  LDCU UR6, c[0x0][0x398] ;  /* 0x00007300ff0677ac */ /* 0x000e620008000800 */
[----:B------:R-:W-:-:S06]  /*3a2b0*/  IADD3 R70, PT, PT, R198, 0x8, RZ ;  /* 0x00000008c6467810 */ /* 0x000fcc0007ffe0ff */
[----:B----4-:R4:W-:Y:S02]  /*3a2c0*/  @P2 STG.E desc[UR16][R68.64], R71 ;  /* 0x0000004744002986 */ /* 0x0109e4000c101910 */
[----:B----4-:R-:W-:-:S05]  /*3a2d0*/  IMAD.WIDE R68, R0, 0x4, R196 ;  /* 0x0000000400447825 */ /* 0x010fca00078e02c4 */
[----:B------:R4:W-:Y:S01]  /*3a2e0*/  @P0 STG.E desc[UR16][R68.64], R75 ;  /* 0x0000004b44000986 */ /* 0x0009e2000c101910 */
[----:B------:R-:W-:-:S04]  /*3a2f0*/  ISETP.GE.AND P0, PT, R70, UR15, PT ;  /* 0x0000000f46007c0c */ /* 0x000fc8000bf06270 */
[----:B-1----:R-:W-:Y:S01]  /*3a300*/  ISETP.LT.AND P2, PT, R199, UR4, !P0 ;  /* 0x00000004c7007c0c */ /* 0x002fe2000c741270 */
[----:B------:R-:W-:Y:S01]  /*3a310*/  VIADD R71, R0, UR30 ;  /* 0x0000001e00477c36 */ /* 0x000fe20008000000 */
[----:B------:R-:W-:Y:S01]  /*3a320*/  ISETP.LT.AND P0, PT, R200, UR6, !P0 ;  /* 0x00000006c8007c0c */ /* 0x000fe2000c701270 */
[----:B------:R-:W1:Y:S02]  /*3a330*/  LDCU UR4, c[0x0][0x398] ;  /* 0x00007300ff0477ac */ /* 0x000e640008000800 */
[----:B----4-:R-:W-:Y:S01]  /*3a340*/  IMAD.WIDE R68, R71, 0x4, R2 ;  /* 0x0000000447447825 */ /* 0x010fe200078e0202 */
[C---:B------:R-:W-:Y:S01]  /*3a350*/  IADD3 R70, PT, PT, R198.reuse, 0xc, RZ ;  /* 0x0000000cc6467810 */ /* 0x040fe20007ffe0ff */
[----:B------:R-:W4:Y:S02]  /*3a360*/  LDCU UR6, c[0x0][0x398] ;  /* 0x00007300ff0677ac */ /* 0x000f240008000800 */
[----:B------:R-:W-:-:S04]  /*3a370*/  VIADD R0, R198, 0x9 ;  /* 0x00000009c6007836 */ /* 0x000fc80000000000 */
[----:B---3--:R3:W-:Y:S02]  /*3a380*/  @P2 STG.E desc[UR16][R68.64], R73 ;  /* 0x0000004944002986 */ /* 0x0087e4000c101910 */
[----:B---3--:R-:W-:-:S05]  /*3a390*/  IMAD.WIDE R68, R71, 0x4, R196 ;  /* 0x0000000447447825 */ /* 0x008fca00078e02c4 */
[----:B------:R3:W-:Y:S01]  /*3a3a0*/  @P0 STG.E desc[UR16][R68.64], R76 ;  /* 0x0000004c44000986 */ /* 0x0007e2000c101910 */
[----:B------:R-:W-:-:S04]  /*3a3b0*/  ISETP.GE.AND P0, PT, R0, UR15, PT ;  /* 0x0000000f00007c0c */ /* 0x000fc8000bf06270 */
[----:B-1----:R-:W-:Y:S02]  /*3a3c0*/  ISETP.LT.AND P2, PT, R199, UR4, !P0 ;  /* 0x00000004c7007c0c */ /* 0x002fe4000c741270 */
[----:B------:R-:W-:Y:S01]  /*3a3d0*/  IADD3 R71, PT, PT, R71, UR30, RZ ;  /* 0x0000001e47477c10 */ /* 0x000fe2000fffe0ff */
[----:B------:R-:W-:Y:S01]  /*3a3e0*/  VIADD R0, R198, 0xa ;  /* 0x0000000ac6007836 */ /* 0x000fe20000000000 */
[----:B------:R-:W-:Y:S01]  /*3a3f0*/  ISETP.GE.AND P6, PT, R70, UR15, PT ;  /* 0x0000000f46007c0c */ /* 0x000fe2000bfc6270 */
[----:B------:R-:W1:Y:S02]  /*3a400*/  LDCU UR4, c[0x0][0x398] ;  /* 0x00007300ff0477ac */ /* 0x000e640008000800 */
[----:B---3--:R-:W-:-:S06]  /*3a410*/  IMAD.WIDE R68, R71, 0x4, R2 ;  /* 0x0000000447447825 */ /* 0x008fcc00078e0202 */
[----:B------:R3:W-:Y:S04]  /*3a420*/  @P2 STG.E desc[UR16][R68.64], R72 ;  /* 0x0000004844002986 */ /* 0x0007e8000c101910 */
[----:B---3--:R-:W3:Y:S01]  /*3a430*/  LDL.LU R72, [R1+0x28] ;  /* 0x0000280001487983 */ /* 0x008ee20000300800 */
[----:B------:R-:W-:Y:S01]  /*3a440*/  ISETP.LT.AND P0, PT, R200, UR11, !P0 ;  /* 0x0000000bc8007c0c */ /* 0x000fe2000c701270 */
[----:B------:R-:W-:Y:S01]  /*3a450*/  IMAD.WIDE R68, R71, 0x4, R196 ;  /* 0x0000000447447825 */ /* 0x000fe200078e02c4 */
[----:B------:R-:W1:Y:S11]  /*3a460*/  LDCU UR11, c[0x0][0x398] ;  /* 0x00007300ff0b77ac */ /* 0x000e760008000800 */
[----:B------:R1:W-:Y:S01]  /*3a470*/  @P0 STG.E desc[UR16][R68.64], R77 ;  /* 0x0000004d44000986 */ /* 0x0003e2000c101910 */
[----:B------:R-:W-:Y:S01]  /*3a480*/  ISETP.GE.AND P0, PT, R0, UR15, PT ;  /* 0x0000000f00007c0c */ /* 0x000fe2000bf06270 */
[----:B------:R-:W-:-:S03]  /*3a490*/  VIADD R0, R198, 0xb ;  /* 0x0000000bc6007836 */ /* 0x000fc60000000000 */
[----:B------:R-:W-:Y:S01]  /*3a4a0*/  ISETP.LT.AND P5, PT, R199, UR51, !P0 ;  /* 0x00000033c7007c0c */ /* 0x000fe2000c7a1270 */
[----:B------:R-:W-:Y:S01]  /*3a4b0*/  VIADD R73, R71, UR30 ;  /* 0x0000001e47497c36 */ /* 0x000fe20008000000 */
[----:B------:R-:W-:Y:S01]  /*3a4c0*/  ISETP.LT.AND P0, PT, R200, UR60, !P0 ;  /* 0x0000003cc8007c0c */ /* 0x000fe2000c701270 */
[----:B------:R-:W2:Y:S01]  /*3a4d0*/  LDCU UR51, c[0x0][0x398] ;  /* 0x00007300ff3377ac */ /* 0x000ea20008000800 */
[----:B------:R-:W-:Y:S01]  /*3a4e0*/  ISETP.GE.AND P3, PT, R0, UR15, PT ;  /* 0x0000000f00007c0c */ /* 0x000fe2000bf66270 */
[----:B------:R-:W-:Y:S01]  /*3a4f0*/  IMAD.WIDE R70, R73, 0x4, R196 ;  /* 0x0000000449467825 */ /* 0x000fe200078e02c4 */
[----:B------:R-:W2:Y:S02]  /*3a500*/  LDCU UR60, c[0x0][0x398] ;  /* 0x00007300ff3c77ac */ /* 0x000ea40008000800 */
[----:B------:R-:W-:Y:S01]  /*3a510*/  ISETP.LT.AND P2, PT, R199, UR73, !P3 ;  /* 0x00000049c7007c0c */ /* 0x000fe2000df41270 */
[C---:B-1----:R-:W-:Y:S01]  /*3a520*/  IMAD.WIDE R68, R73.reuse, 0x4, R2 ;  /* 0x0000000449447825 */ /* 0x042fe200078e0202 */
[----:B------:R-:W-:Y:S01]  /*3a530*/  ISETP.LT.AND P3, PT, R200, UR26, !P3 ;  /* 0x0000001ac8007c0c */ /* 0x000fe2000df61270 */
[----:B------:R-:W1:Y:S02]  /*3a540*/  LDCU UR73, c[0x0][0x39c] ;  /* 0x00007380ff4977ac */ /* 0x000e640008000800 */
[----:B------:R-:W-:-:S02]  /*3a550*/  VIADD R75, R73, UR30 ;  /* 0x0000001e494b7c36 */ /* 0x000fc40008000000 */
[----:B------:R-:W-:Y:S01]  /*3a560*/  VIADD R0, R198, 0xd ;  /* 0x0000000dc6007836 */ /* 0x000fe20000000000 */
[----:B------:R-:W1:Y:S01]  /*3a570*/  LDCU UR26, c[0x0][0x398] ;  /* 0x00007300ff1a77ac */ /* 0x000e620008000800 */
[----:B------:R-:W-:-:S03]  /*3a580*/  VIADD R77, R75, UR30 ;  /* 0x0000001e4b4d7c36 */ /* 0x000fc60008000000 */
[----:B------:R-:W-:Y:S02]  /*3a590*/  ISETP.GE.AND P4, PT, R0, UR15, PT ;  /* 0x0000000f00007c0c */ /* 0x000fe4000bf86270 */
[----:B------:R-:W-:Y:S01]  /*3a5a0*/  IADD3 R0, PT, PT, R198, 0xe, RZ ;  /* 0x0000000ec6007810 */ /* 0x000fe20007ffe0ff */
[----:B---3--:R3:W-:Y:S04]  /*3a5b0*/  @P5 STG.E desc[UR16][R68.64], R72 ;  /* 0x0000004844005986 */ /* 0x0087e8000c101910 */
[----:B------:R1:W-:Y:S01]  /*3a5c0*/  @P0 STG.E desc[UR16][R70.64], R78 ;  /* 0x0000004e46000986 */ /* 0x0003e2000c101910 */
[----:B------:R-:W-:Y:S01]  /*3a5d0*/  ISETP.LT.AND P0, PT, R199, UR33, !P6 ;  /* 0x00000021c7007c0c */ /* 0x000fe2000f701270 */
[----:B------:R-:W4:Y:S01]  /*3a5e0*/  LDCU UR33, c[0x0][0x398] ;  /* 0x00007300ff2177ac */ /* 0x000f220008000800 */
[----:B------:R-:W-:Y:S01]  /*3a5f0*/  ISETP.LT.AND P6, PT, R200, UR59, !P6 ;  /* 0x0000003bc8007c0c */ /* 0x000fe2000f7c1270 */
[C---:B---3--:R-:W-:Y:S01]  /*3a600*/  IMAD.WIDE R72, R75.reuse, 0x4, R2 ;  /* 0x000000044b487825 */ /* 0x048fe200078e0202 */
[----:B------:R-:W-:Y:S01]  /*3a610*/  ISETP.GE.AND P5, PT, R0, UR15, PT ;  /* 0x0000000f00007c0c */ /* 0x000fe2000bfa6270 */
[----:B------:R-:W3:Y:S02]  /*3a620*/  LDCU UR59, c[0x0][0x39c] ;  /* 0x00007380ff3b77ac */ /* 0x000ee40008000800 */
[----:B------:R-:W-:Y:S01]  /*3a630*/  IMAD.WIDE R68, R75, 0x4, R196 ;  /* 0x000000044b447825 */ /* 0x000fe200078e02c4 */
[----:B--2---:R2:W-:Y:S01]  /*3a640*/  @P2 STG.E desc[UR16][R72.64], R74 ;  /* 0x0000004a48002986 */ /* 0x0045e2000c101910 */
[----:B------:R-:W-:Y:S01]  /*3a650*/  ISETP.LT.AND P2, PT, R199, UR50, !P4 ;  /* 0x00000032c7007c0c */ /* 0x000fe2000e741270 */
[----:B------:R-:W3:Y:S01]  /*3a660*/  LDCU UR50, c[0x0][0x398] ;  /* 0x00007300ff3277ac */ /* 0x000ee20008000800 */
[C---:B-1----:R-:W-:Y:S01]  /*3a670*/  IMAD.WIDE R70, R77.reuse, 0x4, R2 ;  /* 0x000000044d467825 */ /* 0x042fe200078e0202 */
[----:B------:R-:W-:Y:S01]  /*3a680*/  ISETP.LT.AND P4, PT, R200, UR71, !P4 ;  /* 0x00000047c8007c0c */ /* 0x000fe2000e781270 */
[----:B------:R1:W-:Y:S01]  /*3a690*/  @P3 STG.E desc[UR16][R68.64], R79 ;  /* 0x0000004f44003986 */ /* 0x0003e2000c101910 */
[----:B------:R-:W-:Y:S01]  /*3a6a0*/  IADD3 R0, PT, PT, R198, 0xf, RZ ;  /* 0x0000000fc6007810 */ /* 0x000fe20007ffe0ff */
[----:B------:R-:W3:Y:S02]  /*3a6b0*/  LDCU UR71, c[0x0][0x398] ;  /* 0x00007300ff4777ac */ /* 0x000ee40008000800 */
[----:B------:R4:W-:Y:S01]  /*3a6c0*/  @P0 STG.E desc[UR16][R70.64], R202 ;  /* 0x000000ca46000986 */ /* 0x0009e2000c101910 */
[----:B--2---:R-:W-:Y:S01]  /*3a6d0*/  IMAD.WIDE R72, R77, 0x4, R196 ;  /* 0x000000044d487825 */ /* 0x004fe200078e02c4 */
[----:B------:R-:W-:Y:S01]  /*3a6e0*/  ISETP.LT.AND P0, PT, R199, UR72, !P5 ;  /* 0x00000048c7007c0c */ /* 0x000fe2000ef01270 */
[----:B------:R-:W2:Y:S02]  /*3a6f0*/  LDCU UR72, c[0x0][0x39c] ;  /* 0x00007380ff4877ac */ /* 0x000ea40008000800 */
[----:B------:R-:W-:Y:S01]  /*3a700*/  VIADD R77, R77, UR30 ;  /* 0x0000001e4d4d7c36 */ /* 0x000fe20008000000 */
[----:B------:R-:W-:Y:S01]  /*3a710*/  ISETP.GE.AND P3, PT, R0, UR15, PT ;  /* 0x0000000f00007c0c */ /* 0x000fe2000bf66270 */
[----:B------:R-:W-:-:S02]  /*3a720*/  VIADD R0, R198, 0x10 ;  /* 0x00000010c6007836 */ /* 0x000fc40000000000 */
[C---:B-1----:R-:W-:Y:S01]  /*3a730*/  IMAD.WIDE R68, R77.reuse, 0x4, R2 ;  /* 0x000000044d447825 */ /* 0x042fe200078e0202 */
[----:B------:R-:W-:Y:S01]  /*3a740*/  ISETP.LT.AND P5, PT, R200, UR42, !P5 ;  /* 0x0000002ac8007c0c */ /* 0x000fe2000efa1270 */
[----:B------:R1:W-:Y:S02]  /*3a750*/  @P6 STG.E desc[UR16][R72.64], R80 ;  /* 0x0000005048006986 */ /* 0x0003e4000c101910 */
[C---:B----4-:R-:W-:Y:S01]  /*3a760*/  IMAD.WIDE R70, R77.reuse, 0x4, R196 ;  /* 0x000000044d467825 */ /* 0x050fe200078e02c4 */
[----:B------:R-:W-:Y:S01]  /*3a770*/  IADD3 R77, PT, PT, R77, UR30, RZ ;  /* 0x0000001e4d4d7c10 */ /* 0x000fe2000fffe0ff */
[----:B------:R4:W-:Y:S01]  /*3a780*/  @P2 STG.E desc[UR16][R68.64], R203 ;  /* 0x000000cb44002986 */ /* 0x0009e2000c101910 */
[----:B------:R-:W-:Y:S01]  /*3a790*/  ISETP.LT.AND P6, PT, R199, UR48, !P3 ;  /* 0x00000030c7007c0c */ /* 0x000fe2000dfc1270 */
[----:B------:R-:W2:Y:S01]  /*3a7a0*/  LDCU UR42, c[0x0][0x398] ;  /* 0x00007300ff2a77ac */ /* 0x000ea20008000800 */
[----:B------:R-:W-:Y:S01]  /*3a7b0*/  ISETP.GE.AND P2, PT, R0, UR15, PT ;  /* 0x0000000f00007c0c */ /* 0x000fe2000bf46270 */
[----:B------:R-:W-:Y:S01]  /*3a7c0*/  VIADD R0, R198, 0x11 ;  /* 0x00000011c6007836 */ /* 0x000fe20000000000 */
[----:B------:R-:W-:Y:S01]  /*3a7d0*/  ISETP.LT.AND P3, PT, R200, UR43, !P3 ;  /* 0x0000002bc8007c0c */ /* 0x000fe2000df61270 */
[----:B------:R2:W-:Y:S01]  /*3a7e0*/  @P4 STG.E desc[UR16][R70.64], R81 ;  /* 0x0000005146004986 */ /* 0x0005e2000c101910 */
[----:B-1----:R-:W-:Y:S01]  /*3a7f0*/  IMAD.WIDE R72, R77, 0x4, R2 ;  /* 0x000000044d487825 */ /* 0x002fe200078e0202 */
[----:B------:R-:W-:Y:S01]  /*3a800*/  ISETP.LT.AND P4, PT, R199, UR77, !P2 ;  /* 0x0000004dc7007c0c */ /* 0x000fe2000d781270 */
[----:B------:R-:W1:Y:S02]  /*3a810*/  LDCU UR43, c[0x0][0x39c] ;  /* 0x00007380ff2b77ac */ /* 0x000e640008000800 */
[C---:B----4-:R-:W-:Y:S01]  /*3a820*/  IMAD.WIDE R68, R77.reuse, 0x4, R196 ;  /* 0x000000044d447825 */ /* 0x050fe200078e02c4 */
[----:B------:R4:W-:Y:S01]  /*3a830*/  @P0 STG.E desc[UR16][R72.64], R201 ;  /* 0x000000c948000986 */ /* 0x0009e2000c101910 */
[----:B------:R-:W1:Y:S02]  /*3a840*/  LDCU UR48, c[0x0][0x398] ;  /* 0x00007300ff3077ac */ /* 0x000e640008000800 */
[----:B------:R-:W-:Y:S01]  /*3a850*/  VIADD R77, R77, UR30 ;  /* 0x0000001e4d4d7c36 */ /* 0x000fe20008000000 */
[----:B------:R-:W-:Y:S01]  /*3a860*/  ISETP.GE.AND P0, PT, R0, UR70, PT ;  /* 0x0000004600007c0c */ /* 0x000fe2000bf06270 */
[----:B------:R-:W1:Y:S02]  /*3a870*/  LDCU UR15, c[0x0][0x398] ;  /* 0x00007300ff0f77ac */ /* 0x000e640008000800 */
[C---:B--2---:R-:W-:Y:S01]  /*3a880*/  IMAD.WIDE R70, R77.reuse, 0x4, R2 ;  /* 0x000000044d467825 */ /* 0x044fe200078e0202 */
[----:B------:R-:W-:Y:S01]  /*3a890*/  ISETP.LT.AND P2, PT, R200, UR24, !P2 ;  /* 0x00000018c8007c0c */ /* 0x000fe2000d741270 */
[----:B------:R2:W-:Y:S01]  /*3a8a0*/  @P5 STG.E desc[UR16][R68.64], R82 ;  /* 0x0000005244005986 */ /* 0x0005e2000c101910 */
[----:B------:R-:W-:Y:S01]  /*3a8b0*/  IADD3 R0, PT, PT, R198, 0x12, RZ ;  /* 0x00000012c6007810 */ /* 0x000fe20007ffe0ff */
[----:B------:R-:W1:Y:S01]  /*3a8c0*/  LDCU UR24, c[0x0][0x39c] ;  /* 0x00007380ff1877ac */ /* 0x000e620008000800 */
[----:B----4-:R-:W-:Y:S01]  /*3a8d0*/  IMAD.WIDE R72, R77, 0x4, R196 ;  /* 0x000000044d487825 */ /* 0x010fe200078e02c4 */
[----:B------:R-:W-:Y:S01]  /*3a8e0*/  ISETP.LT.AND P5, PT, R199, UR57, !P0 ;  /* 0x00000039c7007c0c */ /* 0x000fe2000c7a1270 */
[----:B------:R-:W4:Y:S02]  /*3a8f0*/  LDCU UR77, c[0x0][0x398] ;  /* 0x00007300ff4d77ac */ /* 0x000f240008000800 */
[----:B------:R-:W-:Y:S01]  /*3a900*/  VIADD R77, R77, UR30 ;  /* 0x0000001e4d4d7c36 */ /* 0x000fe20008000000 */
[----:B------:R1:W-:Y:S01]  /*3a910*/  @P6 STG.E desc[UR16][R70.64], R252 ;  /* 0x000000fc46006986 */ /* 0x0003e2000c101910 */
[----:B------:R-:W-:Y:S01]  /*3a920*/  ISETP.GE.AND P6, PT, R0, UR49, PT ;  /* 0x0000003100007c0c */ /* 0x000fe2000bfc6270 */
[----:B------:R-:W-:Y:S01]  /*3a930*/  VIADD R0, R198, 0x13 ;  /* 0x00000013c6007836 */ /* 0x000fe20000000000 */
[----:B------:R-:W-:Y:S01]  /*3a940*/  ISETP.LT.AND P0, PT, R200, UR58, !P0 ;  /* 0x0000003ac8007c0c */ /* 0x000fe2000c701270 */
[----:B--2---:R-:W-:Y:S01]  /*3a950*/  IMAD.WIDE R68, R77, 0x4, R2 ;  /* 0x000000044d447825 */ /* 0x004fe200078e0202 */
[----:B------:R2:W-:Y:S01]  /*3a960*/  @P3 STG.E desc[UR16][R72.64], R83 ;  /* 0x0000005348003986 */ /* 0x0005e2000c101910 */
[----:B------:R-:W-:Y:S01]  /*3a970*/  ISETP.LT.AND P3, PT, R199, UR6, !P6 ;  /* 0x00000006c7007c0c */ /* 0x000fe2000f761270 */
[----:B------:R-:W3:Y:S01]  /*3a980*/  LDCU UR70, c[0x0][0x398] ;  /* 0x00007300ff4677ac */ /* 0x000ee20008000800 */
[----:B------:R-:W3:Y:S01]  /*3a990*/  LDCU UR57, c[0x0][0x398] ;  /* 0x00007300ff3977ac */ /* 0x000ee20008000800 */
[C---:B-1----:R-:W-:Y:S01]  /*3a9a0*/  IMAD.WIDE R70, R77.reuse, 0x4, R196 ;  /* 0x000000044d467825 */ /* 0x042fe200078e02c4 */
[----:B------:R-:W-:Y:S01]  /*3a9b0*/  IADD3 R77, PT, PT, R77, UR30, RZ ;  /* 0x0000001e4d4d7c10 */ /* 0x000fe2000fffe0ff */
        /* <DEDUP_REMOVED lines=10> */
[----:B------:R1:W-:Y:S01]  /*3aa60*/  @P5 STG.E desc[UR16][R72.64], R250 ;  /* 0x000000fa48005986 */ /* 0x0003e2000c101910 */
[----:B------:R-:W3:Y:S02]  /*3aa70*/  LDCU UR68, c[0x0][0x39c] ;  /* 0x00007380ff4477ac */ /* 0x000ee40008000800 */
[----:B------:R-:W-:Y:S01]  /*3aa80*/  VIADD R77, R77, UR30 ;  /* 0x0000001e4d4d7c36 */ /* 0x000fe20008000000 */
[----:B------:R-:W-:Y:S01]  /*3aa90*/  ISETP.GE.AND P5, PT, R0, UR20, PT ;  /* 0x0000001400007c0c */ /* 0x000fe2000bfa6270 */
[----:B------:R-:W3:Y:S02]  /*3aaa0*/  LDCU UR6, c[0x0][0x398] ;  /* 0x00007300ff0677ac */ /* 0x000ee40008000800 */
[----:B--2---:R-:W-:Y:S01]  /*3aab0*/  IMAD.WIDE R70, R77, 0x4, R2 ;  /* 0x000000044d467825 */ /* 0x004fe200078e0202 */
[----:B------:R-:W-:-:S02]  /*3aac0*/  ISETP.LT.AND P4, PT, R200, UR36, !P4 ;  /* 0x00000024c8007c0c */ /* 0x000fc4000e781270 */
[----:B------:R-:W-:Y:S01]  /*3aad0*/  IADD3 R0, PT, PT, R198, 0x15, RZ ;  /* 0x00000015c6007810 */ /* 0x000fe20007ffe0ff */
[----:B------:R2:W-:Y:S01]  /*3aae0*/  @P0 STG.E desc[UR16][R68.64], R85 ;  /* 0x0000005544000986 */ /* 0x0005e2000c101910 */
[----:B-1----:R-:W-:Y:S01]  /*3aaf0*/  IMAD.WIDE R72, R77, 0x4, R196 ;  /* 0x000000044d487825 */ /* 0x002fe200078e02c4 */
[----:B------:R-:W-:Y:S01]  /*3ab00*/  ISETP.LT.AND P0, PT, R199, UR37, !P5 ;  /* 0x00000025c7007c0c */ /* 0x000fe2000ef01270 */
[----:B------:R-:W1:Y:S02]  /*3ab10*/  LDCU UR69, c[0x0][0x398] ;  /* 0x00007300ff4577ac */ /* 0x000e640008000800 */
[----:B------:R-:W-:Y:S01]  /*3ab20*/  VIADD R77, R77, UR30 ;  /* 0x0000001e4d4d7c36 */ /* 0x000fe20008000000 */
[----:B------:R3:W-:Y:S01]  /*3ab30*/  @P3 STG.E desc[UR16][R70.64], R249 ;  /* 0x000000f946003986 */ /* 0x0007e2000c101910 */
[----:B------:R-:W-:Y:S01]  /*3ab40*/  ISETP.GE.AND P3, PT, R0, UR67, PT ;  /* 0x0000004300007c0c */ /* 0x000fe2000bf66270 */
[----:B------:R-:W-:Y:S01]  /*3ab50*/  VIADD R0, R198, 0x16 ;  /* 0x00000016c6007836 */ /* 0x000fe20000000000 */
[----:B------:R-:W-:Y:S01]  /*3ab60*/  ISETP.LT.AND P5, PT, R200, UR56, !P5 ;  /* 0x00000038c8007c0c */ /* 0x000fe2000efa1270 */
[----:B------:R-:W1:Y:S01]  /*3ab70*/  LDCU UR36, c[0x0][0x39c] ;  /* 0x00007380ff2477ac */ /* 0x000e620008000800 */
[----:B--2---:R-:W-:Y:S01]  /*3ab80*/  IMAD.WIDE R68, R77, 0x4, R2 ;  /* 0x000000044d447825 */ /* 0x004fe200078e0202 */
[----:B------:R2:W-:Y:S01]  /*3ab90*/  @P6 STG.E desc[UR16][R72.64], R86 ;  /* 0x0000005648006986 */ /* 0x0005e2000c101910 */
[----:B------:R-:W-:Y:S01]  /*3aba0*/  ISETP.LT.AND P6, PT, R199, UR35, !P3 ;  /* 0x00000023c7007c0c */ /* 0x000fe2000dfc1270 */
[----:B------:R-:W1:Y:S01]  /*3abb0*/  LDCU UR41, c[0x0][0x398] ;  /* 0x00007300ff2977ac */ /* 0x000e620008000800 */
[C---:B---3--:R-:W-:Y:S01]  /*3abc0*/  IMAD.WIDE R70, R77.reuse, 0x4, R196 ;  /* 0x000000044d467825 */ /* 0x048fe200078e02c4 */
[----:B------:R-:W-:Y:S01]  /*3abd0*/  IADD3 R77, PT, PT, R77, UR30, RZ ;  /* 0x0000001e4d4d7c10 */ /* 0x000fe2000fffe0ff */
        /* <DEDUP_REMOVED lines=20> */
[----:B---3--:R-:W-:Y:S01]  /*3ad20*/  IMAD.WIDE R72, R77, 0x4, R196 ;  /* 0x000000044d487825 */ /* 0x008fe200078e02c4 */
[----:B------:R-:W-:Y:S01]  /*3ad30*/  ISETP.LT.AND P5, PT, R199, UR54, !P0 ;  /* 0x00000036c7007c0c */ /* 0x000fe2000c7a1270 */
[----:B------:R-:W3:Y:S02]  /*3ad40*/  LDCU UR35, c[0x0][0x398] ;  /* 0x00007300ff2377ac */ /* 0x000ee40008000800 */
        /* <DEDUP_REMOVED lines=142> */
[----:B----4-:R-:W-:Y:S01]  /*3b630*/  ISETP.LT.AND P0, PT, R200, UR77, !P0 ;  /* 0x0000004dc8007c0c */ /* 0x010fe2000c701270 */
[----:B--2---:R-:W-:Y:S01]  /*3b640*/  IMAD.WIDE R68, R77, 0x4, R2 ;  /* 0x000000044d447825 */ /* 0x004fe200078e0202 */
[----:B------:R2:W-:Y:S01]  /*3b650*/  @P3 STG.E desc[UR16][R72.64], R101 ;  /* 0x0000006548003986 */ /* 0x0005e2000c101910 */
[----:B------:R-:W-:Y:S01]  /*3b660*/  ISETP.LT.AND P3, PT, R199, UR70, !P6 ;  /* 0x00000046c7007c0c */ /* 0x000fe2000f761270 */
[----:B------:R-:W4:Y:S01]  /*3b670*/  LDCU UR33, c[0x0][0x39c] ;  /* 0x00007380ff2177ac */ /* 0x000f220008000800 */
        /* <DEDUP_REMOVED lines=31> */
[C---:B--2---:R-:W-:Y:S01]  /*3b870*/  IMAD.WIDE R68, R77.reuse, 0x4, R2 ;  /* 0x000000044d447825 */ /* 0x044fe200078e0202 */
[----:B------:R2:W-:Y:S01]  /*3b880*/  @P6 STG.E desc[UR16][R72.64], R104 ;  /* 0x0000006848006986 */ /* 0x0005e2000c101910 */
[----:B------:R-:W1:Y:S02]  /*3b890*/  LDCU UR42, c[0x0][0x398] ;  /* 0x00007300ff2a77ac */ /* 0x000e640008000800 */
[C---:B---3--:R-:W-:Y:S01]  /*3b8a0*/  IMAD.WIDE R70, R77.reuse, 0x4, R196 ;  /* 0x000000044d467825 */ /* 0x048fe200078e02c4 */
[----:B------:R-:W-:Y:S01]  /*3b8b0*/  IADD3 R77, PT, PT, R77, UR30, RZ ;  /* 0x0000001e4d4d7c10 */ /* 0x000fe2000fffe0ff */
[----:B------:R3:W-:Y:S01]  /*3b8c0*/  @P2 STG.E desc[UR16][R68.64], R230 ;  /* 0x000000e644002986 */ /* 0x0007e2000c101910 */
[----:B------:R-:W-:Y:S01]  /*3b8d0*/  ISETP.LT.AND P6, PT, R199, UR20, !P3 ;  /* 0x00000014c7007c0c */ /* 0x000fe2000dfc1270 */
[----:B------:R-:W1:Y:S01]  /*3b8e0*/  LDCU UR43, c[0x0][0x398] ;  /* 0x00007300ff2b77ac */ /* 0x000e620008000800 */
[----:B------:R-:W-:Y:S01]  /*3b8f0*/  ISETP.GE.AND P2, PT, R0, UR56, PT ;  /* 0x0000003800007c0c */ /* 0x000fe2000bf46270 */
[----:B------:R-:W-:-:S02]  /*3b900*/  VIADD R0, R198, 0x29 ;  /* 0x00000029c6007836 */ /* 0x000fc40000000000 */
[----:B--2---:R-:W-:Y:S01]  /*3b910*/  IMAD.WIDE R72, R77, 0x4, R2 ;  /* 0x000000044d487825 */ /* 0x004fe200078e0202 */
[----:B------:R-:W-:Y:S01]  /*3b920*/  ISETP.LT.AND P3, PT, R200, UR37, !P3 ;  /* 0x00000025c8007c0c */ /* 0x000fe2000df61270 */
        /* <DEDUP_REMOVED lines=8> */
[----:B------:R1:W-:Y:S01]  /*3b9b0*/  @P5 STG.E desc[UR16][R68.64], R106 ;  /* 0x0000006a44005986 */ /* 0x0003e2000c101910 */
[----:B------:R-:W1:Y:S01]  /*3b9c0*/  LDCU UR24, c[0x0][0x398] ;  /* 0x00007300ff1877ac */ /* 0x000e620008000800 */
[----:B------:R-:W-:-:S02]  /*3b9d0*/  VIADD R79, R77, UR30 ;  /* 0x0000001e4d4f7c36 */ /* 0x000fc40008000000 */
[C---:B--2---:R-:W-:Y:S01]  /*3b9e0*/  IMAD.WIDE R70, R77.reuse, 0x4, R2 ;  /* 0x000000044d467825 */ /* 0x044fe200078e0202 */
[----:B------:R-:W-:Y:S01]  /*3b9f0*/  ISETP.LT.AND P2, PT, R200, UR35, !P2 ;  /* 0x00000023c8007c0c */ /* 0x000fe2000d741270 */
[----:B------:R-:W2:Y:S01]  /*3ba00*/  LDCU UR70, c[0x0][0x398] ;  /* 0x00007300ff4677ac */ /* 0x000ea20008000800 */
[----:B------:R-:W-:Y:S01]  /*3ba10*/  IADD3 R0, PT, PT, R198, 0x2a, RZ ;  /* 0x0000002ac6007810 */ /* 0x000fe20007ffe0ff */
[----:B---3--:R-:W-:Y:S01]  /*3ba20*/  IMAD.WIDE R72, R77, 0x4, R196 ;  /* 0x000000044d487825 */ /* 0x008fe200078e02c4 */
[----:B------:R-:W-:Y:S01]  /*3ba30*/  ISETP.LT.AND P5, PT, R199, UR47, !P0 ;  /* 0x0000002fc7007c0c */ /* 0x000fe2000c7a1270 */
[----:B------:R3:W-:Y:S01]  /*3ba40*/  @P6 STG.E desc[UR16][R70.64], R228 ;  /* 0x000000e446006986 */ /* 0x0007e2000c101910 */
[----:B------:R-:W-:Y:S01]  /*3ba50*/  ISETP.LT.AND P0, PT, R200, UR31, !P0 ;  /* 0x0000001fc8007c0c */ /* 0x000fe2000c701270 */
[C---:B------:R-:W-:Y:S01]  /*3ba60*/  IMAD.WIDE R74, R79.reuse, 0x4, R2 ;  /* 0x000000044f4a7825 */ /* 0x040fe200078e0202 */
[----:B------:R-:W-:Y:S01]  /*3ba70*/  ISETP.GE.AND P6, PT, R0, UR65, PT ;  /* 0x0000004100007c0c */ /* 0x000fe2000bfc6270 */
[----:B------:R2:W-:Y:S01]  /*3ba80*/  @P3 STG.E desc[UR16][R72.64], R107 ;  /* 0x0000006b48003986 */ /* 0x0005e2000c101910 */
[----:B------:R-:W4:Y:S01]  /*3ba90*/  LDCU UR57, c[0x0][0x39c] ;  /* 0x00007380ff3977ac */ /* 0x000f220008000800 */
[----:B------:R-:W-:Y:S01]  /*3baa0*/  VIADD R81, R79, UR30 ;  /* 0x0000001e4f517c36 */ /* 0x000fe20008000000 */
[----:B------:R-:W-:Y:S01]  /*3bab0*/  IADD3 R0, PT, PT, R198, 0x2b, RZ ;  /* 0x0000002bc6007810 */ /* 0x000fe20007ffe0ff */
[----:B------:R-:W-:Y:S01]  /*3bac0*/  @P4 STG.E desc[UR16][R74.64], R227 ;  /* 0x000000e34a004986 */ /* 0x000fe2000c101910 */
[----:B------:R-:W-:Y:S01]  /*3bad0*/  ISETP.LT.AND P4, PT, R199, UR66, !P6 ;  /* 0x00000042c7007c0c */ /* 0x000fe2000f781270 */
[----:B-1----:R-:W-:Y:S01]  /*3bae0*/  IMAD.WIDE R68, R79, 0x4, R196 ;  /* 0x000000044f447825 */ /* 0x002fe200078e02c4 */
[----:B------:R-:W-:Y:S01]  /*3baf0*/  ISETP.LT.AND P6, PT, R200, UR54, !P6 ;  /* 0x00000036c8007c0c */ /* 0x000fe2000f7c1270 */
[----:B------:R-:W1:Y:S02]  /*3bb00*/  LDCU UR58, c[0x0][0x398] ;  /* 0x00007300ff3a77ac */ /* 0x000e640008000800 */
[C---:B------:R-:W-:Y:S01]  /*3bb10*/  IMAD.WIDE R76, R81.reuse, 0x4, R2 ;  /* 0x00000004514c7825 */ /* 0x040fe200078e0202 */
[----:B------:R-:W-:Y:S01]  /*3bb20*/  ISETP.GE.AND P3, PT, R0, UR45, PT ;  /* 0x0000002d00007c0c */ /* 0x000fe2000bf66270 */
[----:B------:R-:W1:Y:S02]  /*3bb30*/  LDCU UR6, c[0x0][0x39c] ;  /* 0x00007380ff0677ac */ /* 0x000e640008000800 */
[C---:B---3--:R-:W-:Y:S01]  /*3bb40*/  IMAD.WIDE R70, R81.reuse, 0x4, R196 ;  /* 0x0000000451467825 */ /* 0x048fe200078e02c4 */
[----:B------:R-:W-:Y:S01]  /*3bb50*/  IADD3 R81, PT, PT, R81, UR30, RZ ;  /* 0x0000001e51517c10 */ /* 0x000fe2000fffe0ff */
[----:B------:R3:W-:Y:S01]  /*3bb60*/  @P2 STG.E desc[UR16][R68.64], R108 ;  /* 0x0000006c44002986 */ /* 0x0007e2000c101910 */
[----:B------:R-:W1:Y:S01]  /*3bb70*/  LDCU UR49, c[0x0][0x398] ;  /* 0x00007300ff3177ac */ /* 0x000e620008000800 */
[----:B--2---:R-:W-:-:S02]  /*3bb80*/  VIADD R72, R198, 0x2d ;  /* 0x0000002dc6487836 */ /* 0x004fc40000000000 */
[----:B------:R-:W-:Y:S01]  /*3bb90*/  @P5 STG.E desc[UR16][R76.64], R226 ;  /* 0x000000e24c005986 */ /* 0x000fe2000c101910 */
[----:B------:R-:W-:Y:S01]  /*3bba0*/  VIADD R0, R198, 0x2c ;  /* 0x0000002cc6007836 */ /* 0x000fe20000000000 */
[----:B------:R-:W-:Y:S01]  /*3bbb0*/  ISETP.LT.AND P5, PT, R199, UR40, !P3 ;  /* 0x00000028c7007c0c */ /* 0x000fe2000dfa1270 */
[----:B------:R-:W2:Y:S01]  /*3bbc0*/  LDCU UR68, c[0x0][0x398] ;  /* 0x00007300ff4477ac */ /* 0x000ea20008000800 */
[----:B------:R1:W-:Y:S01]  /*3bbd0*/  @P0 STG.E desc[UR16][R70.64], R109 ;  /* 0x0000006d46000986 */ /* 0x0003e2000c101910 */
[----:B------:R-:W-:Y:S01]  /*3bbe0*/  ISETP.GE.AND P0, PT, R72, UR22, PT ;  /* 0x0000001648007c0c */ /* 0x000fe2000bf06270 */
[C---:B------:R-:W-:Y:S01]  /*3bbf0*/  IMAD.WIDE R72, R81.reuse, 0x4, R196 ;  /* 0x0000000451487825 */ /* 0x040fe200078e02c4 */
[----:B------:R-:W-:Y:S01]  /*3bc00*/  ISETP.LT.AND P3, PT, R200, UR55, !P3 ;  /* 0x00000037c8007c0c */ /* 0x000fe2000df61270 */
[----:B------:R-:W2:Y:S02]  /*3bc10*/  LDCU UR41, c[0x0][0x39c] ;  /* 0x00007380ff2977ac */ /* 0x000ea40008000800 */
[C-C-:B---3--:R-:W-:Y:S01]  /*3bc20*/  IMAD.WIDE R68, R81.reuse, 0x4, R2.reuse ;  /* 0x0000000451447825 */ /* 0x148fe200078e0202 */
[----:B------:R-:W-:Y:S01]  /*3bc30*/  ISETP.GE.AND P2, PT, R0, UR76, PT ;  /* 0x0000004c00007c0c */ /* 0x000fe2000bf46270 */
[----:B------:R-:W3:Y:S02]  /*3bc40*/  LDCU UR69, c[0x0][0x398] ;  /* 0x00007300ff4577ac */ /* 0x000ee40008000800 */
[----:B------:R-:W-:Y:S01]  /*3bc50*/  VIADD R81, R81, UR30 ;  /* 0x0000001e51517c36 */ /* 0x000fe20008000000 */
[----:B------:R2:W-:Y:S01]  /*3bc60*/  @P4 STG.E desc[UR16][R68.64], R225 ;  /* 0x000000e144004986 */ /* 0x0005e2000c101910 */
[----:B------:R-:W-:Y:S01]  /*3bc70*/  VIADD R0, R198, 0x2e ;  /* 0x0000002ec6007836 */ /* 0x000fe20000000000 */
[----:B------:R-:W3:Y:S02]  /*3bc80*/  LDCU UR36, c[0x0][0x398] ;  /* 0x00007300ff2477ac */ /* 0x000ee40008000800 */
[----:B------:R4:W-:Y:S01]  /*3bc90*/  @P6 STG.E desc[UR16][R72.64], R110 ;  /* 0x0000006e48006986 */ /* 0x0009e2000c101910 */
[----:B------:R-:W-:Y:S01]  /*3bca0*/  ISETP.LT.AND P6, PT, R199, UR39, !P2 ;  /* 0x00000027c7007c0c */ /* 0x000fe2000d7c1270 */
[C---:B-1----:R-:W-:Y:S01]  /*3bcb0*/  IMAD.WIDE R70, R81.reuse, 0x4, R2 ;  /* 0x0000000451467825 */ /* 0x042fe200078e0202 */
[----:B------:R-:W-:Y:S01]  /*3bcc0*/  ISETP.LT.AND P2, PT, R200, UR28, !P2 ;  /* 0x0000001cc8007c0c */ /* 0x000fe2000d741270 */
[----:B------:R-:W1:Y:S02]  /*3bcd0*/  LDCU UR20, c[0x0][0x398] ;  /* 0x00007300ff1477ac */ /* 0x000e640008000800 */
[----:B------:R-:W-:-:S02]  /*3bce0*/  VIADD R77, R81, UR30 ;  /* 0x0000001e514d7c36 */ /* 0x000fc40008000000 */
[----:B--2---:R-:W-:Y:S01]  /*3bcf0*/  IMAD.WIDE R68, R81, 0x4, R196 ;  /* 0x0000000451447825 */ /* 0x004fe200078e02c4 */
[----:B------:R-:W-:Y:S01]  /*3bd00*/  @P5 STG.E desc[UR16][R70.64], R224 ;  /* 0x000000e046005986 */ /* 0x000fe2000c101910 */
[----:B------:R-:W-:Y:S01]  /*3bd10*/  ISETP.GE.AND P4, PT, R0, UR63, PT ;  /* 0x0000003f00007c0c */ /* 0x000fe2000bf86270 */
[----:B------:R-:W2:Y:S01]  /*3bd20*/  LDCU UR37, c[0x0][0x39c] ;  /* 0x00007380ff2577ac */ /* 0x000ea20008000800 */
[----:B----4-:R-:W-:Y:S01]  /*3bd30*/  IMAD.WIDE R72, R77, 0x4, R2 ;  /* 0x000000044d487825 */ /* 0x010fe200078e0202 */
[----:B------:R4:W-:Y:S01]  /*3bd40*/  @P3 STG.E desc[UR16][R68.64], R111 ;  /* 0x0000006f44003986 */ /* 0x0009e2000c101910 */
[----:B------:R-:W-:Y:S01]  /*3bd50*/  ISETP.LT.AND P3, PT, R199, UR64, !P0 ;  /* 0x00000040c7007c0c */ /* 0x000fe2000c761270 */
[----:B------:R-:W1:Y:S01]  /*3bd60*/  LDCU UR35, c[0x0][0x39c] ;  /* 0x00007380ff2377ac */ /* 0x000e620008000800 */
[----:B------:R-:W-:Y:S01]  /*3bd70*/  ISETP.LT.AND P0, PT, R200, UR62, !P0 ;  /* 0x0000003ec8007c0c */ /* 0x000fe2000c701270 */
[----:B------:R-:W-:Y:S01]  /*3bd80*/  IMAD.WIDE R74, R77, 0x4, R196 ;  /* 0x000000044d4a7825 */ /* 0x000fe200078e02c4 */
[----:B------:R1:W-:Y:S01]  /*3bd90*/  @P6 STG.E desc[UR16][R72.64], R223 ;  /* 0x000000df48006986 */ /* 0x0003e2000c101910 */
[----:B------:R-:W-:Y:S01]  /*3bda0*/  ISETP.LT.AND P6, PT, R199, UR53, !P4 ;  /* 0x00000035c7007c0c */ /* 0x000fe2000e7c1270 */
[----:B------:R-:W2:Y:S01]  /*3bdb0*/  LDCU UR56, c[0x0][0x398] ;  /* 0x00007300ff3877ac */ /* 0x000ea20008000800 */
[----:B------:R-:W-:Y:S01]  /*3bdc0*/  VIADD R77, R77, UR30 ;  /* 0x0000001e4d4d7c36 */ /* 0x000fe20008000000 */
[----:B------:R-:W-:-:S02]  /*3bdd0*/  IADD3 R0, PT, PT, R198, 0x2f, RZ ;  /* 0x0000002fc6007810 */ /* 0x000fc40007ffe0ff */
[----:B------:R-:W-:Y:S01]  /*3bde0*/  ISETP.LT.AND P4, PT, R200, UR44, !P4 ;  /* 0x0000002cc8007c0c */ /* 0x000fe2000e781270 */
[C---:B----4-:R-:W-:Y:S01]  /*3bdf0*/  IMAD.WIDE R68, R77.reuse, 0x4, R2 ;  /* 0x000000044d447825 */ /* 0x050fe200078e0202 */
[----:B------:R-:W-:Y:S01]  /*3be00*/  ISETP.GE.AND P5, PT, R0, UR46, PT ;  /* 0x0000002e00007c0c */ /* 0x000fe2000bfa6270 */
[----:B------:R-:W-:Y:S01]  /*3be10*/  @P2 STG.E desc[UR16][R74.64], R112 ;  /* 0x000000704a002986 */ /* 0x000fe2000c101910 */
[----:B------:R-:W4:Y:S01]  /*3be20*/  LDCU UR67, c[0x0][0x398] ;  /* 0x00007300ff4377ac */ /* 0x000f220008000800 */
[C---:B------:R-:W-:Y:S01]  /*3be30*/  IMAD.WIDE R70, R77.reuse, 0x4, R196 ;  /* 0x000000044d467825 */ /* 0x040fe200078e02c4 */
[----:B------:R-:W-:Y:S01]  /*3be40*/  IADD3 R0, PT, PT, R198, 0x30, RZ ;  /* 0x00000030c6007810 */ /* 0x000fe20007ffe0ff */
[----:B------:R-:W2:Y:S02]  /*3be50*/  LDCU UR14, c[0x0][0x398] ;  /* 0x00007300ff0e77ac */ /* 0x000ea40008000800 */
[----:B------:R-:W-:Y:S01]  /*3be60*/  VIADD R79, R77, UR30 ;  /* 0x0000001e4d4f7c36 */ /* 0x000fe20008000000 */
[----:B------:R3:W-:Y:S01]  /*3be70*/  @P3 STG.E desc[UR16][R68.64], R222 ;  /* 0x000000de44003986 */ /* 0x0007e2000c101910 */
[----:B------:R-:W2:Y:S02]  /*3be80*/  LDCU UR31, c[0x0][0x39c] ;  /* 0x00007380ff1f77ac */ /* 0x000ea40008000800 */
[----:B-1----:R-:W-:Y:S01]  /*3be90*/  IMAD.WIDE R72, R79, 0x4, R2 ;  /* 0x000000044f487825 */ /* 0x002fe200078e0202 */
[----:B------:R1:W-:Y:S01]  /*3bea0*/  @P0 STG.E desc[UR16][R70.64], R113 ;  /* 0x0000007146000986 */ /* 0x0003e2000c101910 */
[----:B------:R-:W-:Y:S01]  /*3beb0*/  ISETP.LT.AND P0, PT, R199, UR38, !P5 ;  /* 0x00000026c7007c0c */ /* 0x000fe2000ef01270 */
[----:B------:R-:W2:Y:S01]  /*3bec0*/  LDCU UR54, c[0x0][0x39c] ;  /* 0x00007380ff3677ac */ /* 0x000ea20008000800 */
[----:B------:R-:W-:-:S02]  /*3bed0*/  ISETP.LT.AND P5, PT, R200, UR52, !P5 ;  /* 0x00000034c8007c0c */ /* 0x000fc4000efa1270 */
[----:B------:R-:W-:Y:S01]  /*3bee0*/  ISETP.GE.AND P2, PT, R0, UR61, PT ;  /* 0x0000003d00007c0c */ /* 0x000fe2000bf46270 */
[----:B------:R-:W2:Y:S01]  /*3bef0*/  LDCU UR47, c[0x0][0x398] ;  /* 0x00007300ff2f77ac */ /* 0x000ea20008000800 */
[C---:B---3--:R-:W-:Y:S01]  /*3bf00*/  IMAD.WIDE R68, R79.reuse, 0x4, R196 ;  /* 0x000000044f447825 */ /* 0x048fe200078e02c4 */
[----:B------:R3:W-:Y:S01]  /*3bf10*/  @P6 STG.E desc[UR16][R72.64], R221 ;  /* 0x000000dd48006986 */ /* 0x0007e2000c101910 */
[----:B------:R-:W2:Y:S02]  /*3bf20*/  LDCU UR65, c[0x0][0x398] ;  /* 0x00007300ff4177ac */ /* 0x000ea40008000800 */
[----:B------:R-:W-:Y:S01]  /*3bf30*/  VIADD R79, R79, UR30 ;  /* 0x0000001e4f4f7c36 */ /* 0x000fe20008000000 */
[----:B------:R4:W-:Y:S01]  /*3bf40*/  @P4 STG.E desc[UR16][R68.64], R114 ;  /* 0x0000007244004986 */ /* 0x0009e2000c101910 */
[----:B------:R-:W-:Y:S01]  /*3bf50*/  VIADD R0, R198, 0x31 ;  /* 0x00000031c6007836 */ /* 0x000fe20000000000 */
[----:B------:R-:W-:Y:S01]  /*3bf60*/  ISETP.LT.AND P4, PT, R199, UR18, !P2 ;  /* 0x00000012c7007c0c */ /* 0x000fe2000d781270 */
[C---:B-1----:R-:W-:Y:S01]  /*3bf70*/  IMAD.WIDE R70, R79.reuse, 0x4, R2 ;  /* 0x000000044f467825 */ /* 0x042fe200078e0202 */
[C---:B------:R-:W-:Y:S01]  /*3bf80*/  IADD3 R77, PT, PT, R79.reuse, UR30, RZ ;  /* 0x0000001e4f4d7c10 */ /* 0x040fe2000fffe0ff */
[----:B------:R-:W1:Y:S01]  /*3bf90*/  LDCU UR66, c[0x0][0x398] ;  /* 0x00007300ff4277ac */ /* 0x000e620008000800 */
[----:B------:R-:W-:Y:S01]  /*3bfa0*/  ISETP.GE.AND P3, PT, R0, UR74, PT ;  /* 0x0000004a00007c0c */ /* 0x000fe2000bf66270 */
[----:B---3--:R-:W-:Y:S01]  /*3bfb0*/  IMAD.WIDE R72, R79, 0x4, R196 ;  /* 0x000000044f487825 */ /* 0x008fe200078e02c4 */
[----:B------:R-:W-:Y:S01]  /*3bfc0*/  IADD3 R0, PT, PT, R198, 0x32, RZ ;  /* 0x00000032c6007810 */ /* 0x000fe20007ffe0ff */
[----:B------:R3:W-:Y:S01]  /*3bfd0*/  @P0 STG.E desc[UR16][R70.64], R220 ;  /* 0x000000dc46000986 */ /* 0x0007e2000c101910 */
[----:B------:R-:W-:Y:S01]  /*3bfe0*/  ISETP.LT.AND P2, PT, R200, UR11, !P2 ;  /* 0x0000000bc8007c0c */ /* 0x000fe2000d741270 */
[----:B----4-:R-:W-:Y:S01]  /*3bff0*/  IMAD.WIDE R68, R77, 0x4, R2 ;  /* 0x000000044d447825 */ /* 0x010fe200078e0202 */
[----:B------:R-:W-:Y:S01]  /*3c000*/  ISETP.GE.AND P6, PT, R0, UR34, PT ;  /* 0x0000002200007c0c */ /* 0x000fe2000bfc6270 */
[----:B------:R-:W-:Y:S01]  /*3c010*/  @P5 STG.E desc[UR16][R72.64], R115 ;  /* 0x0000007348005986 */ /* 0x000fe2000c101910 */
[----:B------:R-:W-:Y:S01]  /*3c020*/  ISETP.LT.AND P5, PT, R199, UR75, !P3 ;  /* 0x0000004bc7007c0c */ /* 0x000fe2000dfa1270 */
[C---:B------:R-:W-:Y:S01]  /*3c030*/  IMAD.WIDE R74, R77.reuse, 0x4, R196 ;  /* 0x000000044d4a7825 */ /* 0x040fe200078e02c4 */
[----:B------:R-:W-:Y:S01]  /*3c040*/  ISETP.LT.AND P3, PT, R200, UR32, !P3 ;  /* 0x00000020c8007c0c */ /* 0x000fe2000df61270 */
[----:B------:R4:W-:Y:S01]  /*3c050*/  @P4 STG.E desc[UR16][R68.64], R219 ;  /* 0x000000db44004986 */ /* 0x0009e2000c101910 */
[----:B------:R-:W1:Y:S01]  /*3c060*/  LDCU UR45, c[0x0][0x398] ;  /* 0x00007300ff2d77ac */ /* 0x000e620008000800 */
[----:B------:R-:W-:Y:S01]  /*3c070*/  VIADD R77, R77, UR30 ;  /* 0x0000001e4d4d7c36 */ /* 0x000fe20008000000 */
[----:B------:R-:W-:Y:S01]  /*3c080*/  ISETP.LT.AND P4, PT, R199, UR12, !P6 ;  /* 0x0000000cc7007c0c */ /* 0x000fe2000f781270 */
[----:B------:R-:W-:Y:S01]  /*3c090*/  VIADD R0, R198, 0x33 ;  /* 0x00000033c6007836 */ /* 0x000fe20000000000 */
[----:B------:R-:W-:Y:S01]  /*3c0a0*/  ISETP.LT.AND P6, PT, R200, UR51, !P6 ;  /* 0x00000033c8007c0c */ /* 0x000fe2000f7c1270 */
[C---:B---3--:R-:W-:Y:S01]  /*3c0b0*/  IMAD.WIDE R70, R77.reuse, 0x4, R2 ;  /* 0x000000044d467825 */ /* 0x048fe200078e0202 */
[C---:B------:R-:W-:Y:S01]  /*3c0c0*/  IADD3 R79, PT, PT, R77.reuse, UR30, RZ ;  /* 0x0000001e4d4f7c10 */ /* 0x040fe2000fffe0ff */
[----:B------:R-:W-:Y:S01]  /*3c0d0*/  @P2 STG.E desc[UR16][R74.64], R116 ;  /* 0x000000744a002986 */ /* 0x000fe2000c101910 */
[----:B------:R-:W-:Y:S01]  /*3c0e0*/  ISETP.GE.AND P0, PT, R0, UR60, PT ;  /* 0x0000003c00007c0c */ /* 0x000fe2000bf06270 */
[----:B------:R-:W-:Y:S01]  /*3c0f0*/  VIADD R0, R198, 0x34 ;  /* 0x00000034c6007836 */ /* 0x000fe20000000000 */
[----:B------:R-:W3:Y:S01]  /*3c100*/  LDCU UR40, c[0x0][0x398] ;  /* 0x00007300ff2877ac */ /* 0x000ee20008000800 */
[----:B----4-:R-:W-:Y:S01]  /*3c110*/  IMAD.WIDE R68, R77, 0x4, R196 ;  /* 0x000000044d447825 */ /* 0x010fe200078e02c4 */
[----:B------:R4:W-:Y:S01]  /*3c120*/  @P5 STG.E desc[UR16][R70.64], R218 ;  /* 0x000000da46005986 */ /* 0x0009e2000c101910 */
[----:B------:R-:W1:Y:S02]  /*3c130*/  LDCU UR76, c[0x0][0x39c] ;  /* 0x00007380ff4c77ac */ /* 0x000e640008000800 */
[----:B------:R-:W-:Y:S01]  /*3c140*/  IMAD.WIDE R72, R79, 0x4, R2 ;  /* 0x000000044f487825 */ /* 0x000fe200078e0202 */
[----:B------:R-:W-:Y:S01]  /*3c150*/  ISETP.GE.AND P2, PT, R0, UR33, PT ;  /* 0x0000002100007c0c */ /* 0x000fe2000bf46270 */
[----:B------:R1:W-:Y:S01]  /*3c160*/  @P3 STG.E desc[UR16][R68.64], R117 ;  /* 0x0000007544003986 */ /* 0x0003e2000c101910 */
[----:B------:R-:W-:Y:S01]  /*3c170*/  ISETP.LT.AND P3, PT, R199, UR73, !P0 ;  /* 0x00000049c7007c0c */ /* 0x000fe2000c761270 */
[----:B------:R-:W-:Y:S01]  /*3c180*/  VIADD R0, R198, 0x35 ;  /* 0x00000035c6007836 */ /* 0x000fe20000000000 */
[----:B------:R-:W-:Y:S01]  /*3c190*/  ISETP.LT.AND P0, PT, R200, UR26, !P0 ;  /* 0x0000001ac8007c0c */ /* 0x000fe2000c701270 */
[----:B------:R-:W2:Y:S01]  /*3c1a0*/  LDCU UR22, c[0x0][0x398] ;  /* 0x00007300ff1677ac */ /* 0x000ea20008000800 */
[C---:B----4-:R-:W-:Y:S01]  /*3c1b0*/  IMAD.WIDE R70, R79.reuse, 0x4, R196 ;  /* 0x000000044f467825 */ /* 0x050fe200078e02c4 */
[----:B------:R4:W-:Y:S01]  /*3c1c0*/  @P4 STG.E desc[UR16][R72.64], R217 ;  /* 0x000000d948004986 */ /* 0x0009e2000c101910 */
[----:B------:R-:W-:Y:S01]  /*3c1d0*/  IADD3 R79, PT, PT, R79, UR30, RZ ;  /* 0x0000001e4f4f7c10 */ /* 0x000fe2000fffe0ff */
[----:B------:R-:W2:Y:S02]  /*3c1e0*/  LDCU UR55, c[0x0][0x398] ;  /* 0x00007300ff3777ac */ /* 0x000ea40008000800 */
[----:B------:R3:W-:Y:S01]  /*3c1f0*/  @P6 STG.E desc[UR16][R70.64], R118 ;  /* 0x0000007646006986 */ /* 0x0007e2000c101910 */
[----:B------:R-:W-:Y:S01]  /*3c200*/  ISETP.LT.AND P6, PT, R199, UR59, !P2 ;  /* 0x0000003bc7007c0c */ /* 0x000fe2000d7c1270 */
[C---:B------:R-:W-:Y:S01]  /*3c210*/  VIADD R77, R79.reuse, UR30 ;  /* 0x0000001e4f4d7c36 */ /* 0x040fe20008000000 */
[----:B------:R-:W-:Y:S01]  /*3c220*/  ISETP.GE.AND P5, PT, R0, UR71, PT ;  /* 0x0000004700007c0c */ /* 0x000fe2000bfa6270 */
[----:B------:R-:W-:Y:S01]  /*3c230*/  VIADD R0, R198, 0x36 ;  /* 0x00000036c6007836 */ /* 0x000fe20000000000 */
[----:B------:R-:W2:Y:S01]  /*3c240*/  LDCU UR39, c[0x0][0x39c] ;  /* 0x00007380ff2777ac */ /* 0x000ea20008000800 */
[C---:B-1----:R-:W-:Y:S01]  /*3c250*/  IMAD.WIDE R68, R79.reuse, 0x4, R2 ;  /* 0x000000044f447825 */ /* 0x042fe200078e0202 */
[----:B------:R-:W1:Y:S03]  /*3c260*/  LDCU UR28, c[0x0][0x398] ;  /* 0x00007300ff1c77ac */ /* 0x000e660008000800 */
[----:B----4-:R-:W-:Y:S01]  /*3c270*/  IMAD.WIDE R72, R79, 0x4, R196 ;  /* 0x000000044f487825 */ /* 0x010fe200078e02c4 */
[----:B------:R-:W-:Y:S01]  /*3c280*/  ISETP.GE.AND P4, PT, R0, UR48, PT ;  /* 0x0000003000007c0c */ /* 0x000fe2000bf86270 */
[----:B------:R4:W-:Y:S01]  /*3c290*/  @P3 STG.E desc[UR16][R68.64], R216 ;  /* 0x000000d844003986 */ /* 0x0009e2000c101910 */
[C---:B------:R-:W-:Y:S01]  /*3c2a0*/  ISETP.LT.AND P2, PT, R200.reuse, UR50, !P2 ;  /* 0x00000032c8007c0c */ /* 0x040fe2000d741270 */
[----:B---3--:R-:W-:Y:S01]  /*3c2b0*/  IMAD.WIDE R70, R77, 0x4, R2 ;  /* 0x000000044d467825 */ /* 0x008fe200078e0202 */
[----:B------:R-:W3:Y:S01]  /*3c2c0*/  LDCU UR63, c[0x0][0x39c] ;  /* 0x00007380ff3f77ac */ /* 0x000ee20008000800 */
[----:B------:R1:W-:Y:S01]  /*3c2d0*/  @P0 STG.E desc[UR16][R72.64], R119 ;  /* 0x0000007748000986 */ /* 0x0003e2000c101910 */
[----:B------:R-:W-:Y:S01]  /*3c2e0*/  ISETP.LT.AND P0, PT, R199, UR72, !P5 ;  /* 0x00000048c7007c0c */ /* 0x000fe2000ef01270 */
[C---:B------:R-:W-:Y:S01]  /*3c2f0*/  IMAD.WIDE R74, R77.reuse, 0x4, R196 ;  /* 0x000000044d4a7825 */ /* 0x040fe200078e02c4 */
[----:B------:R-:W-:Y:S01]  /*3c300*/  IADD3 R77, PT, PT, R77, UR30, RZ ;  /* 0x0000001e4d4d7c10 */ /* 0x000fe2000fffe0ff */
[----:B------:R2:W-:Y:S01]  /*3c310*/  @P6 STG.E desc[UR16][R70.64], R215 ;  /* 0x000000d746006986 */ /* 0x0005e2000c101910 */
[----:B------:R-:W-:Y:S01]  /*3c320*/  ISETP.LT.AND P5, PT, R200, UR42, !P5 ;  /* 0x0000002ac8007c0c */ /* 0x000fe2000efa1270 */
[----:B------:R-:W-:Y:S01]  /*3c330*/  VIADD R0, R198, 0x37 ;  /* 0x00000037c6007836 */ /* 0x000fe20000000000 */
[----:B------:R-:W-:Y:S01]  /*3c340*/  ISETP.LT.AND P6, PT, R199, UR43, !P4 ;  /* 0x0000002bc7007c0c */ /* 0x000fe2000e7c1270 */
[C---:B------:R-:W-:Y:S01]  /*3c350*/  VIADD R79, R77.reuse, UR30 ;  /* 0x0000001e4d4f7c36 */ /* 0x040fe20008000000 */
[----:B------:R-:W-:Y:S01]  /*3c360*/  ISETP.LT.AND P4, PT, R200, UR15, !P4 ;  /* 0x0000000fc8007c0c */ /* 0x000fe2000e781270 */
[--C-:B----4-:R-:W-:Y:S01]  /*3c370*/  IMAD.WIDE R68, R77, 0x4, R2.reuse ;  /* 0x000000044d447825 */ /* 0x110fe200078e0202 */
[----:B------:R-:W-:Y:S01]  /*3c380*/  ISETP.GE.AND P3, PT, R0, UR77, PT ;  /* 0x0000004d00007c0c */ /* 0x000fe2000bf66270 */
[----:B------:R-:W-:Y:S01]  /*3c390*/  @P2 STG.E desc[UR16][R74.64], R120 ;  /* 0x000000784a002986 */ /* 0x000fe2000c101910 */
[----:B------:R-:W4:Y:S01]  /*3c3a0*/  LDCU UR46, c[0x0][0x398] ;  /* 0x00007300ff2e77ac */ /* 0x000f220008000800 */
[----:B-1----:R-:W-:Y:S01]  /*3c3b0*/  IMAD.WIDE R72, R79, 0x4, R2 ;  /* 0x000000044f487825 */ /* 0x002fe200078e0202 */
[----:B------:R-:W1:Y:S03]  /*3c3c0*/  LDCU UR62, c[0x0][0x398] ;  /* 0x00007300ff3e77ac */ /* 0x000e660008000800 */
[--C-:B--2---:R-:W-:Y:S01]  /*3c3d0*/  IMAD.WIDE R70, R77, 0x4, R196.reuse ;  /* 0x000000044d467825 */ /* 0x104fe200078e02c4 */
[----:B------:R2:W-:Y:S01]  /*3c3e0*/  @P0 STG.E desc[UR16][R68.64], R214 ;  /* 0x000000d644000986 */ /* 0x0005e2000c101910 */
[----:B------:R-:W1:Y:S02]  /*3c3f0*/  LDCU UR61, c[0x0][0x39c] ;  /* 0x00007380ff3d77ac */ /* 0x000e640008000800 */
[----:B------:R-:W-:Y:S01]  /*3c400*/  VIADD R0, R198, 0x38 ;  /* 0x00000038c6007836 */ /* 0x000fe20000000000 */
[----:B------:R1:W-:Y:S01]  /*3c410*/  @P5 STG.E desc[UR16][R70.64], R121 ;  /* 0x0000007946005986 */ /* 0x0003e2000c101910 */
[----:B------:R-:W3:Y:S03]  /*3c420*/  LDCU UR53, c[0x0][0x398] ;  /* 0x00007300ff3577ac */ /* 0x000ee60008000800 */
[----:B------:R1:W-:Y:S01]  /*3c430*/  @P6 STG.E desc[UR16][R72.64], R213 ;  /* 0x000000d548006986 */ /* 0x0003e2000c101910 */
[----:B------:R-:W-:Y:S01]  /*3c440*/  ISETP.LT.AND P6, PT, R199, UR24, !P3 ;  /* 0x00000018c7007c0c */ /* 0x000fe2000dfc1270 */
[----:B------:R-:W3:Y:S01]  /*3c450*/  LDCU UR44, c[0x0][0x398] ;  /* 0x00007300ff2c77ac */ /* 0x000ee20008000800 */
[----:B------:R-:W-:Y:S01]  /*3c460*/  ISETP.LT.AND P3, PT, R200, UR70, !P3 ;  /* 0x00000046c8007c0c */ /* 0x000fe2000df61270 */
[C---:B--2---:R-:W-:Y:S01]  /*3c470*/  IMAD.WIDE R68, R79.reuse, 0x4, R196 ;  /* 0x000000044f447825 */ /* 0x044fe200078e02c4 */
[----:B------:R-:W-:Y:S01]  /*3c480*/  ISETP.GE.AND P2, PT, R0, UR57, PT ;  /* 0x0000003900007c0c */ /* 0x000fe2000bf46270 */
[----:B------:R-:W2:Y:S02]  /*3c490*/  LDCU UR64, c[0x0][0x398] ;  /* 0x00007300ff4077ac */ /* 0x000ea40008000800 */
[----:B------:R-:W-:Y:S01]  /*3c4a0*/  VIADD R79, R79, UR30 ;  /* 0x0000001e4f4f7c36 */ /* 0x000fe20008000000 */
[----:B------:R2:W-:Y:S01]  /*3c4b0*/  @P4 STG.E desc[UR16][R68.64], R122 ;  /* 0x0000007a44004986 */ /* 0x0005e2000c101910 */
[----:B------:R-:W-:Y:S01]  /*3c4c0*/  IADD3 R0, PT, PT, R198, 0x39, RZ ;  /* 0x00000039c6007810 */ /* 0x000fe20007ffe0ff */
[----:B------:R-:W3:Y:S01]  /*3c4d0*/  LDCU UR34, c[0x0][0x39c] ;  /* 0x00007380ff2277ac */ /* 0x000ee20008000800 */
[----:B------:R-:W-:Y:S01]  /*3c4e0*/  ISETP.LT.AND P4, PT, R199, UR58, !P2 ;  /* 0x0000003ac7007c0c */ /* 0x000fe2000d781270 */
[C---:B-1----:R-:W-:Y:S01]  /*3c4f0*/  IMAD.WIDE R70, R79.reuse, 0x4, R2 ;  /* 0x000000044f467825 */ /* 0x042fe200078e0202 */
[----:B------:R-:W-:Y:S01]  /*3c500*/  ISETP.GE.AND P0, PT, R0, UR6, PT ;  /* 0x0000000600007c0c */ /* 0x000fe2000bf06270 */
[----:B------:R-:W1:Y:S02]  /*3c510*/  LDCU UR52, c[0x0][0x39c] ;  /* 0x00007380ff3477ac */ /* 0x000e640008000800 */
[C---:B------:R-:W-:Y:S01]  /*3c520*/  IMAD.WIDE R72, R79.reuse, 0x4, R196 ;  /* 0x000000044f487825 */ /* 0x040fe200078e02c4 */
[----:B------:R1:W-:Y:S01]  /*3c530*/  @P6 STG.E desc[UR16][R70.64], R212 ;  /* 0x000000d446006986 */ /* 0x0003e2000c101910 */
[----:B------:R-:W1:Y:S02]  /*3c540*/  LDCU UR38, c[0x0][0x398] ;  /* 0x00007300ff2677ac */ /* 0x000e640008000800 */
[----:B------:R-:W-:-:S02]  /*3c550*/  VIADD R77, R79, UR30 ;  /* 0x0000001e4f4d7c36 */ /* 0x000fc40008000000 */
[----:B------:R-:W-:Y:S01]  /*3c560*/  VIADD R0, R198, 0x3a ;  /* 0x0000003ac6007836 */ /* 0x000fe20000000000 */
[----:B------:R-:W-:Y:S01]  /*3c570*/  ISETP.LT.AND P2, PT, R200, UR49, !P2 ;  /* 0x00000031c8007c0c */ /* 0x000fe2000d741270 */
[----:B--2---:R-:W-:Y:S01]  /*3c580*/  IMAD.WIDE R68, R77, 0x4, R2 ;  /* 0x000000044d447825 */ /* 0x004fe200078e0202 */
[----:B------:R-:W-:Y:S01]  /*3c590*/  @P3 STG.E desc[UR16][R72.64], R123 ;  /* 0x0000007b48003986 */ /* 0x000fe2000c101910 */
[----:B------:R-:W-:Y:S01]  /*3c5a0*/  ISETP.LT.AND P3, PT, R199, UR68, !P0 ;  /* 0x00000044c7007c0c */ /* 0x000fe2000c761270 */
[----:B------:R-:W2:Y:S01]  /*3c5b0*/  LDCU UR11, c[0x0][0x398] ;  /* 0x00007300ff0b77ac */ /* 0x000ea20008000800 */
[----:B------:R-:W-:Y:S01]  /*3c5c0*/  ISETP.GE.AND P5, PT, R0, UR41, PT ;  /* 0x0000002900007c0c */ /* 0x000fe2000bfa6270 */
[----:B------:R-:W-:Y:S01]  /*3c5d0*/  IMAD.WIDE R74, R77, 0x4, R196 ;  /* 0x000000044d4a7825 */ /* 0x000fe200078e02c4 */
[C---:B------:R-:W-:Y:S01]  /*3c5e0*/  ISETP.LT.AND P0, PT, R200.reuse, UR69, !P0 ;  /* 0x00000045c8007c0c */ /* 0x040fe2000c701270 */
[----:B------:R3:W-:Y:S01]  /*3c5f0*/  @P4 STG.E desc[UR16][R68.64], R211 ;  /* 0x000000d344004986 */ /* 0x0007e2000c101910 */
[----:B------:R-:W-:Y:S01]  /*3c600*/  ISETP.LT.AND P4, PT, R199, UR36, !P5 ;  /* 0x00000024c7007c0c */ /* 0x000fe2000ef81270 */
[----:B------:R-:W-:Y:S01]  /*3c610*/  VIADD R77, R77, UR30 ;  /* 0x0000001e4d4d7c36 */ /* 0x000fe20008000000 */
[----:B------:R-:W-:Y:S01]  /*3c620*/  ISETP.LT.AND P5, PT, R200, UR20, !P5 ;  /* 0x00000014c8007c0c */ /* 0x000fe2000efa1270 */
[----:B------:R-:W2:Y:S01]  /*3c630*/  LDCU UR18, c[0x0][0x398] ;  /* 0x00007300ff1277ac */ /* 0x000ea20008000800 */
[----:B------:R-:W-:Y:S01]  /*3c640*/  IADD3 R0, PT, PT, R198, 0x3b, RZ ;  /* 0x0000003bc6007810 */ /* 0x000fe20007ffe0ff */
[C---:B-1----:R-:W-:Y:S01]  /*3c650*/  IMAD.WIDE R70, R77.reuse, 0x4, R2 ;  /* 0x000000044d467825 */ /* 0x042fe200078e0202 */
[----:B------:R-:W-:Y:S01]  /*3c660*/  @P2 STG.E desc[UR16][R74.64], R124 ;  /* 0x0000007c4a002986 */ /* 0x000fe2000c101910 */
[----:B------:R-:W1:Y:S02]  /*3c670*/  LDCU UR12, c[0x0][0x398] ;  /* 0x00007300ff0c77ac */ /* 0x000e640008000800 */
[C---:B------:R-:W-:Y:S01]  /*3c680*/  VIADD R79, R77.reuse, UR30 ;  /* 0x0000001e4d4f7c36 */ /* 0x040fe20008000000 */
[----:B------:R-:W-:Y:S01]  /*3c690*/  ISETP.GE.AND P6, PT, R0, UR37, PT ;  /* 0x0000002500007c0c */ /* 0x000fe2000bfc6270 */
[----:B---3--:R-:W-:Y:S01]  /*3c6a0*/  IMAD.WIDE R68, R77, 0x4, R196 ;  /* 0x000000044d447825 */ /* 0x008fe200078e02c4 */
[----:B------:R-:W-:Y:S01]  /*3c6b0*/  IADD3 R0, PT, PT, R198, 0x3c, RZ ;  /* 0x0000003cc6007810 */ /* 0x000fe20007ffe0ff */
[----:B------:R3:W-:Y:S01]  /*3c6c0*/  @P3 STG.E desc[UR16][R70.64], R210 ;  /* 0x000000d246003986 */ /* 0x0007e2000c101910 */
[----:B------:R-:W1:Y:S01]  /*3c6d0*/  LDCU UR32, c[0x0][0x39c] ;  /* 0x00007380ff2077ac */ /* 0x000e620008000800 */
[----:B------:R-:W-:Y:S01]  /*3c6e0*/  IMAD.WIDE R72, R79, 0x4, R2 ;  /* 0x000000044f487825 */ /* 0x000fe200078e0202 */
[----:B------:R-:W-:Y:S01]  /*3c6f0*/  ISETP.GE.AND P2, PT, R0, UR35, PT ;  /* 0x0000002300007c0c */ /* 0x000fe2000bf46270 */
[----:B------:R1:W-:Y:S01]  /*3c700*/  @P0 STG.E desc[UR16][R68.64], R125 ;  /* 0x0000007d44000986 */ /* 0x0003e2000c101910 */
[----:B------:R-:W-:Y:S01]  /*3c710*/  ISETP.LT.AND P0, PT, R199, UR56, !P6 ;  /* 0x00000038c7007c0c */ /* 0x000fe2000f701270 */
[----:B------:R-:W-:Y:S01]  /*3c720*/  VIADD R0, R198, 0x3d ;  /* 0x0000003dc6007836 */ /* 0x000fe20000000000 */
[----:B------:R-:W-:Y:S01]  /*3c730*/  ISETP.LT.AND P6, PT, R200, UR67, !P6 ;  /* 0x00000043c8007c0c */ /* 0x000fe2000f7c1270 */
[----:B------:R1:W-:Y:S01]  /*3c740*/  @P4 STG.E desc[UR16][R72.64], R209 ;  /* 0x000000d148004986 */ /* 0x0003e2000c101910 */
[----:B------:R-:W2:Y:S01]  /*3c750*/  LDCU UR48, c[0x0][0x39c] ;  /* 0x00007380ff3077ac */ /* 0x000ea20008000800 */
[C---:B---3--:R-:W-:Y:S01]  /*3c760*/  IMAD.WIDE R70, R79.reuse, 0x4, R196 ;  /* 0x000000044f467825 */ /* 0x048fe200078e02c4 */
[----:B------:R-:W3:Y:S03]  /*3c770*/  LDCU UR51, c[0x0][0x398] ;  /* 0x00007300ff3377ac */ /* 0x000ee60008000800 */
[----:B------:R-:W-:Y:S01]  /*3c780*/  VIADD R79, R79, UR30 ;  /* 0x0000001e4f4f7c36 */ /* 0x000fe20008000000 */
[----:B------:R2:W-:Y:S01]  /*3c790*/  @P5 STG.E desc[UR16][R70.64], R126 ;  /* 0x0000007e46005986 */ /* 0x0005e2000c101910 */
[----:B------:R-:W-:Y:S01]  /*3c7a0*/  ISETP.LT.AND P5, PT, R199, UR14, !P2 ;  /* 0x0000000ec7007c0c */ /* 0x000fe2000d7a1270 */
[----:B------:R-:W3:Y:S02]  /*3c7b0*/  LDCU UR33, c[0x0][0x398] ;  /* 0x00007300ff2177ac */ /* 0x000ee40008000800 */
[C---:B------:R-:W-:Y:S01]  /*3c7c0*/  IADD3 R77, PT, PT, R79.reuse, UR30, RZ ;  /* 0x0000001e4f4d7c10 */ /* 0x040fe2000fffe0ff */
[C---:B-1----:R-:W-:Y:S01]  /*3c7d0*/  IMAD.WIDE R68, R79.reuse, 0x4, R2 ;  /* 0x000000044f447825 */ /* 0x042fe200078e0202 */
[----:B------:R-:W-:Y:S01]  /*3c7e0*/  ISETP.GE.AND P3, PT, R0, UR31, PT ;  /* 0x0000001f00007c0c */ /* 0x000fe2000bf66270 */
[----:B------:R-:W1:Y:S01]  /*3c7f0*/  LDCU UR26, c[0x0][0x398] ;  /* 0x00007300ff1a77ac */ /* 0x000e620008000800 */
[----:B------:R-:W-:Y:S01]  /*3c800*/  IADD3 R0, PT, PT, R198, 0x3e, RZ ;  /* 0x0000003ec6007810 */ /* 0x000fe20007ffe0ff */
[----:B------:R-:W-:Y:S01]  /*3c810*/  IMAD.WIDE R72, R79, 0x4, R196 ;  /* 0x000000044f487825 */ /* 0x000fe200078e02c4 */
[----:B------:R1:W-:Y:S01]  /*3c820*/  @P0 STG.E desc[UR16][R68.64], R208 ;  /* 0x000000d044000986 */ /* 0x0003e2000c101910 */
[----:B------:R-:W-:Y:S01]  /*3c830*/  ISETP.LT.AND P2, PT, R200, UR47, !P2 ;  /* 0x0000002fc8007c0c */ /* 0x000fe2000d741270 */
[----:B------:R-:W3:Y:S01]  /*3c840*/  LDCU UR50, c[0x0][0x398] ;  /* 0x00007300ff3277ac */ /* 0x000ee20008000800 */
[----:B--2---:R-:W-:Y:S01]  /*3c850*/  IMAD.WIDE R70, R77, 0x4, R2 ;  /* 0x000000044d467825 */ /* 0x004fe200078e0202 */
[----:B------:R-:W-:Y:S01]  /*3c860*/  ISETP.GE.AND P4, PT, R0, UR54, PT ;  /* 0x0000003600007c0c */ /* 0x000fe2000bf86270 */
[----:B------:R-:W-:Y:S01]  /*3c870*/  @P6 STG.E desc[UR16][R72.64], R127 ;  /* 0x0000007f48006986 */ /* 0x000fe2000c101910 */
[----:B------:R-:W-:Y:S01]  /*3c880*/  ISETP.LT.AND P6, PT, R199, UR65, !P3 ;  /* 0x00000041c7007c0c */ /* 0x000fe2000dfc1270 */
[C---:B------:R-:W-:Y:S01]  /*3c890*/  IMAD.WIDE R74, R77.reuse, 0x4, R196 ;  /* 0x000000044d4a7825 */ /* 0x040fe200078e02c4 */
[----:B------:R-:W-:Y:S01]  /*3c8a0*/  ISETP.LT.AND P3, PT, R200, UR66, !P3 ;  /* 0x00000042c8007c0c */ /* 0x000fe2000df61270 */
[----:B------:R2:W-:Y:S01]  /*3c8b0*/  @P5 STG.E desc[UR16][R70.64], R207 ;  /* 0x000000cf46005986 */ /* 0x0005e2000c101910 */
[----:B------:R-:W3:Y:S01]  /*3c8c0*/  LDCU UR60, c[0x0][0x39c] ;  /* 0x00007380ff3c77ac */ /* 0x000ee20008000800 */
[----:B------:R-:W-:Y:S01]  /*3c8d0*/  VIADD R77, R77, UR30 ;  /* 0x0000001e4d4d7c36 */ /* 0x000fe20008000000 */
[----:B------:R-:W-:Y:S01]  /*3c8e0*/  ISETP.LT.AND P5, PT, R199, UR45, !P4 ;  /* 0x0000002dc7007c0c */ /* 0x000fe2000e7a1270 */
[----:B------:R-:W-:Y:S01]  /*3c8f0*/  VIADD R0, R198, 0x3f ;  /* 0x0000003fc6007836 */ /* 0x000fe20000000000 */
[----:B------:R-:W3:Y:S02]  /*3c900*/  LDCU UR59, c[0x0][0x398] ;  /* 0x00007300ff3b77ac */ /* 0x000ee40008000800 */
[C---:B------:R-:W-:Y:S01]  /*3c910*/  IADD3 R79, PT, PT, R77.reuse, UR30, RZ ;  /* 0x0000001e4d4f7c10 */ /* 0x040fe2000fffe0ff */
[C---:B-1----:R-:W-:Y:S01]  /*3c920*/  IMAD.WIDE R68, R77.reuse, 0x4, R2 ;  /* 0x000000044d447825 */ /* 0x042fe200078e0202 */
[----:B------:R-:W-:Y:S01]  /*3c930*/  ISETP.LT.AND P4, PT, R200, UR40, !P4 ;  /* 0x00000028c8007c0c */ /* 0x000fe2000e781270 */
[----:B------:R-:W-:Y:S01]  /*3c940*/  @P2 STG.E desc[UR16][R74.64], R128 ;  /* 0x000000804a002986 */ /* 0x000fe2000c101910 */
[----:B------:R-:W1:Y:S01]  /*3c950*/  LDCU UR42, c[0x0][0x398] ;  /* 0x00007300ff2a77ac */ /* 0x000e620008000800 */
[----:B--2---:R-:W-:Y:S01]  /*3c960*/  IMAD.WIDE R70, R77, 0x4, R196 ;  /* 0x000000044d467825 */ /* 0x004fe200078e02c4 */
[----:B------:R-:W-:Y:S01]  /*3c970*/  ISETP.GE.AND P0, PT, R0, UR76, PT ;  /* 0x0000004c00007c0c */ /* 0x000fe2000bf06270 */
[----:B------:R-:W2:Y:S02]  /*3c980*/  LDCU UR43, c[0x0][0x39c] ;  /* 0x00007380ff2b77ac */ /* 0x000ea40008000800 */
[----:B------:R-:W-:Y:S01]  /*3c990*/  IMAD.WIDE R72, R79, 0x4, R2 ;  /* 0x000000044f487825 */ /* 0x000fe200078e0202 */
[----:B------:R1:W-:Y:S01]  /*3c9a0*/  @P6 STG.E desc[UR16][R68.64], R206 ;  /* 0x000000ce44006986 */ /* 0x0003e2000c101910 */
[----:B------:R-:W2:Y:S02]  /*3c9b0*/  LDCU UR6, c[0x0][0x398] ;  /* 0x00007300ff0677ac */ /* 0x000ea40008000800 */
[----:B------:R-:W-:Y:S01]  /*3c9c0*/  VIADD R0, R198, 0x40 ;  /* 0x00000040c6007836 */ /* 0x000fe20000000000 */
[----:B------:R2:W-:Y:S01]  /*3c9d0*/  @P3 STG.E desc[UR16][R70.64], R129 ;  /* 0x0000008146003986 */ /* 0x0005e2000c101910 */
[----:B------:R-:W3:Y:S03]  /*3c9e0*/  LDCU UR24, c[0x0][0x39c] ;  /* 0x00007380ff1877ac */ /* 0x000ee60008000800 */
[----:B------:R2:W-:Y:S01]  /*3c9f0*/  @P5 STG.E desc[UR16][R72.64], R205 ;  /* 0x000000cd48005986 */ /* 0x0005e2000c101910 */
[----:B------:R-:W-:Y:S01]  /*3ca00*/  ISETP.LT.AND P5, PT, R199, UR22, !P0 ;  /* 0x00000016c7007c0c */ /* 0x000fe2000c7a1270 */
[----:B------:R-:W3:Y:S01]  /*3ca10*/  LDCU UR15, c[0x0][0x398] ;  /* 0x00007300ff0f77ac */ /* 0x000ee20008000800 */
[----:B------:R-:W-:Y:S01]  /*3ca20*/  ISETP.LT.AND P0, PT, R200, UR55, !P0 ;  /* 0x00000037c8007c0c */ /* 0x000fe2000c701270 */
[C---:B-1----:R-:W-:Y:S01]  /*3ca30*/  IMAD.WIDE R68, R79.reuse, 0x4, R196 ;  /* 0x000000044f447825 */ /* 0x042fe200078e02c4 */
[----:B------:R-:W-:Y:S01]  /*3ca40*/  ISETP.GE.AND P2, PT, R0, UR39, PT ;  /* 0x0000002700007c0c */ /* 0x000fe2000bf46270 */
[----:B------:R-:W1:Y:S01]  /*3ca50*/  LDCU UR41, c[0x0][0x398] ;  /* 0x00007300ff2977ac */ /* 0x000e620008000800 */
[----:B------:R-:W-:Y:S01]  /*3ca60*/  IADD3 R79, PT, PT, R79, UR30, RZ ;  /* 0x0000001e4f4f7c10 */ /* 0x000fe2000fffe0ff */
[----:B------:R-:W-:Y:S01]  /*3ca70*/  VIADD R0, R198, 0x41 ;  /* 0x00000041c6007836 */ /* 0x000fe20000000000 */
[----:B------:R1:W-:Y:S01]  /*3ca80*/  @P4 STG.E desc[UR16][R68.64], R130 ;  /* 0x0000008244004986 */ /* 0x0003e2000c101910 */
[----:B------:R-:W-:Y:S01]  /*3ca90*/  ISETP.LT.AND P4, PT, R199, UR28, !P2 ;  /* 0x0000001cc7007c0c */ /* 0x000fe2000d781270 */
[----:B------:R-:W3:Y:S01]  /*3caa0*/  LDCU UR37, c[0x0][0x398] ;  /* 0x00007300ff2577ac */ /* 0x000ee20008000800 */
[C---:B--2---:R-:W-:Y:S01]  /*3cab0*/  IMAD.WIDE R70, R79.reuse, 0x4, R2 ;  /* 0x000000044f467825 */ /* 0x044fe200078e0202 */
[----:B------:R-:W-:Y:S01]  /*3cac0*/  ISETP.GE.AND P6, PT, R0, UR63, PT ;  /* 0x0000003f00007c0c */ /* 0x000fe2000bfc6270 */
[----:B------:R-:W2:Y:S02]  /*3cad0*/  LDCU UR57, c[0x0][0x39c] ;  /* 0x00007380ff3977ac */ /* 0x000ea40008000800 */
[C---:B------:R-:W-:Y:S01]  /*3cae0*/  IMAD.WIDE R72, R79.reuse, 0x4, R196 ;  /* 0x000000044f487825 */ /* 0x040fe200078e02c4 */
[----:B------:R2:W-:Y:S01]  /*3caf0*/  @P5 STG.E desc[UR16][R70.64], R204 ;  /* 0x000000cc46005986 */ /* 0x0005e2000c101910 */
[----:B------:R-:W3:Y:S02]  /*3cb00*/  LDCU UR49, c[0x0][0x398] ;  /* 0x00007300ff3177ac */ /* 0x000ee40008000800 */
[----:B------:R-:W-:-:S02]  /*3cb10*/  VIADD R77, R79, UR30 ;  /* 0x0000001e4f4d7c36 */ /* 0x000fc40008000000 */
[----:B------:R-:W-:Y:S01]  /*3cb20*/  VIADD R0, R198, 0x42 ;  /* 0x00000042c6007836 */ /* 0x000fe20000000000 */
[----:B----4-:R-:W-:Y:S01]  /*3cb30*/  ISETP.LT.AND P2, PT, R200, UR46, !P2 ;  /* 0x0000002ec8007c0c */ /* 0x010fe2000d741270 */
[----:B-1----:R-:W-:Y:S01]  /*3cb40*/  IMAD.WIDE R68, R77, 0x4, R2 ;  /* 0x000000044d447825 */ /* 0x002fe200078e0202 */
[----:B------:R-:W-:Y:S01]  /*3cb50*/  @P0 STG.E desc[UR16][R72.64], R131 ;  /* 0x0000008348000986 */ /* 0x000fe2000c101910 */
[----:B------:R-:W-:Y:S01]  /*3cb60*/  ISETP.LT.AND P0, PT, R199, UR62, !P6 ;  /* 0x0000003ec7007c0c */ /* 0x000fe2000f701270 */
[----:B------:R-:W1:Y:S01]  /*3cb70*/  LDCU UR36, c[0x0][0x398] ;  /* 0x00007300ff2477ac */ /* 0x000e620008000800 */
[----:B------:R-:W-:Y:S01]  /*3cb80*/  ISETP.GE.AND P3, PT, R0, UR61, PT ;  /* 0x0000003d00007c0c */ /* 0x000fe2000bf66270 */
[C---:B------:R-:W-:Y:S01]  /*3cb90*/  IMAD.WIDE R74, R77.reuse, 0x4, R196 ;  /* 0x000000044d4a7825 */ /* 0x040fe200078e02c4 */
[----:B------:R-:W-:Y:S01]  /*3cba0*/  IADD3 R77, PT, PT, R77, UR30, RZ ;  /* 0x0000001e4d4d7c10 */ /* 0x000fe2000fffe0ff */
[----:B------:R4:W-:Y:S01]  /*3cbb0*/  @P4 STG.E desc[UR16][R68.64], R132 ;  /* 0x0000008444004986 */ /* 0x0009e2000c101910 */
[----:B------:R-:W-:Y:S01]  /*3cbc0*/  ISETP.LT.AND P6, PT, R200, UR53, !P6 ;  /* 0x00000035c8007c0c */ /* 0x000fe2000f7c1270 */
[----:B------:R-:W-:Y:S01]  /*3cbd0*/  VIADD R0, R198, 0x43 ;  /* 0x00000043c6007836 */ /* 0x000fe20000000000 */
[----:B------:R-:W-:Y:S01]  /*3cbe0*/  ISETP.LT.AND P4, PT, R199, UR44, !P3 ;  /* 0x0000002cc7007c0c */ /* 0x000fe2000df81270 */
[C---:B--2---:R-:W-:Y:S01]  /*3cbf0*/  IMAD.WIDE R70, R77.reuse, 0x4, R2 ;  /* 0x000000044d467825 */ /* 0x044fe200078e0202 */
[----:B------:R-:W-:Y:S01]  /*3cc00*/  ISETP.LT.AND P3, PT, R200, UR64, !P3 ;  /* 0x00000040c8007c0c */ /* 0x000fe2000df61270 */
[----:B------:R-:W2:Y:S01]  /*3cc10*/  LDCU UR35, c[0x0][0x39c] ;  /* 0x00007380ff2377ac */ /* 0x000ea20008000800 */
[----:B------:R-:W-:Y:S01]  /*3cc20*/  ISETP.GE.AND P5, PT, R0, UR34, PT ;  /* 0x0000002200007c0c */ /* 0x000fe2000bfa6270 */
[C---:B------:R-:W-:Y:S01]  /*3cc30*/  VIADD R79, R77.reuse, UR30 ;  /* 0x0000001e4d4f7c36 */ /* 0x040fe20008000000 */
[----:B------:R-:W-:Y:S01]  /*3cc40*/  @P2 STG.E desc[UR16][R74.64], R4 ;  /* 0x000000044a002986 */ /* 0x000fe2000c101910 */
[----:B------:R-:W-:Y:S01]  /*3cc50*/  VIADD R0, R198, 0x44 ;  /* 0x00000044c6007836 */ /* 0x000fe20000000000 */
[----:B------:R-:W1:Y:S01]  /*3cc60*/  LDCU UR31, c[0x0][0x398] ;  /* 0x00007300ff1f77ac */ /* 0x000e620008000800 */
[----:B----4-:R-:W-:Y:S01]  /*3cc70*/  IMAD.WIDE R68, R77, 0x4, R196 ;  /* 0x000000044d447825 */ /* 0x010fe200078e02c4 */
[----:B------:R4:W-:Y:S01]  /*3cc80*/  @P0 STG.E desc[UR16][R70.64], R133 ;  /* 0x0000008546000986 */ /* 0x0009e2000c101910 */
[----:B------:R-:W1:Y:S02]  /*3cc90*/  LDCU UR20, c[0x0][0x398] ;  /* 0x00007300ff1477ac */ /* 0x000e640008000800 */
[----:B------:R-:W-:Y:S01]  /*3cca0*/  IMAD.WIDE R72, R79, 0x4, R2 ;  /* 0x000000044f487825 */ /* 0x000fe200078e0202 */
[----:B------:R-:W-:Y:S01]  /*3ccb0*/  ISETP.GE.AND P2, PT, R0, UR52, PT ;  /* 0x0000003400007c0c */ /* 0x000fe2000bf46270 */
[----:B------:R1:W-:Y:S01]  /*3ccc0*/  @P6 STG.E desc[UR16][R68.64], R5 ;  /* 0x0000000544006986 */ /* 0x0003e2000c101910 */
[----:B------:R-:W-:Y:S01]  /*3ccd0*/  ISETP.LT.AND P6, PT, R199, UR38, !P5 ;  /* 0x00000026c7007c0c */ /* 0x000fe2000efc1270 */
[----:B------:R-:W1:Y:S01]  /*3cce0*/  LDCU UR54, c[0x0][0x39c] ;  /* 0x00007380ff3677ac */ /* 0x000e620008000800 */
[----:B------:R-:W2:Y:S01]  /*3ccf0*/  LDCU UR56, c[0x0][0x398] ;  /* 0x00007300ff3877ac */ /* 0x000ea20008000800 */
[C---:B----4-:R-:W-:Y:S01]  /*3cd00*/  IMAD.WIDE R70, R79.reuse, 0x4, R196 ;  /* 0x000000044f467825 */ /* 0x050fe200078e02c4 */
[----:B------:R-:W-:Y:S01]  /*3cd10*/  @P4 STG.E desc[UR16][R72.64], R134 ;  /* 0x0000008648004986 */ /* 0x000fe2000c101910 */
[C---:B------:R-:W-:Y:S01]  /*3cd20*/  ISETP.LT.AND P5, PT, R200.reuse, UR11, !P5 ;  /* 0x0000000bc8007c0c */ /* 0x040fe2000efa1270 */
[----:B------:R-:W4:Y:S01]  /*3cd30*/  LDCU UR58, c[0x0][0x39c] ;  /* 0x00007380ff3a77ac */ /* 0x000f220008000800 */
[----:B------:R-:W-:Y:S01]  /*3cd40*/  VIADD R79, R79, UR30 ;  /* 0x0000001e4f4f7c36 */ /* 0x000fe20008000000 */
[----:B------:R2:W-:Y:S01]  /*3cd50*/  @P3 STG.E desc[UR16][R70.64], R6 ;  /* 0x0000000646003986 */ /* 0x0005e2000c101910 */
[----:B------:R-:W-:Y:S01]  /*3cd60*/  ISETP.LT.AND P3, PT, R199, UR18, !P2 ;  /* 0x00000012c7007c0c */ /* 0x000fe2000d761270 */
[----:B------:R-:W3:Y:S01]  /*3cd70*/  LDCU UR14, c[0x0][0x398] ;  /* 0x00007300ff0e77ac */ /* 0x000ee20008000800 */
[----:B------:R-:W-:-:S02]  /*3cd80*/  ISETP.LT.AND P2, PT, R200, UR12, !P2 ;  /* 0x0000000cc8007c0c */ /* 0x000fc4000d741270 */
[----:B------:R-:W-:Y:S01]  /*3cd90*/  IADD3 R0, PT, PT, R198, 0x45, RZ ;  /* 0x00000045c6007810 */ /* 0x000fe20007ffe0ff */
[C---:B------:R-:W-:Y:S01]  /*3cda0*/  VIADD R75, R79.reuse, UR30 ;  /* 0x0000001e4f4b7c36 */ /* 0x040fe20008000000 */
[----:B------:R-:W4:Y:S01]  /*3cdb0*/  LDCU UR47, c[0x0][0x398] ;  /* 0x00007300ff2f77ac */ /* 0x000f220008000800 */
[C---:B-1----:R-:W-:Y:S01]  /*3cdc0*/  IMAD.WIDE R4, R79.reuse, 0x4, R2 ;  /* 0x000000044f047825 */ /* 0x042fe200078e0202 */
[----:B------:R-:W-:Y:S01]  /*3cdd0*/  ISETP.GE.AND P0, PT, R0, UR32, PT ;  /* 0x0000002000007c0c */ /* 0x000fe2000bf06270 */
[----:B------:R-:W1:Y:S02]  /*3cde0*/  LDCU UR39, c[0x0][0x39c] ;  /* 0x00007380ff2777ac */ /* 0x000e640008000800 */
[----:B------:R-:W-:Y:S02]  /*3cdf0*/  VIADD R0, R198, 0x46 ;  /* 0x00000046c6007836 */ /* 0x000fe40000000000 */
[----:B------:R-:W-:Y:S01]  /*3ce00*/  IMAD.WIDE R68, R79, 0x4, R196 ;  /* 0x000000044f447825 */ /* 0x000fe200078e02c4 */
[----:B------:R1:W-:Y:S01]  /*3ce10*/  @P6 STG.E desc[UR16][R4.64], R135 ;  /* 0x0000008704006986 */ /* 0x0003e2000c101910 */
[----:B------:R-:W1:Y:S02]  /*3ce20*/  LDCU UR45, c[0x0][0x398] ;  /* 0x00007300ff2d77ac */ /* 0x000e640008000800 */
[C---:B--2---:R-:W-:Y:S01]  /*3ce30*/  IMAD.WIDE R70, R75.reuse, 0x4, R2 ;  /* 0x000000044b467825 */ /* 0x044fe200078e0202 */
[----:B------:R-:W-:Y:S01]  /*3ce40*/  ISETP.GE.AND P4, PT, R0, UR48, PT ;  /* 0x0000003000007c0c */ /* 0x000fe2000bf86270 */
[----:B------:R-:W2:Y:S02]  /*3ce50*/  LDCU UR63, c[0x0][0x398] ;  /* 0x00007300ff3f77ac */ /* 0x000ea40008000800 */
[----:B------:R-:W-:Y:S01]  /*3ce60*/  IMAD.WIDE R72, R75, 0x4, R196 ;  /* 0x000000044b487825 */ /* 0x000fe200078e02c4 */
[----:B------:R1:W-:Y:S01]  /*3ce70*/  @P5 STG.E desc[UR16][R68.64], R7 ;  /* 0x0000000744005986 */ /* 0x0003e2000c101910 */
[----:B---3--:R-:W-:Y:S01]  /*3ce80*/  ISETP.LT.AND P5, PT, R199, UR51, !P0 ;  /* 0x00000033c7007c0c */ /* 0x008fe2000c7a1270 */
[----:B------:R-:W3:Y:S02]  /*3ce90*/  LDCU UR40, c[0x0][0x398] ;  /* 0x00007300ff2877ac */ /* 0x000ee40008000800 */
[----:B------:R-:W-:Y:S01]  /*3cea0*/  @P3 STG.E desc[UR16][R70.64], R136 ;  /* 0x0000008846003986 */ /* 0x000fe2000c101910 */
[----:B------:R-:W-:Y:S01]  /*3ceb0*/  VIADD R75, R75, UR30 ;  /* 0x0000001e4b4b7c36 */ /* 0x000fe20008000000 */
[----:B------:R-:W-:Y:S01]  /*3cec0*/  ISETP.LT.AND P3, PT, R199, UR26, !P4 ;  /* 0x0000001ac7007c0c */ /* 0x000fe2000e761270 */
[----:B------:R-:W2:Y:S01]  /*3ced0*/  LDCU UR22, c[0x0][0x39c] ;  /* 0x00007380ff1677ac */ /* 0x000ea20008000800 */
[----:B------:R-:W-:Y:S01]  /*3cee0*/  @P2 STG.E desc[UR16][R72.64], R8 ;  /* 0x0000000848002986 */ /* 0x000fe2000c101910 */
[----:B------:R-:W-:Y:S01]  /*3cef0*/  ISETP.LT.AND P2, PT, R200, UR33, !P0 ;  /* 0x00000021c8007c0c */ /* 0x000fe2000c741270 */
[C---:B------:R-:W-:Y:S01]  /*3cf00*/  VIADD R77, R75.reuse, UR30 ;  /* 0x0000001e4b4d7c36 */ /* 0x040fe20008000000 */
[----:B------:R-:W-:Y:S01]  /*3cf10*/  IADD3 R0, PT, PT, R198, 0x47, RZ ;  /* 0x00000047c6007810 */ /* 0x000fe20007ffe0ff */
[C---:B-1----:R-:W-:Y:S01]  /*3cf20*/  IMAD.WIDE R4, R75.reuse, 0x4, R2 ;  /* 0x000000044b047825 */ /* 0x042fe200078e0202 */
[----:B------:R-:W-:Y:S01]  /*3cf30*/  ISETP.LT.AND P4, PT, R200, UR50, !P4 ;  /* 0x00000032c8007c0c */ /* 0x000fe2000e781270 */
[----:B------:R-:W1:Y:S02]  /*3cf40*/  LDCU UR34, c[0x0][0x39c] ;  /* 0x00007380ff2277ac */ /* 0x000e640008000800 */
[----:B------:R-:W-:Y:S01]  /*3cf50*/  IMAD.WIDE R6, R75, 0x4, R196 ;  /* 0x000000044b067825 */ /* 0x000fe200078e02c4 */
[----:B------:R-:W-:Y:S01]  /*3cf60*/  ISETP.GE.AND P6, PT, R0, UR60, PT ;  /* 0x0000003c00007c0c */ /* 0x000fe2000bfc6270 */
[----:B------:R-:W1:Y:S02]  /*3cf70*/  LDCU UR55, c[0x0][0x398] ;  /* 0x00007300ff3777ac */ /* 0x000e640008000800 */
[----:B------:R-:W-:Y:S01]  /*3cf80*/  IMAD.WIDE R68, R77, 0x4, R2 ;  /* 0x000000044d447825 */ /* 0x000fe200078e0202 */
[----:B------:R2:W-:Y:S01]  /*3cf90*/  @P5 STG.E desc[UR16][R4.64], R137 ;  /* 0x0000008904005986 */ /* 0x0005e2000c101910 */
[----:B------:R-:W-:Y:S01]  /*3cfa0*/  IADD3 R0, PT, PT, R198, 0x48, RZ ;  /* 0x00000048c6007810 */ /* 0x000fe20007ffe0ff */
[----:B------:R-:W1:Y:S02]  /*3cfb0*/  LDCU UR28, c[0x0][0x398] ;  /* 0x00007300ff1c77ac */ /* 0x000e640008000800 */
[----:B------:R1:W-:Y:S01]  /*3cfc0*/  @P2 STG.E desc[UR16][R6.64], R9 ;  /* 0x0000000906002986 */ /* 0x0003e2000c101910 */
[----:B------:R-:W3:Y:S03]  /*3cfd0*/  LDCU UR46, c[0x0][0x398] ;  /* 0x00007300ff2e77ac */ /* 0x000ee60008000800 */
[----:B------:R-:W-:Y:S01]  /*3cfe0*/  @P3 STG.E desc[UR16][R68.64], R138 ;  /* 0x0000008a44003986 */ /* 0x000fe2000c101910 */
        /* <DEDUP_REMOVED lines=8> */
[----:B------:R-:W-:Y:S01]  /*3d070*/  VIADD R0, R198, 0x49 ;  /* 0x00000049c6007836 */ /* 0x000fe20000000000 */
[----:B------:R-:W-:Y:S01]  /*3d080*/  ISETP.LT.AND P4, PT, R199, UR6, !P0 ;  /* 0x00000006c7007c0c */ /* 0x000fe2000c781270 */
[C---:B-1----:R-:W-:Y:S01]  /*3d090*/  IMAD.WIDE R6, R77.reuse, 0x4, R2 ;  /* 0x000000044d067825 */ /* 0x042fe200078e0202 */
[C---:B------:R-:W-:Y:S01]  /*3d0a0*/  IADD3 R71, PT, PT, R77.reuse, UR30, RZ ;  /* 0x0000001e4d477c10 */ /* 0x040fe2000fffe0ff */
[----:B------:R-:W1:Y:S02]  /*3d0b0*/  LDCU UR44, c[0x0][0x398] ;  /* 0x00007300ff2c77ac */ /* 0x000e640008000800 */
[----:B------:R-:W-:Y:S01]  /*3d0c0*/  IMAD.WIDE R8, R77, 0x4, R196 ;  /* 0x000000044d087825 */ /* 0x000fe200078e02c4 */
[----:B------:R-:W-:Y:S01]  /*3d0d0*/  ISETP.GE.AND P5, PT, R0, UR24, PT ;  /* 0x0000001800007c0c */ /* 0x000fe2000bfa6270 */
[----:B------:R1:W-:Y:S01]  /*3d0e0*/  @P3 STG.E desc[UR16][R6.64], R139 ;  /* 0x0000008b06003986 */ /* 0x0003e2000c101910 */
[----:B------:R-:W-:Y:S01]  /*3d0f0*/  IADD3 R0, PT, PT, R198, 0x4a, RZ ;  /* 0x0000004ac6007810 */ /* 0x000fe20007ffe0ff */
[----:B------:R-:W2:Y:S01]  /*3d100*/  LDCU UR53, c[0x0][0x398] ;  /* 0x00007300ff3577ac */ /* 0x000ea20008000800 */
[C---:B------:R-:W-:Y:S01]  /*3d110*/  ISETP.LT.AND P0, PT, R200.reuse, UR15, !P0 ;  /* 0x0000000fc8007c0c */ /* 0x040fe2000c701270 */
[----:B------:R1:W-:Y:S01]  /*3d120*/  @P6 STG.E desc[UR16][R8.64], R11 ;  /* 0x0000000b08006986 */ /* 0x0003e2000c101910 */
[----:B---3--:R-:W-:Y:S01]  /*3d130*/  IMAD.WIDE R4, R71, 0x4, R2 ;  /* 0x0000000447047825 */ /* 0x008fe200078e0202 */
[----:B------:R-:W-:Y:S01]  /*3d140*/  ISETP.LT.AND P6, PT, R199, UR41, !P5 ;  /* 0x00000029c7007c0c */ /* 0x000fe2000efc1270 */
[----:B------:R-:W3:Y:S01]  /*3d150*/  LDCU UR32, c[0x0][0x398] ;  /* 0x00007300ff2077ac */ /* 0x000ee20008000800 */
[----:B------:R-:W-:Y:S01]  /*3d160*/  ISETP.LT.AND P5, PT, R200, UR37, !P5 ;  /* 0x00000025c8007c0c */ /* 0x000fe2000efa1270 */
[C---:B------:R-:W-:Y:S01]  /*3d170*/  IMAD.WIDE R68, R71.reuse, 0x4, R196 ;  /* 0x0000000447447825 */ /* 0x040fe200078e02c4 */
[----:B------:R-:W-:Y:S01]  /*3d180*/  ISETP.GE.AND P2, PT, R0, UR57, PT ;  /* 0x0000003900007c0c */ /* 0x000fe2000bf46270 */
[----:B------:R2:W-:Y:S01]  /*3d190*/  @P4 STG.E desc[UR16][R4.64], R140 ;  /* 0x0000008c04004986 */ /* 0x0005e2000c101910 */
[----:B------:R-:W3:Y:S01]  /*3d1a0*/  LDCU UR11, c[0x0][0x398] ;  /* 0x00007300ff0b77ac */ /* 0x000ee20008000800 */
[----:B------:R-:W-:Y:S01]  /*3d1b0*/  VIADD R71, R71, UR30 ;  /* 0x0000001e47477c36 */ /* 0x000fe20008000000 */
[----:B------:R-:W-:Y:S01]  /*3d1c0*/  ISETP.LT.AND P4, PT, R199, UR49, !P2 ;  /* 0x00000031c7007c0c */ /* 0x000fe2000d781270 */
[----:B------:R-:W-:Y:S01]  /*3d1d0*/  VIADD R0, R198, 0x4b ;  /* 0x0000004bc6007836 */ /* 0x000fe20000000000 */
[----:B------:R-:W-:Y:S01]  /*3d1e0*/  ISETP.LT.AND P2, PT, R200, UR36, !P2 ;  /* 0x00000024c8007c0c */ /* 0x000fe2000d741270 */
[C---:B-1----:R-:W-:Y:S01]  /*3d1f0*/  IMAD.WIDE R6, R71.reuse, 0x4, R2 ;  /* 0x0000000447067825 */ /* 0x042fe200078e0202 */
[C---:B------:R-:W-:Y:S01]  /*3d200*/  IADD3 R11, PT, PT, R71.reuse, UR30, RZ ;  /* 0x0000001e470b7c10 */ /* 0x040fe2000fffe0ff */
[----:B------:R-:W-:Y:S01]  /*3d210*/  @P0 STG.E desc[UR16][R68.64], R12 ;  /* 0x0000000c44000986 */ /* 0x000fe2000c101910 */
[----:B------:R-:W-:Y:S01]  /*3d220*/  ISETP.GE.AND P3, PT, R0, UR35, PT ;  /* 0x0000002300007c0c */ /* 0x000fe2000bf66270 */
[----:B------:R-:W1:Y:S01]  /*3d230*/  LDCU UR12, c[0x0][0x398] ;  /* 0x00007300ff0c77ac */ /* 0x000e620008000800 */
[----:B--2---:R-:W-:Y:S01]  /*3d240*/  IMAD.WIDE R4, R71, 0x4, R196 ;  /* 0x0000000447047825 */ /* 0x004fe200078e02c4 */
[----:B------:R2:W-:Y:S01]  /*3d250*/  @P6 STG.E desc[UR16][R6.64], R141 ;  /* 0x0000008d06006986 */ /* 0x0005e2000c101910 */
[----:B------:R-:W1:Y:S02]  /*3d260*/  LDCU UR48, c[0x0][0x39c] ;  /* 0x00007380ff3077ac */ /* 0x000e640008000800 */
[----:B------:R-:W-:Y:S01]  /*3d270*/  VIADD R0, R198, 0x4c ;  /* 0x0000004cc6007836 */ /* 0x000fe20000000000 */
[----:B------:R1:W-:Y:S01]  /*3d280*/  @P5 STG.E desc[UR16][R4.64], R13 ;  /* 0x0000000d04005986 */ /* 0x0003e2000c101910 */
[----:B------:R-:W-:Y:S01]  /*3d290*/  IMAD.WIDE R8, R11, 0x4, R2 ;  /* 0x000000040b087825 */ /* 0x000fe200078e0202 */
[----:B------:R-:W-:Y:S01]  /*3d2a0*/  ISETP.LT.AND P5, PT, R199, UR31, !P3 ;  /* 0x0000001fc7007c0c */ /* 0x000fe2000dfa1270 */
[----:B------:R-:W3:Y:S01]  /*3d2b0*/  LDCU UR18, c[0x0][0x398] ;  /* 0x00007300ff1277ac */ /* 0x000ee20008000800 */
[----:B------:R-:W-:-:S02]  /*3d2c0*/  ISETP.LT.AND P3, PT, R200, UR20, !P3 ;  /* 0x00000014c8007c0c */ /* 0x000fc4000df61270 */
[----:B------:R-:W-:Y:S01]  /*3d2d0*/  ISETP.GE.AND P0, PT, R0, UR54, PT ;  /* 0x0000003600007c0c */ /* 0x000fe2000bf06270 */
[----:B------:R-:W3:Y:S01]  /*3d2e0*/  LDCU UR26, c[0x0][0x398] ;  /* 0x00007300ff1a77ac */ /* 0x000ee20008000800 */
[C---:B--2---:R-:W-:Y:S01]  /*3d2f0*/  IMAD.WIDE R6, R11.reuse, 0x4, R196 ;  /* 0x000000040b067825 */ /* 0x044fe200078e02c4 */
[----:B------:R-:W-:Y:S01]  /*3d300*/  IADD3 R11, PT, PT, R11, UR30, RZ ;  /* 0x0000001e0b0b7c10 */ /* 0x000fe2000fffe0ff */
[----:B------:R2:W-:Y:S01]  /*3d310*/  @P4 STG.E desc[UR16][R8.64], R142 ;  /* 0x0000008e08004986 */ /* 0x0005e2000c101910 */
[----:B------:R-:W3:Y:S01]  /*3d320*/  LDCU UR33, c[0x0][0x39c] ;  /* 0x00007380ff2177ac */ /* 0x000ee20008000800 */
[----:B------:R-:W-:Y:S02]  /*3d330*/  VIADD R0, R198, 0x4d ;  /* 0x0000004dc6007836 */ /* 0x000fe40000000000 */
[----:B------:R3:W-:Y:S01]  /*3d340*/  @P2 STG.E desc[UR16][R6.64], R14 ;  /* 0x0000000e06002986 */ /* 0x0007e2000c101910 */
[----:B------:R-:W-:Y:S01]  /*3d350*/  ISETP.LT.AND P2, PT, R199, UR56, !P0 ;  /* 0x00000038c7007c0c */ /* 0x000fe2000c741270 */
[C---:B-1----:R-:W-:Y:S01]  /*3d360*/  IMAD.WIDE R4, R11.reuse, 0x4, R2 ;  /* 0x000000040b047825 */ /* 0x042fe200078e0202 */
[----:B----4-:R-:W-:Y:S01]  /*3d370*/  ISETP.GE.AND P6, PT, R0, UR58, PT ;  /* 0x0000003a00007c0c */ /* 0x010fe2000bfc6270 */
[----:B------:R-:W1:Y:S02]  /*3d380*/  LDCU UR24, c[0x0][0x398] ;  /* 0x00007300ff1877ac */ /* 0x000e640008000800 */
[----:B------:R-:W-:-:S02]  /*3d390*/  VIADD R13, R11, UR30 ;  /* 0x0000001e0b0d7c36 */ /* 0x000fc40008000000 */
[----:B--2---:R-:W-:Y:S01]  /*3d3a0*/  IMAD.WIDE R8, R11, 0x4, R196 ;  /* 0x000000040b087825 */ /* 0x004fe200078e02c4 */
[----:B------:R2:W-:Y:S01]  /*3d3b0*/  @P5 STG.E desc[UR16][R4.64], R143 ;  /* 0x0000008f04005986 */ /* 0x0005e2000c101910 */
[----:B------:R-:W4:Y:S02]  /*3d3c0*/  LDCU UR50, c[0x0][0x39c] ;  /* 0x00007380ff3277ac */ /* 0x000f240008000800 */
[----:B------:R-:W-:Y:S01]  /*3d3d0*/  VIADD R0, R198, 0x4e ;  /* 0x0000004ec6007836 */ /* 0x000fe20000000000 */
[----:B------:R-:W-:Y:S01]  /*3d3e0*/  ISETP.LT.AND P0, PT, R200, UR14, !P0 ;  /* 0x0000000ec8007c0c */ /* 0x000fe2000c701270 */
[----:B---3--:R-:W-:Y:S01]  /*3d3f0*/  IMAD.WIDE R6, R13, 0x4, R2 ;  /* 0x000000040d067825 */ /* 0x008fe200078e0202 */
[----:B------:R3:W-:Y:S01]  /*3d400*/  @P3 STG.E desc[UR16][R8.64], R15 ;  /* 0x0000000f08003986 */ /* 0x0007e2000c101910 */
        /* <DEDUP_REMOVED lines=13> */
[C---:B---3--:R-:W-:Y:S01]  /*3d4e0*/  VIADD R15, R13.reuse, UR30 ;  /* 0x0000001e0d0f7c36 */ /* 0x048fe20008000000 */
[----:B------:R-:W-:Y:S01]  /*3d4f0*/  @P0 STG.E desc[UR16][R10.64], R16 ;  /* 0x000000100a000986 */ /* 0x000fe2000c101910 */
        /* <DEDUP_REMOVED lines=10> */
[----:B------:R-:W-:Y:S01]  /*3d5a0*/  ISETP.LT.AND P5, PT, R200, UR28, !P5 ;  /* 0x0000001cc8007c0c */ /* 0x000fe2000efa1270 */
[----:B------:R-:W2:Y:S01]  /*3d5b0*/  LDCU UR35, c[0x0][0x398] ;  /* 0x00007300ff2377ac */ /* 0x000ea20008000800 */
[C---:B----4-:R-:W-:Y:S01]  /*3d5c0*/  IMAD.WIDE R4, R15.reuse, 0x4, R196 ;  /* 0x000000040f047825 */ /* 0x050fe200078e02c4 */
[----:B------:R4:W-:Y:S01]  /*3d5d0*/  @P2 STG.E desc[UR16][R8.64], R146 ;  /* 0x0000009208002986 */ /* 0x0009e2000c101910 */
[----:B------:R-:W-:Y:S01]  /*3d5e0*/  IADD3 R0, PT, PT, R198, 0x51, RZ ;  /* 0x00000051c6007810 */ /* 0x000fe20007ffe0ff */
[----:B------:R-:W2:Y:S01]  /*3d5f0*/  LDCU UR49, c[0x0][0x39c] ;  /* 0x00007380ff3177ac */ /* 0x000ea20008000800 */
[----:B------:R-:W-:Y:S01]  /*3d600*/  VIADD R15, R15, UR30 ;  /* 0x0000001e0f0f7c36 */ /* 0x000fe20008000000 */
[----:B------:R2:W-:Y:S01]  /*3d610*/  @P4 STG.E desc[UR16][R4.64], R18 ;  /* 0x0000001204004986 */ /* 0x0005e2000c101910 */
[----:B------:R-:W-:Y:S01]  /*3d620*/  ISETP.LT.AND P4, PT, R199, UR46, !P0 ;  /* 0x0000002ec7007c0c */ /* 0x000fe2000c781270 */
[----:B------:R-:W3:Y:S01]  /*3d630*/  LDCU UR37, c[0x0][0x398] ;  /* 0x00007300ff2577ac */ /* 0x000ee20008000800 */
[----:B------:R-:W-:Y:S01]  /*3d640*/  ISETP.GE.AND P3, PT, R0, UR52, PT ;  /* 0x0000003400007c0c */ /* 0x000fe2000bf66270 */
[----:B------:R-:W-:-:S02]  /*3d650*/  VIADD R13, R15, UR30 ;  /* 0x0000001e0f0d7c36 */ /* 0x000fc40008000000 */
[----:B------:R-:W-:Y:S01]  /*3d660*/  VIADD R0, R198, 0x52 ;  /* 0x00000052c6007836 */ /* 0x000fe20000000000 */
[----:B------:R-:W3:Y:S01]  /*3d670*/  LDCU UR36, c[0x0][0x398] ;  /* 0x00007300ff2477ac */ /* 0x000ee20008000800 */
[C---:B-1----:R-:W-:Y:S01]  /*3d680*/  IMAD.WIDE R6, R15.reuse, 0x4, R2 ;  /* 0x000000040f067825 */ /* 0x042fe200078e0202 */
[----:B------:R-:W1:Y:S03]  /*3d690*/  LDCU UR39, c[0x0][0x39c] ;  /* 0x00007380ff2777ac */ /* 0x000e660008000800 */
[----:B----4-:R-:W-:Y:S01]  /*3d6a0*/  IMAD.WIDE R8, R15, 0x4, R196 ;  /* 0x000000040f087825 */ /* 0x010fe200078e02c4 */
[----:B------:R-:W-:Y:S01]  /*3d6b0*/  ISETP.GE.AND P2, PT, R0, UR38, PT ;  /* 0x0000002600007c0c */ /* 0x000fe2000bf46270 */
[----:B------:R4:W-:Y:S01]  /*3d6c0*/  @P6 STG.E desc[UR16][R6.64], R147 ;  /* 0x0000009306006986 */ /* 0x0009e2000c101910 */
[----:B------:R-:W1:Y:S01]  /*3d6d0*/  LDCU UR20, c[0x0][0x398] ;  /* 0x00007300ff1477ac */ /* 0x000e620008000800 */
[----:B--2---:R-:W-:Y:S01]  /*3d6e0*/  IMAD.WIDE R4, R13, 0x4, R2 ;  /* 0x000000040d047825 */ /* 0x004fe200078e0202 */
[C---:B------:R-:W-:Y:S01]  /*3d6f0*/  ISETP.LT.AND P0, PT, R200.reuse, UR44, !P0 ;  /* 0x0000002cc8007c0c */ /* 0x040fe2000c701270 */
[----:B------:R-:W-:Y:S01]  /*3d700*/  @P5 STG.E desc[UR16][R8.64], R19 ;  /* 0x0000001308005986 */ /* 0x000fe2000c101910 */
[----:B------:R-:W-:Y:S01]  /*3d710*/  ISETP.LT.AND P5, PT, R199, UR53, !P3 ;  /* 0x00000035c7007c0c */ /* 0x000fe2000dfa1270 */
[----:B------:R-:W-:Y:S01]  /*3d720*/  IMAD.WIDE R10, R13, 0x4, R196 ;  /* 0x000000040d0a7825 */ /* 0x000fe200078e02c4 */
[----:B------:R-:W-:Y:S01]  /*3d730*/  ISETP.LT.AND P3, PT, R200, UR32, !P3 ;  /* 0x00000020c8007c0c */ /* 0x000fe2000df61270 */
[----:B------:R2:W-:Y:S01]  /*3d740*/  @P4 STG.E desc[UR16][R4.64], R148 ;  /* 0x0000009404004986 */ /* 0x0005e2000c101910 */
[----:B------:R-:W-:Y:S01]  /*3d750*/  ISETP.LT.AND P4, PT, R199, UR11, !P2 ;  /* 0x0000000bc7007c0c */ /* 0x000fe2000d781270 */
[----:B------:R-:W-:Y:S01]  /*3d760*/  VIADD R13, R13, UR30 ;  /* 0x0000001e0d0d7c36 */ /* 0x000fe20008000000 */
[----:B------:R-:W-:Y:S01]  /*3d770*/  IADD3 R0, PT, PT, R198, 0x53, RZ ;  /* 0x00000053c6007810 */ /* 0x000fe20007ffe0ff */
[----:B------:R-:W1:Y:S02]  /*3d780*/  LDCU UR47, c[0x0][0x39c] ;  /* 0x00007380ff2f77ac */ /* 0x000e640008000800 */
[----:B------:R-:W-:-:S02]  /*3d790*/  VIADD R15, R13, UR30 ;  /* 0x0000001e0d0f7c36 */ /* 0x000fc40008000000 */
[C---:B----4-:R-:W-:Y:S01]  /*3d7a0*/  IMAD.WIDE R6, R13.reuse, 0x4, R2 ;  /* 0x000000040d067825 */ /* 0x050fe200078e0202 */
[----:B------:R-:W-:Y:S01]  /*3d7b0*/  ISETP.GE.AND P6, PT, R0, UR48, PT ;  /* 0x0000003000007c0c */ /* 0x000fe2000bfc6270 */
[----:B------:R-:W-:Y:S01]  /*3d7c0*/  @P0 STG.E desc[UR16][R10.64], R20 ;  /* 0x000000140a000986 */ /* 0x000fe2000c101910 */
[----:B------:R-:W4:Y:S01]  /*3d7d0*/  LDCU UR14, c[0x0][0x398] ;  /* 0x00007300ff0e77ac */ /* 0x000f220008000800 */
[----:B--2---:R-:W-:Y:S01]  /*3d7e0*/  IMAD.WIDE R4, R13, 0x4, R196 ;  /* 0x000000040d047825 */ /* 0x004fe200078e02c4 */
[----:B------:R-:W-:Y:S01]  /*3d7f0*/  ISETP.LT.AND P2, PT, R200, UR12, !P2 ;  /* 0x0000000cc8007c0c */ /* 0x000fe2000d741270 */
[----:B------:R-:W2:Y:S02]  /*3d800*/  LDCU UR22, c[0x0][0x398] ;  /* 0x00007300ff1677ac */ /* 0x000ea40008000800 */
[----:B------:R-:W-:Y:S01]  /*3d810*/  IMAD.WIDE R8, R15, 0x4, R2 ;  /* 0x000000040f087825 */ /* 0x000fe200078e0202 */
[----:B------:R1:W-:Y:S01]  /*3d820*/  @P5 STG.E desc[UR16][R6.64], R149 ;  /* 0x0000009506005986 */ /* 0x0003e2000c101910 */
[----:B------:R-:W-:Y:S01]  /*3d830*/  IADD3 R0, PT, PT, R198, 0x54, RZ ;  /* 0x00000054c6007810 */ /* 0x000fe20007ffe0ff */
[----:B------:R-:W2:Y:S02]  /*3d840*/  LDCU UR31, c[0x0][0x398] ;  /* 0x00007300ff1f77ac */ /* 0x000ea40008000800 */
        /* <DEDUP_REMOVED lines=8> */
[----:B------:R-:W1:Y:S02]  /*3d8d0*/  LDCU UR45, c[0x0][0x398] ;  /* 0x00007300ff2d77ac */ /* 0x000e640008000800 */
[----:B------:R-:W-:-:S02]  /*3d8e0*/  VIADD R15, R15, UR30 ;  /* 0x0000001e0f0f7c36 */ /* 0x000fc40008000000 */
[----:B------:R-:W-:Y:S01]  /*3d8f0*/  VIADD R0, R198, 0x55 ;  /* 0x00000055c6007836 */ /* 0x000fe20000000000 */
[----:B------:R1:W-:Y:S01]  /*3d900*/  @P2 STG.E desc[UR16][R6.64], R22 ;  /* 0x0000001606002986 */ /* 0x0003e2000c101910 */
[----:B--2---:R-:W-:Y:S01]  /*3d910*/  IMAD.WIDE R4, R15, 0x4, R2 ;  /* 0x000000040f047825 */ /* 0x004fe200078e0202 */
[----:B------:R-:W-:Y:S01]  /*3d920*/  ISETP.LT.AND P2, PT, R199, UR24, !P0 ;  /* 0x00000018c7007c0c */ /* 0x000fe2000c741270 */
[----:B------:R-:W2:Y:S02]  /*3d930*/  LDCU UR38, c[0x0][0x39c] ;  /* 0x00007380ff2677ac */ /* 0x000ea40008000800 */
[C---:B------:R-:W-:Y:S01]  /*3d940*/  IMAD.WIDE R8, R15.reuse, 0x4, R196 ;  /* 0x000000040f087825 */ /* 0x040fe200078e02c4 */
[----:B------:R-:W-:Y:S01]  /*3d950*/  ISETP.GE.AND P5, PT, R0, UR50, PT ;  /* 0x0000003200007c0c */ /* 0x000fe2000bfa6270 */
[----:B------:R2:W-:Y:S01]  /*3d960*/  @P4 STG.E desc[UR16][R4.64], R151 ;  /* 0x0000009704004986 */ /* 0x0005e2000c101910 */
[----:B------:R-:W-:Y:S01]  /*3d970*/  IADD3 R13, PT, PT, R15, UR30, RZ ;  /* 0x0000001e0f0d7c10 */ /* 0x000fe2000fffe0ff */
[----:B------:R-:W2:Y:S01]  /*3d980*/  LDCU UR51, c[0x0][0x398] ;  /* 0x00007300ff3377ac */ /* 0x000ea20008000800 */
[----:B------:R-:W-:Y:S01]  /*3d990*/  ISETP.LT.AND P0, PT, R200, UR43, !P0 ;  /* 0x0000002bc8007c0c */ /* 0x000fe2000c701270 */
[----:B------:R-:W-:Y:S01]  /*3d9a0*/  @P6 STG.E desc[UR16][R8.64], R23 ;  /* 0x0000001708006986 */ /* 0x000fe2000c101910 */
[----:B------:R-:W-:Y:S01]  /*3d9b0*/  ISETP.LT.AND P6, PT, R199, UR42, !P5 ;  /* 0x0000002ac7007c0c */ /* 0x000fe2000efc1270 */
[----:B------:R-:W4:Y:S01]  /*3d9c0*/  LDCU UR44, c[0x0][0x398] ;  /* 0x00007300ff2c77ac */ /* 0x000f220008000800 */
[----:B------:R-:W-:-:S02]  /*3d9d0*/  IADD3 R0, PT, PT, R198, 0x56, RZ ;  /* 0x00000056c6007810 */ /* 0x000fc40007ffe0ff */
[----:B---3--:R-:W-:Y:S01]  /*3d9e0*/  ISETP.LT.AND P5, PT, R200, UR6, !P5 ;  /* 0x00000006c8007c0c */ /* 0x008fe2000efa1270 */
[C---:B-1----:R-:W-:Y:S01]  /*3d9f0*/  IMAD.WIDE R6, R13.reuse, 0x4, R2 ;  /* 0x000000040d067825 */ /* 0x042fe200078e0202 */
[----:B------:R-:W-:Y:S01]  /*3da00*/  ISETP.GE.AND P3, PT, R0, UR41, PT ;  /* 0x0000002900007c0c */ /* 0x000fe2000bf66270 */
[----:B------:R-:W1:Y:S02]  /*3da10*/  LDCU UR28, c[0x0][0x39c] ;  /* 0x00007380ff1c77ac */ /* 0x000e640008000800 */
[C---:B------:R-:W-:Y:S01]  /*3da20*/  IMAD.WIDE R10, R13.reuse, 0x4, R196 ;  /* 0x000000040d0a7825 */ /* 0x040fe200078e02c4 */
[----:B------:R3:W-:Y:S01]  /*3da30*/  @P2 STG.E desc[UR16][R6.64], R152 ;  /* 0x0000009806002986 */ /* 0x0007e2000c101910 */
[----:B------:R-:W1:Y:S02]  /*3da40*/  LDCU UR46, c[0x0][0x398] ;  /* 0x00007300ff2e77ac */ /* 0x000e640008000800 */
[----:B------:R-:W-:Y:S02]  /*3da50*/  VIADD R13, R13, UR30 ;  /* 0x0000001e0d0d7c36 */ /* 0x000fe40008000000 */
[----:B------:R-:W-:Y:S01]  /*3da60*/  VIADD R0, R198, 0x57 ;  /* 0x00000057c6007836 */ /* 0x000fe20000000000 */
[----:B------:R-:W1:Y:S01]  /*3da70*/  LDCU UR11, c[0x0][0x39c] ;  /* 0x00007380ff0b77ac */ /* 0x000e620008000800 */
[----:B--2---:R-:W-:Y:S01]  /*3da80*/  IMAD.WIDE R4, R13, 0x4, R2 ;  /* 0x000000040d047825 */ /* 0x004fe200078e0202 */
[----:B------:R-:W-:Y:S01]  /*3da90*/  ISETP.LT.AND P2, PT, R199, UR15, !P3 ;  /* 0x0000000fc7007c0c */ /* 0x000fe2000df41270 */
[----:B------:R-:W-:Y:S01]  /*3daa0*/  @P0 STG.E desc[UR16][R10.64], R24 ;  /* 0x000000180a000986 */ /* 0x000fe2000c101910 */
[----:B------:R-:W-:Y:S01]  /*3dab0*/  ISETP.GE.AND P4, PT, R0, UR49, PT ;  /* 0x0000003100007c0c */ /* 0x000fe2000bf86270 */
[----:B------:R-:W2:Y:S01]  /*3dac0*/  LDCU UR32, c[0x0][0x398] ;  /* 0x00007300ff2077ac */ /* 0x000ea20008000800 */
[C---:B---3--:R-:W-:Y:S01]  /*3dad0*/  IMAD.WIDE R6, R13.reuse, 0x4, R196 ;  /* 0x000000040d067825 */ /* 0x048fe200078e02c4 */
[----:B------:R-:W-:Y:S01]  /*3dae0*/  ISETP.LT.AND P3, PT, R200, UR35, !P3 ;  /* 0x00000023c8007c0c */ /* 0x000fe2000df61270 */
[----:B------:R3:W-:Y:S01]  /*3daf0*/  @P6 STG.E desc[UR16][R4.64], R153 ;  /* 0x0000009904006986 */ /* 0x0007e2000c101910 */
[----:B------:R-:W-:Y:S01]  /*3db00*/  IADD3 R15, PT, PT, R13, UR30, RZ ;  /* 0x0000001e0d0f7c10 */ /* 0x000fe2000fffe0ff */
[----:B------:R-:W-:Y:S01]  /*3db10*/  VIADD R0, R198, 0x58 ;  /* 0x00000058c6007836 */ /* 0x000fe20000000000 */
[----:B------:R-:W1:Y:S01]  /*3db20*/  LDCU UR33, c[0x0][0x398] ;  /* 0x00007300ff2177ac */ /* 0x000e620008000800 */
[----:B------:R2:W-:Y:S01]  /*3db30*/  @P5 STG.E desc[UR16][R6.64], R25 ;  /* 0x0000001906005986 */ /* 0x0005e2000c101910 */
[----:B------:R-:W-:Y:S01]  /*3db40*/  ISETP.LT.AND P5, PT, R199, UR37, !P4 ;  /* 0x00000025c7007c0c */ /* 0x000fe2000e7a1270 */
[C---:B------:R-:W-:Y:S01]  /*3db50*/  IMAD.WIDE R8, R15.reuse, 0x4, R2 ;  /* 0x000000040f087825 */ /* 0x040fe200078e0202 */
[----:B------:R-:W-:Y:S01]  /*3db60*/  ISETP.LT.AND P4, PT, R200, UR36, !P4 ;  /* 0x00000024c8007c0c */ /* 0x000fe2000e781270 */
[----:B------:R-:W1:Y:S01]  /*3db70*/  LDCU UR48, c[0x0][0x398] ;  /* 0x00007300ff3077ac */ /* 0x000e620008000800 */
[----:B------:R-:W-:Y:S01]  /*3db80*/  ISETP.GE.AND P0, PT, R0, UR39, PT ;  /* 0x0000002700007c0c */ /* 0x000fe2000bf06270 */
[C---:B---3--:R-:W-:Y:S01]  /*3db90*/  IMAD.WIDE R4, R15.reuse, 0x4, R196 ;  /* 0x000000040f047825 */ /* 0x048fe200078e02c4 */
[----:B------:R-:W-:Y:S01]  /*3dba0*/  IADD3 R15, PT, PT, R15, UR30, RZ ;  /* 0x0000001e0f0f7c10 */ /* 0x000fe2000fffe0ff */
[----:B------:R3:W-:Y:S01]  /*3dbb0*/  @P2 STG.E desc[UR16][R8.64], R154 ;  /* 0x0000009a08002986 */ /* 0x0007e2000c101910 */
[----:B------:R-:W1:Y:S01]  /*3dbc0*/  LDCU UR12, c[0x0][0x39c] ;  /* 0x00007380ff0c77ac */ /* 0x000e620008000800 */
[----:B------:R-:W-:-:S02]  /*3dbd0*/  VIADD R0, R198, 0x59 ;  /* 0x00000059c6007836 */ /* 0x000fc40000000000 */
[----:B--2---:R-:W-:Y:S01]  /*3dbe0*/  IMAD.WIDE R6, R15, 0x4, R2 ;  /* 0x000000040f067825 */ /* 0x004fe200078e0202 */
[----:B------:R2:W-:Y:S01]  /*3dbf0*/  @P3 STG.E desc[UR16][R4.64], R26 ;  /* 0x0000001a04003986 */ /* 0x0005e2000c101910 */
[----:B------:R-:W-:Y:S01]  /*3dc00*/  ISETP.LT.AND P3, PT, R199, UR20, !P0 ;  /* 0x00000014c7007c0c */ /* 0x000fe2000c761270 */
[----:B------:R-:W1:Y:S01]  /*3dc10*/  LDCU UR26, c[0x0][0x398] ;  /* 0x00007300ff1a77ac */ /* 0x000e620008000800 */
[----:B------:R-:W-:Y:S01]  /*3dc20*/  ISETP.GE.AND P6, PT, R0, UR47, PT ;  /* 0x0000002f00007c0c */ /* 0x000fe2000bfc6270 */
[----:B------:R-:W1:Y:S01]  /*3dc30*/  LDCU UR24, c[0x0][0x398] ;  /* 0x00007300ff1877ac */ /* 0x000e620008000800 */
[C---:B---3--:R-:W-:Y:S01]  /*3dc40*/  IMAD.WIDE R8, R15.reuse, 0x4, R196 ;  /* 0x000000040f087825 */ /* 0x048fe200078e02c4 */
[----:B------:R3:W-:Y:S01]  /*3dc50*/  @P5 STG.E desc[UR16][R6.64], R155 ;  /* 0x0000009b06005986 */ /* 0x0007e2000c101910 */
[----:B----4-:R-:W-:Y:S01]  /*3dc60*/  ISETP.LT.AND P0, PT, R200, UR14, !P0 ;  /* 0x0000000ec8007c0c */ /* 0x010fe2000c701270 */
[----:B------:R-:W4:Y:S01]  /*3dc70*/  LDCU UR18, c[0x0][0x39c] ;  /* 0x00007380ff1277ac */ /* 0x000f220008000800 */
[----:B------:R-:W-:Y:S01]  /*3dc80*/  VIADD R13, R15, UR30 ;  /* 0x0000001e0f0d7c36 */ /* 0x000fe20008000000 */
[----:B------:R-:W-:Y:S01]  /*3dc90*/  @P4 STG.E desc[UR16][R8.64], R27 ;  /* 0x0000001b08004986 */ /* 0x000fe2000c101910 */
[----:B------:R-:W-:Y:S01]  /*3dca0*/  VIADD R0, R198, 0x5a ;  /* 0x0000005ac6007836 */ /* 0x000fe20000000000 */
[----:B------:R-:W-:Y:S01]  /*3dcb0*/  ISETP.LT.AND P4, PT, R199, UR22, !P6 ;  /* 0x00000016c7007c0c */ /* 0x000fe2000f781270 */
[C---:B--2---:R-:W-:Y:S01]  /*3dcc0*/  IMAD.WIDE R4, R13.reuse, 0x4, R2 ;  /* 0x000000040d047825 */ /* 0x044fe200078e0202 */
[----:B------:R-:W-:Y:S01]  /*3dcd0*/  ISETP.LT.AND P6, PT, R200, UR31, !P6 ;  /* 0x0000001fc8007c0c */ /* 0x000fe2000f7c1270 */
[----:B------:R-:W2:Y:S02]  /*3dce0*/  LDCU UR41, c[0x0][0x398] ;  /* 0x00007300ff2977ac */ /* 0x000ea40008000800 */
[C---:B------:R-:W-:Y:S01]  /*3dcf0*/  IMAD.WIDE R10, R13.reuse, 0x4, R196 ;  /* 0x000000040d0a7825 */ /* 0x040fe200078e02c4 */
[----:B------:R-:W-:Y:S01]  /*3dd00*/  IADD3 R13, PT, PT, R13, UR30, RZ ;  /* 0x0000001e0d0d7c10 */ /* 0x000fe2000fffe0ff */
[----:B------:R-:W1:Y:S01]  /*3dd10*/  LDCU UR42, c[0x0][0x398] ;  /* 0x00007300ff2a77ac */ /* 0x000e620008000800 */
[----:B------:R-:W-:Y:S01]  /*3dd20*/  ISETP.GE.AND P2, PT, R0, UR34, PT ;  /* 0x0000002200007c0c */ /* 0x000fe2000bf46270 */
[----:B------:R-:W-:Y:S01]  /*3dd30*/  VIADD R0, R198, 0x5b ;  /* 0x0000005bc6007836 */ /* 0x000fe20000000000 */
[----:B------:R2:W-:Y:S01]  /*3dd40*/  @P3 STG.E desc[UR16][R4.64], R156 ;  /* 0x0000009c04003986 */ /* 0x0005e2000c101910 */
[----:B---3--:R-:W-:Y:S01]  /*3dd50*/  IMAD.WIDE R6, R13, 0x4, R2 ;  /* 0x000000040d067825 */ /* 0x008fe200078e0202 */
[----:B------:R-:W-:Y:S01]  /*3dd60*/  ISETP.LT.AND P3, PT, R199, UR40, !P2 ;  /* 0x00000028c7007c0c */ /* 0x000fe2000d761270 */
[----:B------:R-:W3:Y:S01]  /*3dd70*/  LDCU UR6, c[0x0][0x39c] ;  /* 0x00007380ff0677ac */ /* 0x000ee20008000800 */
[----:B------:R-:W-:Y:S01]  /*3dd80*/  ISETP.GE.AND P5, PT, R0, UR38, PT ;  /* 0x0000002600007c0c */ /* 0x000fe2000bfa6270 */
[----:B------:R-:W-:Y:S01]  /*3dd90*/  @P0 STG.E desc[UR16][R10.64], R28 ;  /* 0x0000001c0a000986 */ /* 0x000fe2000c101910 */
[----:B------:R-:W-:Y:S01]  /*3dda0*/  ISETP.LT.AND P2, PT, R200, UR45, !P2 ;  /* 0x0000002dc8007c0c */ /* 0x000fe2000d741270 */
[C---:B------:R-:W-:Y:S01]  /*3ddb0*/  VIADD R15, R13.reuse, UR30 ;  /* 0x0000001e0d0f7c36 */ /* 0x040fe20008000000 */
[----:B------:R-:W1:Y:S01]  /*3ddc0*/  LDCU UR35, c[0x0][0x398] ;  /* 0x00007300ff2377ac */ /* 0x000e620008000800 */
[----:B--2---:R-:W-:Y:S01]  /*3ddd0*/  IMAD.WIDE R4, R13, 0x4, R196 ;  /* 0x000000040d047825 */ /* 0x004fe200078e02c4 */
[----:B------:R2:W-:Y:S01]  /*3dde0*/  @P4 STG.E desc[UR16][R6.64], R157 ;  /* 0x0000009d06004986 */ /* 0x0005e2000c101910 */
[----:B------:R-:W3:Y:S03]  /*3ddf0*/  LDCU UR15, c[0x0][0x39c] ;  /* 0x00007380ff0f77ac */ /* 0x000ee60008000800 */
[----:B------:R3:W-:Y:S01]  /*3de00*/  @P6 STG.E desc[UR16][R4.64], R29 ;  /* 0x0000001d04006986 */ /* 0x0007e2000c101910 */
[----:B------:R-:W-:Y:S01]  /*3de10*/  ISETP.LT.AND P6, PT, R199, UR51, !P5 ;  /* 0x00000033c7007c0c */ /* 0x000fe2000efc1270 */
[----:B------:R-:W-:Y:S01]  /*3de20*/  VIADD R0, R198, 0x5c ;  /* 0x0000005cc6007836 */ /* 0x000fe20000000000 */
[----:B------:R-:W-:Y:S01]  /*3de30*/  ISETP.LT.AND P5, PT, R200, UR44, !P5 ;  /* 0x0000002cc8007c0c */ /* 0x000fe2000efa1270 */
[C---:B------:R-:W-:Y:S01]  /*3de40*/  IMAD.WIDE R8, R15.reuse, 0x4, R2 ;  /* 0x000000040f087825 */ /* 0x040fe200078e0202 */
[----:B------:R-:W4:Y:S03]  /*3de50*/  LDCU UR39, c[0x0][0x398] ;  /* 0x00007300ff2777ac */ /* 0x000f260008000800 */
[C---:B--2---:R-:W-:Y:S01]  /*3de60*/  IMAD.WIDE R6, R15.reuse, 0x4, R196 ;  /* 0x000000040f067825 */ /* 0x044fe200078e02c4 */
[----:B-1----:R-:W-:Y:S01]  /*3de70*/  ISETP.GE.AND P0, PT, R0, UR28, PT ;  /* 0x0000001c00007c0c */ /* 0x002fe2000bf06270 */
[----:B------:R1:W-:Y:S01]  /*3de80*/  @P3 STG.E desc[UR16][R8.64], R158 ;  /* 0x0000009e08003986 */ /* 0x0003e2000c101910 */
[----:B------:R-:W2:Y:S01]  /*3de90*/  LDCU UR34, c[0x0][0x398] ;  /* 0x00007300ff2277ac */ /* 0x000ea20008000800 */
[----:B------:R-:W-:Y:S01]  /*3dea0*/  VIADD R15, R15, UR30 ;  /* 0x0000001e0f0f7c36 */ /* 0x000fe20008000000 */
[----:B------:R-:W-:Y:S01]  /*3deb0*/  IADD3 R0, PT, PT, R198, 0x5d, RZ ;  /* 0x0000005dc6007810 */ /* 0x000fe20007ffe0ff */
[----:B------:R2:W-:Y:S01]  /*3dec0*/  @P2 STG.E desc[UR16][R6.64], R30 ;  /* 0x0000001e06002986 */ /* 0x0005e2000c101910 */
[----:B------:R-:W4:Y:S01]  /*3ded0*/  LDCU UR36, c[0x0][0x398] ;  /* 0x00007300ff2477ac */ /* 0x000f220008000800 */
[----:B---3--:R-:W-:Y:S01]  /*3dee0*/  IMAD.WIDE R4, R15, 0x4, R2 ;  /* 0x000000040f047825 */ /* 0x008fe200078e0202 */
[----:B------:R-:W-:-:S02]  /*3def0*/  ISETP.LT.AND P2, PT, R199, UR46, !P0 ;  /* 0x0000002ec7007c0c */ /* 0x000fc4000c741270 */
[----:B------:R-:W-:Y:S01]  /*3df00*/  ISETP.GE.AND P4, PT, R0, UR11, PT ;  /* 0x0000000b00007c0c */ /* 0x000fe2000bf86270 */
[----:B------:R-:W3:Y:S01]  /*3df10*/  LDCU UR14, c[0x0][0x39c] ;  /* 0x00007380ff0e77ac */ /* 0x000ee20008000800 */
[C---:B-1----:R-:W-:Y:S01]  /*3df20*/  IMAD.WIDE R8, R15.reuse, 0x4, R196 ;  /* 0x000000040f087825 */ /* 0x042fe200078e02c4 */
[----:B------:R1:W-:Y:S01]  /*3df30*/  @P6 STG.E desc[UR16][R4.64], R159 ;  /* 0x0000009f04006986 */ /* 0x0003e2000c101910 */
[----:B------:R-:W-:Y:S01]  /*3df40*/  ISETP.LT.AND P0, PT, R200, UR32, !P0 ;  /* 0x00000020c8007c0c */ /* 0x000fe2000c701270 */
[----:B------:R-:W1:Y:S01]  /*3df50*/  LDCU UR22, c[0x0][0x398] ;  /* 0x00007300ff1677ac */ /* 0x000e620008000800 */
[----:B------:R-:W-:Y:S01]  /*3df60*/  VIADD R13, R15, UR30 ;  /* 0x0000001e0f0d7c36 */ /* 0x000fe20008000000 */
[----:B------:R-:W-:Y:S01]  /*3df70*/  @P5 STG.E desc[UR16][R8.64], R31 ;  /* 0x0000001f08005986 */ /* 0x000fe2000c101910 */
[----:B------:R-:W-:Y:S01]  /*3df80*/  ISETP.LT.AND P5, PT, R199, UR33, !P4 ;  /* 0x00000021c7007c0c */ /* 0x000fe2000e7a1270 */
[----:B------:R-:W-:Y:S01]  /*3df90*/  VIADD R0, R198, 0x5e ;  /* 0x0000005ec6007836 */ /* 0x000fe20000000000 */
[----:B------:R-:W-:Y:S01]  /*3dfa0*/  ISETP.LT.AND P4, PT, R200, UR48, !P4 ;  /* 0x00000030c8007c0c */ /* 0x000fe2000e781270 */
[C---:B--2---:R-:W-:Y:S01]  /*3dfb0*/  IMAD.WIDE R6, R13.reuse, 0x4, R2 ;  /* 0x000000040d067825 */ /* 0x044fe200078e0202 */
[----:B------:R-:W2:Y:S03]  /*3dfc0*/  LDCU UR31, c[0x0][0x398] ;  /* 0x00007300ff1f77ac */ /* 0x000ea60008000800 */
[C---:B------:R-:W-:Y:S01]  /*3dfd0*/  IMAD.WIDE R10, R13.reuse, 0x4, R196 ;  /* 0x000000040d0a7825 */ /* 0x040fe200078e02c4 */
[----:B------:R-:W-:Y:S01]  /*3dfe0*/  ISETP.GE.AND P3, PT, R0, UR12, PT ;  /* 0x0000000c00007c0c */ /* 0x000fe2000bf66270 */
[----:B------:R3:W-:Y:S01]  /*3dff0*/  @P2 STG.E desc[UR16][R6.64], R160 ;  /* 0x000000a006002986 */ /* 0x0007e2000c101910 */
[----:B------:R-:W2:Y:S01]  /*3e000*/  LDCU UR20, c[0x0][0x39c] ;  /* 0x00007380ff1477ac */ /* 0x000ea20008000800 */
[----:B------:R-:W-:Y:S01]  /*3e010*/  VIADD R13, R13, UR30 ;  /* 0x0000001e0d0d7c36 */ /* 0x000fe20008000000 */
[----:B------:R-:W-:Y:S01]  /*3e020*/  IADD3 R0, PT, PT, R198, 0x5f, RZ ;  /* 0x0000005fc6007810 */ /* 0x000fe20007ffe0ff */
[----:B------:R-:W2:Y:S02]  /*3e030*/  LDCU UR28, c[0x0][0x398] ;  /* 0x00007300ff1c77ac */ /* 0x000ea40008000800 */
[----:B-1----:R-:W-:Y:S01]  /*3e040*/  IMAD.WIDE R4, R13, 0x4, R2 ;  /* 0x000000040d047825 */ /* 0x002fe200078e0202 */
[----:B------:R-:W-:Y:S01]  /*3e050*/  ISETP.LT.AND P2, PT, R199, UR26, !P3 ;  /* 0x0000001ac7007c0c */ /* 0x000fe2000df41270 */
[----:B------:R-:W-:Y:S01]  /*3e060*/  @P0 STG.E desc[UR16][R10.64], R32 ;  /* 0x000000200a000986 */ /* 0x000fe2000c101910 */
[----:B----4-:R-:W-:Y:S01]  /*3e070*/  ISETP.GE.AND P6, PT, R0, UR18, PT ;  /* 0x0000001200007c0c */ /* 0x010fe2000bfc6270 */
[----:B------:R-:W1:Y:S01]  /*3e080*/  LDCU UR37, c[0x0][0x398] ;  /* 0x00007300ff2577ac */ /* 0x000e620008000800 */
[C---:B---3--:R-:W-:Y:S01]  /*3e090*/  IMAD.WIDE R6, R13.reuse, 0x4, R196 ;  /* 0x000000040d067825 */ /* 0x048fe200078e02c4 */
[----:B------:R-:W-:Y:S01]  /*3e0a0*/  ISETP.LT.AND P3, PT, R200, UR24, !P3 ;  /* 0x00000018c8007c0c */ /* 0x000fe2000df61270 */
[----:B------:R3:W-:Y:S01]  /*3e0b0*/  @P5 STG.E desc[UR16][R4.64], R161 ;  /* 0x000000a104005986 */ /* 0x0007e2000c101910 */
[----:B------:R-:W4:Y:S01]  /*3e0c0*/  LDCU UR11, c[0x0][0x39c] ;  /* 0x00007380ff0b77ac */ /* 0x000f220008000800 */
[----:B------:R-:W-:-:S02]  /*3e0d0*/  VIADD R15, R13, UR30 ;  /* 0x0000001e0d0f7c36 */ /* 0x000fc40008000000 */
[----:B------:R1:W-:Y:S01]  /*3e0e0*/  @P4 STG.E desc[UR16][R6.64], R33 ;  /* 0x0000002106004986 */ /* 0x0003e2000c101910 */
[----:B------:R-:W-:Y:S01]  /*3e0f0*/  ISETP.LT.AND P4, PT, R199, UR41, !P6 ;  /* 0x00000029c7007c0c */ /* 0x000fe2000f781270 */
[----:B------:R-:W2:Y:S01]  /*3e100*/  LDCU UR38, c[0x0][0x398] ;  /* 0x00007300ff2677ac */ /* 0x000ea20008000800 */
[----:B------:R-:W-:Y:S02]  /*3e110*/  IADD3 R0, PT, PT, R198, 0x60, RZ ;  /* 0x00000060c6007810 */ /* 0x000fe40007ffe0ff */
[----:B------:R-:W-:Y:S01]  /*3e120*/  ISETP.LT.AND P6, PT, R200, UR42, !P6 ;  /* 0x0000002ac8007c0c */ /* 0x000fe2000f7c1270 */
[C---:B------:R-:W-:Y:S01]  /*3e130*/  IMAD.WIDE R8, R15.reuse, 0x4, R2 ;  /* 0x000000040f087825 */ /* 0x040fe200078e0202 */
[----:B------:R-:W-:Y:S01]  /*3e140*/  ISETP.GE.AND P0, PT, R0, UR6, PT ;  /* 0x0000000600007c0c */ /* 0x000fe2000bf06270 */
[----:B------:R-:W2:Y:S02]  /*3e150*/  LDCU UR12, c[0x0][0x39c] ;  /* 0x00007380ff0c77ac */ /* 0x000ea40008000800 */
[C---:B---3--:R-:W-:Y:S01]  /*3e160*/  IMAD.WIDE R4, R15.reuse, 0x4, R196 ;  /* 0x000000040f047825 */ /* 0x048fe200078e02c4 */
[----:B------:R3:W-:Y:S01]  /*3e170*/  @P2 STG.E desc[UR16][R8.64], R162 ;  /* 0x000000a208002986 */ /* 0x0007e2000c101910 */
[----:B------:R-:W2:Y:S02]  /*3e180*/  LDCU UR18, c[0x0][0x398] ;  /* 0x00007300ff1277ac */ /* 0x000ea40008000800 */
[----:B------:R-:W-:-:S02]  /*3e190*/  VIADD R15, R15, UR30 ;  /* 0x0000001e0f0f7c36 */ /* 0x000fc40008000000 */
[----:B------:R-:W-:Y:S01]  /*3e1a0*/  VIADD R0, R198, 0x61 ;  /* 0x00000061c6007836 */ /* 0x000fe20000000000 */
[----:B------:R2:W-:Y:S01]  /*3e1b0*/  @P3 STG.E desc[UR16][R4.64], R34 ;  /* 0x0000002204003986 */ /* 0x0005e2000c101910 */
[----:B-1----:R-:W-:Y:S01]  /*3e1c0*/  IMAD.WIDE R6, R15, 0x4, R2 ;  /* 0x000000040f067825 */ /* 0x002fe200078e0202 */
[----:B------:R-:W-:Y:S01]  /*3e1d0*/  ISETP.LT.AND P3, PT, R199, UR35, !P0 ;  /* 0x00000023c7007c0c */ /* 0x000fe2000c761270 */
[----:B------:R-:W1:Y:S01]  /*3e1e0*/  LDCU UR32, c[0x0][0x398] ;  /* 0x00007300ff2077ac */ /* 0x000e620008000800 */
[----:B------:R-:W-:Y:S01]  /*3e1f0*/  ISETP.GE.AND P5, PT, R0, UR15, PT ;  /* 0x0000000f00007c0c */ /* 0x000fe2000bfa6270 */
[C---:B---3--:R-:W-:Y:S01]  /*3e200*/  IMAD.WIDE R8, R15.reuse, 0x4, R196 ;  /* 0x000000040f087825 */ /* 0x048fe200078e02c4 */
[----:B------:R-:W-:Y:S01]  /*3e210*/  IADD3 R13, PT, PT, R15, UR30, RZ ;  /* 0x0000001e0f0d7c10 */ /* 0x000fe2000fffe0ff */
[----:B------:R3:W-:Y:S01]  /*3e220*/  @P4 STG.E desc[UR16][R6.64], R163 ;  /* 0x000000a306004986 */ /* 0x0007e2000c101910 */
[----:B------:R-:W-:Y:S01]  /*3e230*/  ISETP.LT.AND P0, PT, R200, UR39, !P0 ;  /* 0x00000027c8007c0c */ /* 0x000fe2000c701270 */
[----:B------:R-:W1:Y:S02]  /*3e240*/  LDCU UR26, c[0x0][0x398] ;  /* 0x00007300ff1a77ac */ /* 0x000e640008000800 */
[----:B------:R-:W-:Y:S01]  /*3e250*/  @P6 STG.E desc[UR16][R8.64], R35 ;  /* 0x0000002308006986 */ /* 0x000fe2000c101910 */
[----:B------:R-:W-:Y:S01]  /*3e260*/  ISETP.LT.AND P6, PT, R199, UR34, !P5 ;  /* 0x00000022c7007c0c */ /* 0x000fe2000efc1270 */
[----:B------:R-:W1:Y:S01]  /*3e270*/  LDCU UR6, c[0x0][0x39c] ;  /* 0x00007380ff0677ac */ /* 0x000e620008000800 */
[----:B------:R-:W-:-:S02]  /*3e280*/  IADD3 R0, PT, PT, R198, 0x62, RZ ;  /* 0x00000062c6007810 */ /* 0x000fc40007ffe0ff */
[----:B------:R-:W-:Y:S01]  /*3e290*/  ISETP.LT.AND P5, PT, R200, UR36, !P5 ;  /* 0x00000024c8007c0c */ /* 0x000fe2000efa1270 */
[C---:B--2---:R-:W-:Y:S01]  /*3e2a0*/  IMAD.WIDE R4, R13.reuse, 0x4, R2 ;  /* 0x000000040d047825 */ /* 0x044fe200078e0202 */
[----:B------:R-:W-:Y:S01]  /*3e2b0*/  ISETP.GE.AND P2, PT, R0, UR14, PT ;  /* 0x0000000e00007c0c */ /* 0x000fe2000bf46270 */
[----:B------:R-:W2:Y:S02]  /*3e2c0*/  LDCU UR24, c[0x0][0x398] ;  /* 0x00007300ff1877ac */ /* 0x000ea40008000800 */
[C---:B------:R-:W-:Y:S01]  /*3e2d0*/  IMAD.WIDE R10, R13.reuse, 0x4, R196 ;  /* 0x000000040d0a7825 */ /* 0x040fe200078e02c4 */
[----:B------:R1:W-:Y:S01]  /*3e2e0*/  @P3 STG.E desc[UR16][R4.64], R164 ;  /* 0x000000a404003986 */ /* 0x0003e2000c101910 */
[----:B------:R-:W2:Y:S02]  /*3e2f0*/  LDCU UR33, c[0x0][0x398] ;  /* 0x00007300ff2177ac */ /* 0x000ea40008000800 */
[----:B------:R-:W-:Y:S02]  /*3e300*/  VIADD R13, R13, UR30 ;  /* 0x0000001e0d0d7c36 */ /* 0x000fe40008000000 */
[----:B------:R-:W-:Y:S01]  /*3e310*/  VIADD R0, R198, 0x63 ;  /* 0x00000063c6007836 */ /* 0x000fe20000000000 */
[----:B------:R-:W-:Y:S01]  /*3e320*/  ISETP.LT.AND P3, PT, R199, UR22, !P2 ;  /* 0x00000016c7007c0c */ /* 0x000fe2000d761270 */
[C---:B---3--:R-:W-:Y:S01]  /*3e330*/  IMAD.WIDE R6, R13.reuse, 0x4, R2 ;  /* 0x000000040d067825 */ /* 0x048fe200078e0202 */
[----:B------:R-:W-:Y:S01]  /*3e340*/  ISETP.LT.AND P2, PT, R200, UR31, !P2 ;  /* 0x0000001fc8007c0c */ /* 0x000fe2000d741270 */
[----:B------:R-:W-:Y:S01]  /*3e350*/  @P0 STG.E desc[UR16][R10.64], R36 ;  /* 0x000000240a000986 */ /* 0x000fe2000c101910 */
[----:B------:R-:W-:Y:S01]  /*3e360*/  ISETP.GE.AND P4, PT, R0, UR20, PT ;  /* 0x0000001400007c0c */ /* 0x000fe2000bf86270 */
[----:B------:R-:W3:Y:S01]  /*3e370*/  LDCU UR14, c[0x0][0x39c] ;  /* 0x00007380ff0e77ac */ /* 0x000ee20008000800 */
[C---:B-1----:R-:W-:Y:S01]  /*3e380*/  IMAD.WIDE R4, R13.reuse, 0x4, R196 ;  /* 0x000000040d047825 */ /* 0x042fe200078e02c4 */
[----:B------:R-:W-:Y:S01]  /*3e390*/  IADD3 R15, PT, PT, R13, UR30, RZ ;  /* 0x0000001e0d0f7c10 */ /* 0x000fe2000fffe0ff */
[----:B------:R1:W-:Y:S01]  /*3e3a0*/  @P6 STG.E desc[UR16][R6.64], R165 ;  /* 0x000000a506006986 */ /* 0x0003e2000c101910 */
[----:B------:R-:W2:Y:S01]  /*3e3b0*/  LDCU UR40, c[0x0][0x398] ;  /* 0x00007300ff2877ac */ /* 0x000ea20008000800 */
[----:B------:R-:W-:-:S02]  /*3e3c0*/  VIADD R0, R198, 0x64 ;  /* 0x00000064c6007836 */ /* 0x000fc40000000000 */
[----:B------:R2:W-:Y:S01]  /*3e3d0*/  @P5 STG.E desc[UR16][R4.64], R37 ;  /* 0x0000002504005986 */ /* 0x0005e2000c101910 */
[----:B------:R-:W-:Y:S01]  /*3e3e0*/  ISETP.LT.AND P5, PT, R199, UR28, !P4 ;  /* 0x0000001cc7007c0c */ /* 0x000fe2000e7a1270 */
[C---:B------:R-:W-:Y:S01]  /*3e3f0*/  IMAD.WIDE R8, R15.reuse, 0x4, R2 ;  /* 0x000000040f087825 */ /* 0x040fe200078e0202 */
[----:B------:R-:W-:Y:S01]  /*3e400*/  ISETP.LT.AND P4, PT, R200, UR37, !P4 ;  /* 0x00000025c8007c0c */ /* 0x000fe2000e781270 */
[----:B------:R-:W3:Y:S01]  /*3e410*/  LDCU UR20, c[0x0][0x398] ;  /* 0x00007300ff1477ac */ /* 0x000ee20008000800 */
[----:B----4-:R-:W-:Y:S01]  /*3e420*/  ISETP.GE.AND P0, PT, R0, UR11, PT ;  /* 0x0000000b00007c0c */ /* 0x010fe2000bf06270 */
[C---:B-1----:R-:W-:Y:S01]  /*3e430*/  IMAD.WIDE R6, R15.reuse, 0x4, R196 ;  /* 0x000000040f067825 */ /* 0x042fe200078e02c4 */
[----:B------:R-:W-:Y:S01]  /*3e440*/  IADD3 R15, PT, PT, R15, UR30, RZ ;  /* 0x0000001e0f0f7c10 */ /* 0x000fe2000fffe0ff */
[----:B------:R1:W-:Y:S01]  /*3e450*/  @P3 STG.E desc[UR16][R8.64], R166 ;  /* 0x000000a608003986 */ /* 0x0003e2000c101910 */
[----:B------:R-:W4:Y:S01]  /*3e460*/  LDCU UR15, c[0x0][0x39c] ;  /* 0x00007380ff0f77ac */ /* 0x000f220008000800 */
[----:B------:R-:W-:-:S02]  /*3e470*/  VIADD R0, R198, 0x65 ;  /* 0x00000065c6007836 */ /* 0x000fc40000000000 */
[----:B------:R3:W-:Y:S01]  /*3e480*/  @P2 STG.E desc[UR16][R6.64], R38 ;  /* 0x0000002606002986 */ /* 0x0007e2000c101910 */
[----:B--2---:R-:W-:Y:S01]  /*3e490*/  IMAD.WIDE R4, R15, 0x4, R2 ;  /* 0x000000040f047825 */ /* 0x004fe200078e0202 */
[----:B------:R-:W-:Y:S01]  /*3e4a0*/  ISETP.LT.AND P2, PT, R199, UR38, !P0 ;  /* 0x00000026c7007c0c */ /* 0x000fe2000c741270 */
[----:B------:R-:W2:Y:S01]  /*3e4b0*/  LDCU UR34, c[0x0][0x398] ;  /* 0x00007300ff2277ac */ /* 0x000ea20008000800 */
[----:B------:R-:W-:Y:S01]  /*3e4c0*/  ISETP.GE.AND P6, PT, R0, UR12, PT ;  /* 0x0000000c00007c0c */ /* 0x000fe2000bfc6270 */
[----:B------:R-:W2:Y:S01]  /*3e4d0*/  LDCU UR11, c[0x0][0x39c] ;  /* 0x00007380ff0b77ac */ /* 0x000ea20008000800 */
[C---:B-1----:R-:W-:Y:S01]  /*3e4e0*/  IMAD.WIDE R8, R15.reuse, 0x4, R196 ;  /* 0x000000040f087825 */ /* 0x042fe200078e02c4 */
[----:B------:R1:W-:Y:S01]  /*3e4f0*/  @P5 STG.E desc[UR16][R4.64], R167 ;  /* 0x000000a704005986 */ /* 0x0003e2000c101910 */
[----:B------:R-:W-:Y:S01]  /*3e500*/  ISETP.LT.AND P0, PT, R200, UR18, !P0 ;  /* 0x00000012c8007c0c */ /* 0x000fe2000c701270 */
[----:B------:R-:W2:Y:S01]  /*3e510*/  LDCU UR22, c[0x0][0x398] ;  /* 0x00007300ff1677ac */ /* 0x000ea20008000800 */
[----:B------:R-:W-:Y:S01]  /*3e520*/  VIADD R13, R15, UR30 ;  /* 0x0000001e0f0d7c36 */ /* 0x000fe20008000000 */
[----:B------:R-:W-:Y:S01]  /*3e530*/  @P4 STG.E desc[UR16][R8.64], R39 ;  /* 0x0000002708004986 */ /* 0x000fe2000c101910 */
[----:B------:R-:W-:Y:S01]  /*3e540*/  VIADD R0, R198, 0x66 ;  /* 0x00000066c6007836 */ /* 0x000fe20000000000 */
[----:B------:R-:W-:Y:S01]  /*3e550*/  ISETP.LT.AND P4, PT, R199, UR32, !P6 ;  /* 0x00000020c7007c0c */ /* 0x000fe2000f781270 */
[C---:B---3--:R-:W-:Y:S01]  /*3e560*/  IMAD.WIDE R6, R13.reuse, 0x4, R2 ;  /* 0x000000040d067825 */ /* 0x048fe200078e0202 */
[----:B------:R-:W-:Y:S01]  /*3e570*/  ISETP.LT.AND P6, PT, R200, UR26, !P6 ;  /* 0x0000001ac8007c0c */ /* 0x000fe2000f7c1270 */
[----:B------:R-:W3:Y:S02]  /*3e580*/  LDCU UR31, c[0x0][0x398] ;  /* 0x00007300ff1f77ac */ /* 0x000ee40008000800 */
[C---:B------:R-:W-:Y:S01]  /*3e590*/  IMAD.WIDE R10, R13.reuse, 0x4, R196 ;  /* 0x000000040d0a7825 */ /* 0x040fe200078e02c4 */
[----:B------:R-:W-:Y:S01]  /*3e5a0*/  IADD3 R13, PT, PT, R13, UR30, RZ ;  /* 0x0000001e0d0d7c10 */ /* 0x000fe2000fffe0ff */
[----:B------:R-:W2:Y:S01]  /*3e5b0*/  LDCU UR35, c[0x0][0x398] ;  /* 0x00007300ff2377ac */ /* 0x000ea20008000800 */
[----:B------:R-:W-:Y:S01]  /*3e5c0*/  ISETP.GE.AND P3, PT, R0, UR6, PT ;  /* 0x0000000600007c0c */ /* 0x000fe2000bf66270 */
[----:B------:R-:W-:Y:S01]  /*3e5d0*/  VIADD R0, R198, 0x67 ;  /* 0x00000067c6007836 */ /* 0x000fe20000000000 */
[----:B------:R3:W-:Y:S01]  /*3e5e0*/  @P2 STG.E desc[UR16][R6.64], R168 ;  /* 0x000000a806002986 */ /* 0x0007e2000c101910 */
[----:B-1----:R-:W-:Y:S01]  /*3e5f0*/  IMAD.WIDE R4, R13, 0x4, R2 ;  /* 0x000000040d047825 */ /* 0x002fe200078e0202 */
[----:B------:R-:W-:Y:S01]  /*3e600*/  ISETP.LT.AND P2, PT, R199, UR24, !P3 ;  /* 0x00000018c7007c0c */ /* 0x000fe2000df41270 */
[----:B------:R-:W1:Y:S01]  /*3e610*/  LDCU UR6, c[0x0][0x39c] ;  /* 0x00007380ff0677ac */ /* 0x000e620008000800 */
[----:B------:R-:W-:Y:S01]  /*3e620*/  ISETP.LT.AND P3, PT, R200, UR33, !P3 ;  /* 0x00000021c8007c0c */ /* 0x000fe2000df61270 */
[----:B------:R-:W-:Y:S01]  /*3e630*/  @P0 STG.E desc[UR16][R10.64], R40 ;  /* 0x000000280a000986 */ /* 0x000fe2000c101910 */
[----:B------:R-:W-:Y:S01]  /*3e640*/  ISETP.GE.AND P5, PT, R0, UR14, PT ;  /* 0x0000000e00007c0c */ /* 0x000fe2000bfa6270 */
[C---:B------:R-:W-:Y:S01]  /*3e650*/  VIADD R15, R13.reuse, UR30 ;  /* 0x0000001e0d0f7c36 */ /* 0x040fe20008000000 */
[----:B------:R-:W1:Y:S01]  /*3e660*/  LDCU UR28, c[0x0][0x398] ;  /* 0x00007300ff1c77ac */ /* 0x000e620008000800 */
[----:B---3--:R-:W-:Y:S01]  /*3e670*/  IMAD.WIDE R6, R13, 0x4, R196 ;  /* 0x000000040d067825 */ /* 0x008fe200078e02c4 */
[----:B------:R3:W-:Y:S01]  /*3e680*/  @P4 STG.E desc[UR16][R4.64], R169 ;  /* 0x000000a904004986 */ /* 0x0007e2000c101910 */
[----:B------:R-:W1:Y:S02]  /*3e690*/  LDCU UR18, c[0x0][0x398] ;  /* 0x00007300ff1277ac */ /* 0x000e640008000800 */
[----:B------:R-:W-:Y:S01]  /*3e6a0*/  VIADD R0, R198, 0x68 ;  /* 0x00000068c6007836 */ /* 0x000fe20000000000 */
[----:B------:R1:W-:Y:S01]  /*3e6b0*/  @P6 STG.E desc[UR16][R6.64], R41 ;  /* 0x0000002906006986 */ /* 0x0003e2000c101910 */
[----:B------:R-:W-:Y:S01]  /*3e6c0*/  ISETP.LT.AND P6, PT, R199, UR40, !P5 ;  /* 0x00000028c7007c0c */ /* 0x000fe2000efc1270 */
[C---:B------:R-:W-:Y:S01]  /*3e6d0*/  IMAD.WIDE R8, R15.reuse, 0x4, R2 ;  /* 0x000000040f087825 */ /* 0x040fe200078e0202 */
[----:B------:R-:W-:Y:S01]  /*3e6e0*/  ISETP.LT.AND P5, PT, R200, UR20, !P5 ;  /* 0x00000014c8007c0c */ /* 0x000fe2000efa1270 */
[----:B------:R-:W1:Y:S01]  /*3e6f0*/  LDCU UR12, c[0x0][0x39c] ;  /* 0x00007380ff0c77ac */ /* 0x000e620008000800 */
[----:B----4-:R-:W-:Y:S01]  /*3e700*/  ISETP.GE.AND P0, PT, R0, UR15, PT ;  /* 0x0000000f00007c0c */ /* 0x010fe2000bf06270 */
[C---:B---3--:R-:W-:Y:S01]  /*3e710*/  IMAD.WIDE R4, R15.reuse, 0x4, R196 ;  /* 0x000000040f047825 */ /* 0x048fe200078e02c4 */
[----:B------:R-:W-:Y:S01]  /*3e720*/  IADD3 R0, PT, PT, R198, 0x69, RZ ;  /* 0x00000069c6007810 */ /* 0x000fe20007ffe0ff */
[----:B------:R3:W-:Y:S01]  /*3e730*/  @P2 STG.E desc[UR16][R8.64], R170 ;  /* 0x000000aa08002986 */ /* 0x0007e2000c101910 */
[----:B------:R-:W4:Y:S01]  /*3e740*/  LDCU UR14, c[0x0][0x39c] ;  /* 0x00007380ff0e77ac */ /* 0x000f220008000800 */
[----:B------:R-:W-:-:S02]  /*3e750*/  VIADD R15, R15, UR30 ;  /* 0x0000001e0f0f7c36 */ /* 0x000fc40008000000 */
[----:B------:R4:W-:Y:S01]  /*3e760*/  @P3 STG.E desc[UR16][R4.64], R42 ;  /* 0x0000002a04003986 */ /* 0x0009e2000c101910 */
[----:B--2---:R-:W-:Y:S01]  /*3e770*/  ISETP.LT.AND P3, PT, R199, UR34, !P0 ;  /* 0x00000022c7007c0c */ /* 0x004fe2000c761270 */
[C---:B-1----:R-:W-:Y:S01]  /*3e780*/  IMAD.WIDE R6, R15.reuse, 0x4, R2 ;  /* 0x000000040f067825 */ /* 0x042fe200078e0202 */
[----:B------:R-:W-:Y:S01]  /*3e790*/  ISETP.GE.AND P4, PT, R0, UR11, PT ;  /* 0x0000000b00007c0c */ /* 0x000fe2000bf86270 */
[----:B------:R-:W1:Y:S02]  /*3e7a0*/  LDCU UR32, c[0x0][0x398] ;  /* 0x00007300ff2077ac */ /* 0x000e640008000800 */
[----:B------:R-:W-:Y:S02]  /*3e7b0*/  VIADD R0, R198, 0x6a ;  /* 0x0000006ac6007836 */ /* 0x000fe40000000000 */
[C---:B---3--:R-:W-:Y:S01]  /*3e7c0*/  IMAD.WIDE R8, R15.reuse, 0x4, R196 ;  /* 0x000000040f087825 */ /* 0x048fe200078e02c4 */
[----:B------:R-:W2:Y:S01]  /*3e7d0*/  LDCU UR24, c[0x0][0x398] ;  /* 0x00007300ff1877ac */ /* 0x000ea20008000800 */
[----:B------:R3:W-:Y:S02]  /*3e7e0*/  @P6 STG.E desc[UR16][R6.64], R171 ;  /* 0x000000ab06006986 */ /* 0x0007e4000c101910 */
[----:B------:R-:W-:Y:S01]  /*3e7f0*/  VIADD R13, R15, UR30 ;  /* 0x0000001e0f0d7c36 */ /* 0x000fe20008000000 */
[----:B------:R-:W-:Y:S01]  /*3e800*/  ISETP.LT.AND P0, PT, R200, UR22, !P0 ;  /* 0x00000016c8007c0c */ /* 0x000fe2000c701270 */
[----:B------:R-:W-:Y:S01]  /*3e810*/  @P5 STG.E desc[UR16][R8.64], R43 ;  /* 0x0000002b08005986 */ /* 0x000fe2000c101910 */
[----:B------:R-:W-:Y:S01]  /*3e820*/  ISETP.GE.AND P2, PT, R0, UR6, PT ;  /* 0x0000000600007c0c */ /* 0x000fe2000bf46270 */
[----:B------:R-:W1:Y:S01]  /*3e830*/  LDCU UR6, c[0x0][0x39c] ;  /* 0x00007380ff0677ac */ /* 0x000e620008000800 */
[----:B------:R-:W-:Y:S01]  /*3e840*/  ISETP.LT.AND P5, PT, R199, UR31, !P4 ;  /* 0x0000001fc7007c0c */ /* 0x000fe2000e7a1270 */
[C---:B----4-:R-:W-:Y:S01]  /*3e850*/  IMAD.WIDE R4, R13.reuse, 0x4, R2 ;  /* 0x000000040d047825 */ /* 0x050fe200078e0202 */
[----:B------:R-:W-:Y:S01]  /*3e860*/  ISETP.LT.AND P4, PT, R200, UR35, !P4 ;  /* 0x00000023c8007c0c */ /* 0x000fe2000e781270 */
[----:B------:R-:W4:Y:S01]  /*3e870*/  LDCU UR15, c[0x0][0x398] ;  /* 0x00007300ff0f77ac */ /* 0x000f220008000800 */
[----:B------:R-:W-:Y:S01]  /*3e880*/  IADD3 R0, PT, PT, R198, 0x6b, RZ ;  /* 0x0000006bc6007810 */ /* 0x000fe20007ffe0ff */
[C---:B------:R-:W-:Y:S01]  /*3e890*/  IMAD.WIDE R10, R13.reuse, 0x4, R196 ;  /* 0x000000040d0a7825 */ /* 0x040fe200078e02c4 */
[----:B------:R1:W-:Y:S01]  /*3e8a0*/  @P3 STG.E desc[UR16][R4.64], R172 ;  /* 0x000000ac04003986 */ /* 0x0003e2000c101910 */
[----:B------:R-:W2:Y:S02]  /*3e8b0*/  LDCU UR26, c[0x0][0x398] ;  /* 0x00007300ff1a77ac */ /* 0x000ea40008000800 */
[----:B------:R-:W-:Y:S01]  /*3e8c0*/  VIADD R13, R13, UR30 ;  /* 0x0000001e0d0d7c36 */ /* 0x000fe20008000000 */
[----:B------:R-:W-:Y:S01]  /*3e8d0*/  ISETP.LT.AND P3, PT, R199, UR28, !P2 ;  /* 0x0000001cc7007c0c */ /* 0x000fe2000d761270 */
[----:B------:R-:W2:Y:S01]  /*3e8e0*/  LDCU UR11, c[0x0][0x39c] ;  /* 0x00007380ff0b77ac */ /* 0x000ea20008000800 */
[----:B------:R-:W-:Y:S01]  /*3e8f0*/  ISETP.GE.AND P6, PT, R0, UR12, PT ;  /* 0x0000000c00007c0c */ /* 0x000fe2000bfc6270 */
[C---:B---3--:R-:W-:Y:S01]  /*3e900*/  IMAD.WIDE R6, R13.reuse, 0x4, R2 ;  /* 0x000000040d067825 */ /* 0x048fe200078e0202 */
[----:B------:R-:W-:Y:S01]  /*3e910*/  ISETP.LT.AND P2, PT, R200, UR18, !P2 ;  /* 0x00000012c8007c0c */ /* 0x000fe2000d741270 */
[----:B------:R-:W3:Y:S01]  /*3e920*/  LDCU UR20, c[0x0][0x398] ;  /* 0x00007300ff1477ac */ /* 0x000ee20008000800 */
[----:B------:R-:W-:Y:S01]  /*3e930*/  IADD3 R0, PT, PT, R198, 0x6c, RZ ;  /* 0x0000006cc6007810 */ /* 0x000fe20007ffe0ff */
[C---:B-1----:R-:W-:Y:S01]  /*3e940*/  IMAD.WIDE R4, R13.reuse, 0x4, R196 ;  /* 0x000000040d047825 */ /* 0x042fe200078e02c4 */
[----:B------:R-:W-:Y:S02]  /*3e950*/  @P0 STG.E desc[UR16][R10.64], R44 ;  /* 0x0000002c0a000986 */ /* 0x000fe4000c101910 */
[----:B------:R-:W-:Y:S01]  /*3e960*/  ISETP.GE.AND P0, PT, R0, UR14, PT ;  /* 0x0000000e00007c0c */ /* 0x000fe2000bf06270 */
[----:B------:R-:W1:Y:S01]  /*3e970*/  LDCU UR12, c[0x0][0x39c] ;  /* 0x00007380ff0c77ac */ /* 0x000e620008000800 */
[----:B------:R-:W-:Y:S01]  /*3e980*/  VIADD R15, R13, UR30 ;  /* 0x0000001e0d0f7c36 */ /* 0x000fe20008000000 */
[----:B------:R3:W-:Y:S01]  /*3e990*/  @P5 STG.E desc[UR16][R6.64], R173 ;  /* 0x000000ad06005986 */ /* 0x0007e2000c101910 */
[----:B------:R-:W-:Y:S01]  /*3e9a0*/  VIADD R0, R198, 0x6d ;  /* 0x0000006dc6007836 */ /* 0x000fe20000000000 */
[----:B------:R-:W1:Y:S01]  /*3e9b0*/  LDCU UR22, c[0x0][0x398] ;  /* 0x00007300ff1677ac */ /* 0x000e620008000800 */
[----:B------:R-:W-:Y:S01]  /*3e9c0*/  IMAD.WIDE R8, R15, 0x4, R2 ;  /* 0x000000040f087825 */ /* 0x000fe200078e0202 */
[----:B------:R1:W-:Y:S01]  /*3e9d0*/  @P4 STG.E desc[UR16][R4.64], R45 ;  /* 0x0000002d04004986 */ /* 0x0003e2000c101910 */
[----:B------:R-:W-:Y:S01]  /*3e9e0*/  ISETP.LT.AND P4, PT, R199, UR32, !P6 ;  /* 0x00000020c7007c0c */ /* 0x000fe2000f781270 */
[----:B------:R-:W1:Y:S01]  /*3e9f0*/  LDCU UR31, c[0x0][0x398] ;  /* 0x00007300ff1f77ac */ /* 0x000e620008000800 */
[----:B--2---:R-:W-:Y:S01]  /*3ea00*/  ISETP.LT.AND P6, PT, R200, UR24, !P6 ;  /* 0x00000018c8007c0c */ /* 0x004fe2000f7c1270 */
[----:B------:R2:W-:Y:S01]  /*3ea10*/  @P3 STG.E desc[UR16][R8.64], R174 ;  /* 0x000000ae08003986 */ /* 0x0005e2000c101910 */
[----:B------:R-:W-:Y:S01]  /*3ea20*/  ISETP.GE.AND P5, PT, R0, UR6, PT ;  /* 0x0000000600007c0c */ /* 0x000fe2000bfa6270 */
[----:B------:R-:W1:Y:S01]  /*3ea30*/  LDCU UR6, c[0x0][0x39c] ;  /* 0x00007380ff0677ac */ /* 0x000e620008000800 */
[C---:B---3--:R-:W-:Y:S01]  /*3ea40*/  IMAD.WIDE R6, R15.reuse, 0x4, R196 ;  /* 0x000000040f067825 */ /* 0x048fe200078e02c4 */
[----:B------:R-:W-:Y:S01]  /*3ea50*/  IADD3 R0, PT, PT, R198, 0x6e, RZ ;  /* 0x0000006ec6007810 */ /* 0x000fe20007ffe0ff */
[----:B------:R-:W3:Y:S02]  /*3ea60*/  LDCU UR28, c[0x0][0x398] ;  /* 0x00007300ff1c77ac */ /* 0x000ee40008000800 */
[----:B------:R-:W-:Y:S01]  /*3ea70*/  VIADD R15, R15, UR30 ;  /* 0x0000001e0f0f7c36 */ /* 0x000fe20008000000 */
[----:B------:R1:W-:Y:S01]  /*3ea80*/  @P2 STG.E desc[UR16][R6.64], R46 ;  /* 0x0000002e06002986 */ /* 0x0003e2000c101910 */
[----:B----4-:R-:W-:Y:S01]  /*3ea90*/  ISETP.LT.AND P2, PT, R199, UR15, !P0 ;  /* 0x0000000fc7007c0c */ /* 0x010fe2000c741270 */
[----:B------:R-:W4:Y:S01]  /*3eaa0*/  LDCU UR14, c[0x0][0x398] ;  /* 0x00007300ff0e77ac */ /* 0x000f220008000800 */
[----:B-1----:R-:W-:Y:S01]  /*3eab0*/  IMAD.WIDE R4, R15, 0x4, R2 ;  /* 0x000000040f047825 */ /* 0x002fe200078e0202 */
[----:B------:R-:W-:-:S02]  /*3eac0*/  ISETP.LT.AND P0, PT, R200, UR26, !P0 ;  /* 0x0000001ac8007c0c */ /* 0x000fc4000c701270 */
[----:B------:R-:W-:Y:S01]  /*3ead0*/  ISETP.GE.AND P3, PT, R0, UR11, PT ;  /* 0x0000000b00007c0c */ /* 0x000fe2000bf66270 */
[C---:B--2---:R-:W-:Y:S01]  /*3eae0*/  IMAD.WIDE R8, R15.reuse, 0x4, R196 ;  /* 0x000000040f087825 */ /* 0x044fe200078e02c4 */
[----:B------:R-:W-:Y:S01]  /*3eaf0*/  IADD3 R13, PT, PT, R15, UR30, RZ ;  /* 0x0000001e0f0d7c10 */ /* 0x000fe2000fffe0ff */
[----:B------:R-:W1:Y:S02]  /*3eb00*/  LDCU UR11, c[0x0][0x39c] ;  /* 0x00007380ff0b77ac */ /* 0x000e640008000800 */
[----:B------:R-:W-:Y:S01]  /*3eb10*/  VIADD R0, R198, 0x6f ;  /* 0x0000006fc6007836 */ /* 0x000fe20000000000 */
[----:B------:R2:W-:Y:S01]  /*3eb20*/  @P4 STG.E desc[UR16][R4.64], R175 ;  /* 0x000000af04004986 */ /* 0x0005e2000c101910 */
[----:B------:R-:W-:Y:S01]  /*3eb30*/  IMAD.WIDE R6, R13, 0x4, R2 ;  /* 0x000000040d067825 */ /* 0x000fe200078e0202 */
[----:B------:R-:W1:Y:S02]  /*3eb40*/  LDCU UR18, c[0x0][0x398] ;  /* 0x00007300ff1277ac */ /* 0x000e640008000800 */
[----:B------:R-:W-:Y:S01]  /*3eb50*/  @P6 STG.E desc[UR16][R8.64], R47 ;  /* 0x0000002f08006986 */ /* 0x000fe2000c101910 */
[----:B------:R-:W-:Y:S01]  /*3eb60*/  ISETP.LT.AND P6, PT, R199, UR20, !P5 ;  /* 0x00000014c7007c0c */ /* 0x000fe2000efc1270 */
[C---:B------:R-:W-:Y:S01]  /*3eb70*/  IMAD.WIDE R10, R13.reuse, 0x4, R196 ;  /* 0x000000040d0a7825 */ /* 0x040fe200078e02c4 */
[----:B------:R-:W-:Y:S01]  /*3eb80*/  ISETP.GE.AND P4, PT, R0, UR12, PT ;  /* 0x0000000c00007c0c */ /* 0x000fe2000bf86270 */
[----:B------:R-:W4:Y:S01]  /*3eb90*/  LDCU UR12, c[0x0][0x39c] ;  /* 0x00007380ff0c77ac */ /* 0x000f220008000800 */
[----:B------:R-:W-:Y:S01]  /*3eba0*/  ISETP.LT.AND P5, PT, R200, UR22, !P5 ;  /* 0x00000016c8007c0c */ /* 0x000fe2000efa1270 */
[----:B------:R-:W-:Y:S01]  /*3ebb0*/  VIADD R0, R198, 0x70 ;  /* 0x00000070c6007836 */ /* 0x000fe20000000000 */
[----:B------:R1:W-:Y:S01]  /*3ebc0*/  @P2 STG.E desc[UR16][R6.64], R176 ;  /* 0x000000b006002986 */ /* 0x0003e2000c101910 */
[----:B------:R-:W-:Y:S01]  /*3ebd0*/  VIADD R13, R13, UR30 ;  /* 0x0000001e0d0d7c36 */ /* 0x000fe20008000000 */
[----:B------:R-:W4:Y:S01]  /*3ebe0*/  LDCU UR24, c[0x0][0x398] ;  /* 0x00007300ff1877ac */ /* 0x000f220008000800 */
[----:B------:R-:W-:Y:S01]  /*3ebf0*/  ISETP.LT.AND P2, PT, R199, UR31, !P3 ;  /* 0x0000001fc7007c0c */ /* 0x000fe2000df41270 */
[----:B------:R-:W-:Y:S01]  /*3ec00*/  @P0 STG.E desc[UR16][R10.64], R48 ;  /* 0x000000300a000986 */ /* 0x000fe2000c101910 */
[C---:B--2---:R-:W-:Y:S01]  /*3ec10*/  IMAD.WIDE R4, R13.reuse, 0x4, R2 ;  /* 0x000000040d047825 */ /* 0x044fe200078e0202 */
[----:B------:R-:W-:Y:S01]  /*3ec20*/  ISETP.GE.AND P0, PT, R0, UR6, PT ;  /* 0x0000000600007c0c */ /* 0x000fe2000bf06270 */
[----:B------:R-:W2:Y:S01]  /*3ec30*/  LDCU UR15, c[0x0][0x398] ;  /* 0x00007300ff0f77ac */ /* 0x000ea20008000800 */
[C---:B------:R-:W-:Y:S01]  /*3ec40*/  IADD3 R15, PT, PT, R13.reuse, UR30, RZ ;  /* 0x0000001e0d0f7c10 */ /* 0x040fe2000fffe0ff */
[----:B------:R-:W-:Y:S01]  /*3ec50*/  VIADD R0, R198, 0x71 ;  /* 0x00000071c6007836 */ /* 0x000fe20000000000 */
[----:B---3--:R-:W-:Y:S01]  /*3ec60*/  ISETP.LT.AND P3, PT, R200, UR28, !P3 ;  /* 0x0000001cc8007c0c */ /* 0x008fe2000df61270 */
[----:B------:R-:W3:Y:S01]  /*3ec70*/  LDCU UR6, c[0x0][0x39c] ;  /* 0x00007380ff0677ac */ /* 0x000ee20008000800 */
[----:B-1----:R-:W-:Y:S01]  /*3ec80*/  IMAD.WIDE R6, R13, 0x4, R196 ;  /* 0x000000040d067825 */ /* 0x002fe200078e02c4 */
[----:B------:R1:W-:Y:S01]  /*3ec90*/  @P6 STG.E desc[UR16][R4.64], R177 ;  /* 0x000000b104006986 */ /* 0x0003e2000c101910 */
[----:B------:R-:W-:Y:S01]  /*3eca0*/  ISETP.GE.AND P6, PT, R0, UR11, PT ;  /* 0x0000000b00007c0c */ /* 0x000fe2000bfc6270 */
[----:B------:R-:W2:Y:S01]  /*3ecb0*/  LDCU UR20, c[0x0][0x398] ;  /* 0x00007300ff1477ac */ /* 0x000ea20008000800 */
[----:B------:R-:W-:Y:S01]  /*3ecc0*/  IMAD.WIDE R8, R15, 0x4, R2 ;  /* 0x000000040f087825 */ /* 0x000fe200078e0202 */
[----:B------:R3:W-:Y:S01]  /*3ecd0*/  @P5 STG.E desc[UR16][R6.64], R49 ;  /* 0x0000003106005986 */ /* 0x0007e2000c101910 */
[----:B----4-:R-:W-:Y:S01]  /*3ece0*/  ISETP.LT.AND P5, PT, R199, UR14, !P4 ;  /* 0x0000000ec7007c0c */ /* 0x010fe2000e7a1270 */
[----:B------:R-:W4:Y:S01]  /*3ecf0*/  LDCU UR22, c[0x0][0x398] ;  /* 0x00007300ff1677ac */ /* 0x000f220008000800 */
[----:B------:R-:W-:Y:S01]  /*3ed00*/  VIADD R0, R198, 0x72 ;  /* 0x00000072c6007836 */ /* 0x000fe20000000000 */
[----:B------:R2:W-:Y:S01]  /*3ed10*/  @P2 STG.E desc[UR16][R8.64], R178 ;  /* 0x000000b208002986 */ /* 0x0005e2000c101910 */
[----:B------:R-:W-:Y:S01]  /*3ed20*/  ISETP.LT.AND P4, PT, R200, UR18, !P4 ;  /* 0x00000012c8007c0c */ /* 0x000fe2000e781270 */
[----:B------:R-:W4:Y:S01]  /*3ed30*/  LDCU UR26, c[0x0][0x398] ;  /* 0x00007300ff1a77ac */ /* 0x000f220008000800 */
[C---:B-1----:R-:W-:Y:S01]  /*3ed40*/  IMAD.WIDE R4, R15.reuse, 0x4, R196 ;  /* 0x000000040f047825 */ /* 0x042fe200078e02c4 */
[----:B------:R-:W-:Y:S01]  /*3ed50*/  IADD3 R15, PT, PT, R15, UR30, RZ ;  /* 0x0000001e0f0f7c10 */ /* 0x000fe2000fffe0ff */
[----:B------:R-:W1:Y:S01]  /*3ed60*/  LDCU UR11, c[0x0][0x39c] ;  /* 0x00007380ff0b77ac */ /* 0x000e620008000800 */
[----:B------:R-:W-:Y:S01]  /*3ed70*/  ISETP.GE.AND P2, PT, R0, UR12, PT ;  /* 0x0000000c00007c0c */ /* 0x000fe2000bf46270 */
[----:B------:R-:W1:Y:S01]  /*3ed80*/  LDCU UR12, c[0x0][0x398] ;  /* 0x00007300ff0c77ac */ /* 0x000e620008000800 */
[----:B------:R4:W-:Y:S01]  /*3ed90*/  @P3 STG.E desc[UR16][R4.64], R50 ;  /* 0x0000003204003986 */ /* 0x0009e2000c101910 */
[----:B------:R-:W-:Y:S01]  /*3eda0*/  ISETP.LT.AND P3, PT, R199, UR24, !P0 ;  /* 0x00000018c7007c0c */ /* 0x000fe2000c761270 */
[----:B---3--:R-:W-:Y:S01]  /*3edb0*/  IMAD.WIDE R6, R15, 0x4, R2 ;  /* 0x000000040f067825 */ /* 0x008fe200078e0202 */
[----:B--2---:R-:W-:Y:S01]  /*3edc0*/  ISETP.LT.AND P0, PT, R200, UR15, !P0 ;  /* 0x0000000fc8007c0c */ /* 0x004fe2000c701270 */
[----:B------:R-:W2:Y:S02]  /*3edd0*/  LDCU UR14, c[0x0][0x398] ;  /* 0x00007300ff0e77ac */ /* 0x000ea40008000800 */
[----:B------:R-:W-:-:S02]  /*3ede0*/  VIADD R0, R198, 0x73 ;  /* 0x00000073c6007836 */ /* 0x000fc40000000000 */
[C---:B------:R-:W-:Y:S01]  /*3edf0*/  IMAD.WIDE R8, R15.reuse, 0x4, R196 ;  /* 0x000000040f087825 */ /* 0x040fe200078e02c4 */
[----:B------:R3:W-:Y:S01]  /*3ee00*/  @P5 STG.E desc[UR16][R6.64], R179 ;  /* 0x000000b306005986 */ /* 0x0007e2000c101910 */
[----:B------:R-:W2:Y:S02]  /*3ee10*/  LDCU UR15, c[0x0][0x398] ;  /* 0x00007300ff0f77ac */ /* 0x000ea40008000800 */
[----:B------:R-:W-:Y:S01]  /*3ee20*/  VIADD R13, R15, UR30 ;  /* 0x0000001e0f0d7c36 */ /* 0x000fe20008000000 */
[----:B------:R-:W-:Y:S01]  /*3ee30*/  ISETP.GE.AND P5, PT, R0, UR6, PT ;  /* 0x0000000600007c0c */ /* 0x000fe2000bfa6270 */
[----:B------:R-:W2:Y:S01]  /*3ee40*/  LDCU UR6, c[0x0][0x398] ;  /* 0x00007300ff0677ac */ /* 0x000ea20008000800 */
[----:B------:R-:W-:Y:S01]  /*3ee50*/  @P4 STG.E desc[UR16][R8.64], R51 ;  /* 0x0000003308004986 */ /* 0x000fe2000c101910 */
[----:B----4-:R-:W-:Y:S01]  /*3ee60*/  IMAD.WIDE R4, R13, 0x4, R2 ;  /* 0x000000040d047825 */ /* 0x010fe200078e0202 */
[----:B------:R-:W-:Y:S01]  /*3ee70*/  ISETP.LT.AND P4, PT, R199, UR20, !P6 ;  /* 0x00000014c7007c0c */ /* 0x000fe2000f781270 */
[----:B------:R-:W4:Y:S01]  /*3ee80*/  LDCU UR18, c[0x0][0x398] ;  /* 0x00007300ff1277ac */ /* 0x000f220008000800 */
[----:B------:R-:W-:Y:S01]  /*3ee90*/  ISETP.LT.AND P6, PT, R200, UR22, !P6 ;  /* 0x00000016c8007c0c */ /* 0x000fe2000f7c1270 */
[C---:B------:R-:W-:Y:S01]  /*3eea0*/  IMAD.WIDE R10, R13.reuse, 0x4, R196 ;  /* 0x000000040d0a7825 */ /* 0x040fe200078e02c4 */
[----:B------:R-:W-:Y:S01]  /*3eeb0*/  IADD3 R13, PT, PT, R13, UR30, RZ ;  /* 0x0000001e0d0d7c10 */ /* 0x000fe2000fffe0ff */
[----:B------:R2:W-:Y:S01]  /*3eec0*/  @P3 STG.E desc[UR16][R4.64], R180 ;  /* 0x000000b404003986 */ /* 0x0005e2000c101910 */
[----:B------:R-:W-:Y:S01]  /*3eed0*/  ISETP.LT.AND P3, PT, R199, UR26, !P2 ;  /* 0x0000001ac7007c0c */ /* 0x000fe2000d761270 */
[----:B------:R-:W-:Y:S01]  /*3eee0*/  VIADD R0, R198, 0x74 ;  /* 0x00000074c6007836 */ /* 0x000fe20000000000 */
[----:B-1----:R-:W-:Y:S01]  /*3eef0*/  ISETP.LT.AND P2, PT, R200, UR12, !P2 ;  /* 0x0000000cc8007c0c */ /* 0x002fe2000d741270 */
[----:B------:R-:W-:Y:S01]  /*3ef00*/  @P0 STG.E desc[UR16][R10.64], R52 ;  /* 0x000000340a000986 */ /* 0x000fe2000c101910 */
[----:B---3--:R-:W-:Y:S01]  /*3ef10*/  IMAD.WIDE R6, R13, 0x4, R2 ;  /* 0x000000040d067825 */ /* 0x008fe200078e0202 */
[----:B------:R-:W1:Y:S01]  /*3ef20*/  LDCU UR12, c[0x0][0x398] ;  /* 0x00007300ff0c77ac */ /* 0x000e620008000800 */
[----:B------:R-:W-:-:S02]  /*3ef30*/  ISETP.GE.AND P0, PT, R0, UR11, PT ;  /* 0x0000000b00007c0c */ /* 0x000fc4000bf06270 */
[C---:B------:R-:W-:Y:S01]  /*3ef40*/  VIADD R15, R13.reuse, UR30 ;  /* 0x0000001e0d0f7c36 */ /* 0x040fe20008000000 */
[----:B------:R-:W-:Y:S01]  /*3ef50*/  IADD3 R0, PT, PT, R198, 0x75, RZ ;  /* 0x00000075c6007810 */ /* 0x000fe20007ffe0ff */
[----:B--2---:R-:W-:Y:S01]  /*3ef60*/  IMAD.WIDE R4, R13, 0x4, R196 ;  /* 0x000000040d047825 */ /* 0x004fe200078e02c4 */
[----:B------:R2:W-:Y:S01]  /*3ef70*/  @P4 STG.E desc[UR16][R6.64], R181 ;  /* 0x000000b506004986 */ /* 0x0005e2000c101910 */
[----:B------:R-:W3:Y:S01]  /*3ef80*/  LDCU UR11, c[0x0][0x398] ;  /* 0x00007300ff0b77ac */ /* 0x000ee20008000800 */
[----:B------:R-:W-:Y:S01]  /*3ef90*/  ISETP.GE.AND P4, PT, R0, UR5, PT ;  /* 0x0000000500007c0c */ /* 0x000fe2000bf86270 */
[----:B------:R-:W-:Y:S01]  /*3efa0*/  IMAD.WIDE R8, R15, 0x4, R2 ;  /* 0x000000040f087825 */ /* 0x000fe200078e0202 */
[----:B------:R1:W-:Y:S01]  /*3efb0*/  @P6 STG.E desc[UR16][R4.64], R53 ;  /* 0x0000003504006986 */ /* 0x0003e2000c101910 */
[----:B------:R-:W3:Y:S01]  /*3efc0*/  LDCU UR5, c[0x0][0x398] ;  /* 0x00007300ff0577ac */ /* 0x000ee20008000800 */
[----:B------:R-:W-:Y:S02]  /*3efd0*/  ISETP.LT.AND P6, PT, R199, UR6, !P5 ;  /* 0x00000006c7007c0c */ /* 0x000fe4000efc1270 */
[----:B------:R-:W-:Y:S01]  /*3efe0*/  ISETP.LT.AND P5, PT, R200, UR14, !P5 ;  /* 0x0000000ec8007c0c */ /* 0x000fe2000efa1270 */
[C---:B--2---:R-:W-:Y:S01]  /*3eff0*/  IMAD.WIDE R6, R15.reuse, 0x4, R196 ;  /* 0x000000040f067825 */ /* 0x044fe200078e02c4 */
[----:B------:R2:W-:Y:S01]  /*3f000*/  @P3 STG.E desc[UR16][R8.64], R182 ;  /* 0x000000b608003986 */ /* 0x0005e2000c101910 */
[----:B------:R-:W3:Y:S02]  /*3f010*/  LDCU UR6, c[0x0][0x398] ;  /* 0x00007300ff0677ac */ /* 0x000ee40008000800 */
[----:B------:R-:W-:Y:S01]  /*3f020*/  VIADD R15, R15, UR30 ;  /* 0x0000001e0f0f7c36 */ /* 0x000fe20008000000 */
[----:B------:R4:W-:Y:S01]  /*3f030*/  @P2 STG.E desc[UR16][R6.64], R54 ;  /* 0x0000003606002986 */ /* 0x0009e2000c101910 */
[----:B------:R-:W-:Y:S01]  /*3f040*/  ISETP.LT.AND P2, PT, R199, UR15, !P0 ;  /* 0x0000000fc7007c0c */ /* 0x000fe2000c741270 */
[----:B------:R-:W-:Y:S01]  /*3f050*/  VIADD R0, R198, 0x76 ;  /* 0x00000076c6007836 */ /* 0x000fe20000000000 */
[----:B------:R-:W3:Y:S01]  /*3f060*/  LDCU UR14, c[0x0][0x398] ;  /* 0x00007300ff0e77ac */ /* 0x000ee20008000800 */
[----:B-1----:R-:W-:-:S04]  /*3f070*/  IMAD.WIDE R4, R15, 0x4, R2 ;  /* 0x000000040f047825 */ /* 0x002fc800078e0202 */
[C---:B------:R-:W-:Y:S02]  /*3f080*/  VIADD R13, R15.reuse, UR30 ;  /* 0x0000001e0f0d7c36 */ /* 0x040fe40008000000 */
[----:B--2---:R-:W-:Y:S01]  /*3f090*/  IMAD.WIDE R8, R15, 0x4, R196 ;  /* 0x000000040f087825 */ /* 0x004fe200078e02c4 */
[----:B------:R1:W-:Y:S01]  /*3f0a0*/  @P6 STG.E desc[UR16][R4.64], R183 ;  /* 0x000000b704006986 */ /* 0x0003e2000c101910 */
[----:B------:R-:W-:Y:S01]  /*3f0b0*/  ISETP.GE.AND P3, PT, R0, UR23, PT ;  /* 0x0000001700007c0c */ /* 0x000fe2000bf66270 */
[----:B------:R-:W2:Y:S01]  /*3f0c0*/  LDCU UR15, c[0x0][0x398] ;  /* 0x00007300ff0f77ac */ /* 0x000ea20008000800 */
[----:B----4-:R-:W-:Y:S01]  /*3f0d0*/  IMAD.WIDE R6, R13, 0x4, R2 ;  /* 0x000000040d067825 */ /* 0x010fe200078e0202 */
[----:B------:R-:W-:Y:S01]  /*3f0e0*/  @P5 STG.E desc[UR16][R8.64], R55 ;  /* 0x0000003708005986 */ /* 0x000fe2000c101910 */
[C---:B------:R-:W-:Y:S01]  /*3f0f0*/  ISETP.LT.AND P0, PT, R200.reuse, UR18, !P0 ;  /* 0x00000012c8007c0c */ /* 0x040fe2000c701270 */
[----:B------:R-:W4:Y:S01]  /*3f100*/  LDCU UR18, c[0x0][0x398] ;  /* 0x00007300ff1277ac */ /* 0x000f220008000800 */
[----:B---3--:R-:W-:Y:S01]  /*3f110*/  ISETP.LT.AND P5, PT, R199, UR11, !P4 ;  /* 0x0000000bc7007c0c */ /* 0x008fe2000e7a1270 */
[C---:B------:R-:W-:Y:S01]  /*3f120*/  IMAD.WIDE R10, R13.reuse, 0x4, R196 ;  /* 0x000000040d0a7825 */ /* 0x040fe200078e02c4 */
[----:B------:R3:W-:Y:S01]  /*3f130*/  @P2 STG.E desc[UR16][R6.64], R184 ;  /* 0x000000b806002986 */ /* 0x0007e2000c101910 */
[----:B------:R-:W2:Y:S01]  /*3f140*/  LDCU UR11, c[0x0][0x398] ;  /* 0x00007300ff0b77ac */ /* 0x000ea20008000800 */
[----:B------:R-:W-:Y:S01]  /*3f150*/  ISETP.LT.AND P4, PT, R200, UR5, !P4 ;  /* 0x00000005c8007c0c */ /* 0x000fe2000e781270 */
[----:B------:R-:W-:Y:S01]  /*3f160*/  VIADD R13, R13, UR30 ;  /* 0x0000001e0d0d7c36 */ /* 0x000fe20008000000 */
[----:B------:R-:W-:Y:S01]  /*3f170*/  ISETP.LT.AND P2, PT, R199, UR12, !P3 ;  /* 0x0000000cc7007c0c */ /* 0x000fe2000df41270 */
[----:B------:R-:W2:Y:S01]  /*3f180*/  LDCU UR5, c[0x0][0x398] ;  /* 0x00007300ff0577ac */ /* 0x000ea20008000800 */
[----:B------:R-:W-:Y:S01]  /*3f190*/  IADD3 R0, PT, PT, R198, 0x77, RZ ;  /* 0x00000077c6007810 */ /* 0x000fe20007ffe0ff */
[----:B------:R-:W-:-:S02]  /*3f1a0*/  VIADD R15, R13, UR30 ;  /* 0x0000001e0d0f7c36 */ /* 0x000fc40008000000 */
[C---:B-1----:R-:W-:Y:S01]  /*3f1b0*/  IMAD.WIDE R4, R13.reuse, 0x4, R2 ;  /* 0x000000040d047825 */ /* 0x042fe200078e0202 */
[----:B------:R-:W-:Y:S01]  /*3f1c0*/  ISETP.GE.AND P6, PT, R0, UR29, PT ;  /* 0x0000001d00007c0c */ /* 0x000fe2000bfc6270 */
[----:B------:R-:W-:Y:S01]  /*3f1d0*/  @P0 STG.E desc[UR16][R10.64], R56 ;  /* 0x000000380a000986 */ /* 0x000fe2000c101910 */
[----:B------:R-:W-:Y:S01]  /*3f1e0*/  IADD3 R0, PT, PT, R198, 0x78, RZ ;  /* 0x00000078c6007810 */ /* 0x000fe20007ffe0ff */
[----:B---3--:R-:W-:Y:S01]  /*3f1f0*/  IMAD.WIDE R6, R13, 0x4, R196 ;  /* 0x000000040d067825 */ /* 0x008fe200078e02c4 */
[----:B------:R-:W1:Y:S03]  /*3f200*/  LDCU UR12, c[0x0][0x398] ;  /* 0x00007300ff0c77ac */ /* 0x000e660008000800 */
[----:B------:R-:W-:Y:S01]  /*3f210*/  IMAD.WIDE R8, R15, 0x4, R2 ;  /* 0x000000040f087825 */ /* 0x000fe200078e0202 */
[----:B------:R3:W-:Y:S01]  /*3f220*/  @P5 STG.E desc[UR16][R4.64], R185 ;  /* 0x000000b904005986 */ /* 0x0007e2000c101910 */
[----:B------:R-:W-:Y:S01]  /*3f230*/  ISETP.GE.AND P0, PT, R0, UR13, PT ;  /* 0x0000000d00007c0c */ /* 0x000fe2000bf06270 */
[----:B------:R-:W1:Y:S01]  /*3f240*/  LDCU UR13, c[0x0][0x398] ;  /* 0x00007300ff0d77ac */ /* 0x000e620008000800 */
[----:B------:R-:W-:Y:S01]  /*3f250*/  ISETP.LT.AND P5, PT, R200, UR6, !P3 ;  /* 0x00000006c8007c0c */ /* 0x000fe2000dfa1270 */
[----:B------:R1:W-:Y:S01]  /*3f260*/  @P4 STG.E desc[UR16][R6.64], R57 ;  /* 0x0000003906004986 */ /* 0x0003e2000c101910 */
[----:B------:R-:W-:Y:S01]  /*3f270*/  VIADD R0, R198, 0x79 ;  /* 0x00000079c6007836 */ /* 0x000fe20000000000 */
[----:B------:R-:W4:Y:S02]  /*3f280*/  LDCU UR6, c[0x0][0x398] ;  /* 0x00007300ff0677ac */ /* 0x000f240008000800 */
[----:B------:R1:W-:Y:S01]  /*3f290*/  @P2 STG.E desc[UR16][R8.64], R186 ;  /* 0x000000ba08002986 */ /* 0x0003e2000c101910 */
[----:B------:R-:W-:Y:S01]  /*3f2a0*/  ISETP.LT.AND P2, PT, R199, UR14, !P6 ;  /* 0x0000000ec7007c0c */ /* 0x000fe2000f741270 */
[----:B------:R-:W4:Y:S01]  /*3f2b0*/  LDCU UR14, c[0x0][0x398] ;  /* 0x00007300ff0e77ac */ /* 0x000f220008000800 */
[----:B--2---:R-:W-:Y:S01]  /*3f2c0*/  ISETP.LT.AND P6, PT, R200, UR15, !P6 ;  /* 0x0000000fc8007c0c */ /* 0x004fe2000f7c1270 */
[----:B---3--:R-:W-:Y:S01]  /*3f2d0*/  IMAD.WIDE R4, R15, 0x4, R196 ;  /* 0x000000040f047825 */ /* 0x008fe200078e02c4 */
[----:B------:R-:W-:Y:S01]  /*3f2e0*/  ISETP.LT.AND P4, PT, R199, UR11, !P0 ;  /* 0x0000000bc7007c0c */ /* 0x000fe2000c781270 */
[----:B------:R-:W2:Y:S02]  /*3f2f0*/  LDCU UR11, c[0x0][0x398] ;  /* 0x00007300ff0b77ac */ /* 0x000ea40008000800 */
[----:B------:R-:W-:Y:S01]  /*3f300*/  VIADD R15, R15, UR30 ;  /* 0x0000001e0f0f7c36 */ /* 0x000fe20008000000 */
[----:B------:R-:W-:Y:S01]  /*3f310*/  ISETP.GE.AND P3, PT, R0, UR27, PT ;  /* 0x0000001b00007c0c */ /* 0x000fe2000bf66270 */
[----:B------:R-:W3:Y:S02]  /*3f320*/  LDCU UR15, c[0x0][0x398] ;  /* 0x00007300ff0f77ac */ /* 0x000ee40008000800 */
[C---:B------:R-:W-:Y:S01]  /*3f330*/  VIADD R13, R15.reuse, UR30 ;  /* 0x0000001e0f0d7c36 */ /* 0x040fe20008000000 */
[----:B------:R-:W-:Y:S01]  /*3f340*/  IADD3 R0, PT, PT, R198, 0x7a, RZ ;  /* 0x0000007ac6007810 */ /* 0x000fe20007ffe0ff */
[C---:B-1----:R-:W-:Y:S01]  /*3f350*/  IMAD.WIDE R6, R15.reuse, 0x4, R2 ;  /* 0x000000040f067825 */ /* 0x042fe200078e0202 */
[----:B------:R1:W-:Y:S03]  /*3f360*/  @P5 STG.E desc[UR16][R4.64], R58 ;  /* 0x0000003a04005986 */ /* 0x0003e6000c101910 */
[----:B------:R-:W-:Y:S01]  /*3f370*/  IMAD.WIDE R8, R15, 0x4, R196 ;  /* 0x000000040f087825 */ /* 0x000fe200078e02c4 */
[----:B------:R-:W-:Y:S01]  /*3f380*/  ISETP.GE.AND P5, PT, R0, UR9, PT ;  /* 0x0000000900007c0c */ /* 0x000fe2000bfa6270 */
[----:B------:R-:W2:Y:S02]  /*3f390*/  LDCU UR9, c[0x0][0x398] ;  /* 0x00007300ff0977ac */ /* 0x000ea40008000800 */
[----:B------:R-:W-:Y:S01]  /*3f3a0*/  IMAD.WIDE R10, R13, 0x4, R2 ;  /* 0x000000040d0a7825 */ /* 0x000fe200078e0202 */
[----:B------:R2:W-:Y:S01]  /*3f3b0*/  @P2 STG.E desc[UR16][R6.64], R187 ;  /* 0x000000bb06002986 */ /* 0x0005e2000c101910 */
[----:B----4-:R-:W-:-:S03]  /*3f3c0*/  ISETP.LT.AND P0, PT, R200, UR18, !P0 ;  /* 0x00000012c8007c0c */ /* 0x010fc6000c701270 */
[----:B------:R4:W-:Y:S01]  /*3f3d0*/  @P6 STG.E desc[UR16][R8.64], R59 ;  /* 0x0000003b08006986 */ /* 0x0009e2000c101910 */
[----:B-1----:R-:W-:-:S03]  /*3f3e0*/  IMAD.WIDE R4, R13, 0x4, R196 ;  /* 0x000000040d047825 */ /* 0x002fc600078e02c4 */
[----:B------:R1:W-:Y:S01]  /*3f3f0*/  @P4 STG.E desc[UR16][R10.64], R188 ;  /* 0x000000bc0a004986 */ /* 0x0003e2000c101910 */
[----:B------:R-:W-:Y:S01]  /*3f400*/  ISETP.LT.AND P4, PT, R199, UR5, !P3 ;  /* 0x00000005c7007c0c */ /* 0x000fe2000df81270 */
[----:B------:R-:W-:Y:S01]  /*3f410*/  VIADD R13, R13, UR30 ;  /* 0x0000001e0d0d7c36 */ /* 0x000fe20008000000 */
[----:B------:R-:W-:Y:S01]  /*3f420*/  ISETP.LT.AND P3, PT, R200, UR12, !P3 ;  /* 0x0000000cc8007c0c */ /* 0x000fe2000df61270 */
[----:B------:R-:W3:Y:S01]  /*3f430*/  LDCU UR5, c[0x0][0x398] ;  /* 0x00007300ff0577ac */ /* 0x000ee20008000800 */
[----:B------:R-:W-:Y:S02]  /*3f440*/  ISETP.LT.AND P6, PT, R199, UR6, !P5 ;  /* 0x00000006c7007c0c */ /* 0x000fe4000efc1270 */
[----:B------:R-:W-:Y:S01]  /*3f450*/  IADD3 R0, PT, PT, R198, 0x7b, RZ ;  /* 0x0000007bc6007810 */ /* 0x000fe20007ffe0ff */
[C---:B------:R-:W-:Y:S01]  /*3f460*/  VIADD R15, R13.reuse, UR30 ;  /* 0x0000001e0d0f7c36 */ /* 0x040fe20008000000 */
[----:B------:R3:W-:Y:S01]  /*3f470*/  @P0 STG.E desc[UR16][R4.64], R60 ;  /* 0x0000003c04000986 */ /* 0x0007e2000c101910 */
[C---:B--2---:R-:W-:Y:S01]  /*3f480*/  IMAD.WIDE R6, R13.reuse, 0x4, R2 ;  /* 0x000000040d067825 */ /* 0x044fe200078e0202 */
[----:B------:R-:W-:Y:S01]  /*3f490*/  ISETP.GE.AND P2, PT, R0, UR25, PT ;  /* 0x0000001900007c0c */ /* 0x000fe2000bf46270 */
[----:B------:R-:W2:Y:S01]  /*3f4a0*/  LDCU UR6, c[0x0][0x398] ;  /* 0x00007300ff0677ac */ /* 0x000ea20008000800 */
[----:B------:R-:W-:Y:S01]  /*3f4b0*/  IADD3 R0, PT, PT, R198, 0x7c, RZ ;  /* 0x0000007cc6007810 */ /* 0x000fe20007ffe0ff */
[----:B----4-:R-:W-:Y:S01]  /*3f4c0*/  IMAD.WIDE R8, R13, 0x4, R196 ;  /* 0x000000040d087825 */ /* 0x010fe200078e02c4 */
[----:B------:R4:W-:Y:S01]  /*3f4d0*/  @P4 STG.E desc[UR16][R6.64], R189 ;  /* 0x000000bd06004986 */ /* 0x0009e2000c101910 */
[----:B------:R-:W2:Y:S02]  /*3f4e0*/  LDCU UR12, c[0x0][0x398] ;  /* 0x00007300ff0c77ac */ /* 0x000ea40008000800 */
[C---:B-1----:R-:W-:Y:S01]  /*3f4f0*/  IMAD.WIDE R10, R15.reuse, 0x4, R2 ;  /* 0x000000040f0a7825 */ /* 0x042fe200078e0202 */
[----:B------:R-:W-:Y:S01]  /*3f500*/  ISETP.GE.AND P0, PT, R0, UR19, PT ;  /* 0x0000001300007c0c */ /* 0x000fe2000bf06270 */
[----:B------:R1:W-:Y:S01]  /*3f510*/  @P3 STG.E desc[UR16][R8.64], R61 ;  /* 0x0000003d08003986 */ /* 0x0003e2000c101910 */
[C---:B------:R-:W-:Y:S01]  /*3f520*/  ISETP.LT.AND P5, PT, R200.reuse, UR13, !P5 ;  /* 0x0000000dc8007c0c */ /* 0x040fe2000efa1270 */
[----:B------:R-:W-:Y:S01]  /*3f530*/  VIADD R13, R15, UR30 ;  /* 0x0000001e0f0d7c36 */ /* 0x000fe20008000000 */
[C---:B------:R-:W-:Y:S01]  /*3f540*/  ISETP.LT.AND P4, PT, R199.reuse, UR11, !P2 ;  /* 0x0000000bc7007c0c */ /* 0x040fe2000d781270 */
[----:B------:R1:W-:Y:S01]  /*3f550*/  @P6 STG.E desc[UR16][R10.64], R190 ;  /* 0x000000be0a006986 */ /* 0x0003e2000c101910 */
[----:B------:R-:W-:Y:S01]  /*3f560*/  ISETP.LT.AND P3, PT, R200, UR9, !P2 ;  /* 0x00000009c8007c0c */ /* 0x000fe2000d761270 */
[----:B------:R-:W2:Y:S01]  /*3f570*/  LDCU UR9, c[0x0][0x398] ;  /* 0x00007300ff0977ac */ /* 0x000ea20008000800 */
[----:B------:R-:W-:-:S02]  /*3f580*/  ISETP.LT.AND P6, PT, R199, UR14, !P0 ;  /* 0x0000000ec7007c0c */ /* 0x000fc4000c7c1270 */
[----:B------:R-:W-:Y:S01]  /*3f590*/  IADD3 R17, PT, PT, R13, UR30, RZ ;  /* 0x0000001e0d117c10 */ /* 0x000fe2000fffe0ff */
[----:B------:R-:W-:Y:S02]  /*3f5a0*/  VIADD R0, R198, 0x7d ;  /* 0x0000007dc6007836 */ /* 0x000fe40000000000 */
[----:B---3--:R-:W-:-:S04]  /*3f5b0*/  IMAD.WIDE R4, R15, 0x4, R196 ;  /* 0x000000040f047825 */ /* 0x008fc800078e02c4 */
[----:B----4-:R-:W-:Y:S01]  /*3f5c0*/  IMAD.WIDE R6, R13, 0x4, R2 ;  /* 0x000000040d067825 */ /* 0x010fe200078e0202 */
[----:B------:R-:W-:-:S03]  /*3f5d0*/  ISETP.GE.AND P2, PT, R0, UR21, PT ;  /* 0x0000001500007c0c */ /* 0x000fc6000bf46270 */
[----:B------:R-:W-:Y:S02]  /*3f5e0*/  VIADD R198, R198, 0x7e ;  /* 0x0000007ec6c67836 */ /* 0x000fe40000000000 */
[----:B-1----:R-:W-:Y:S01]  /*3f5f0*/  IMAD.WIDE R8, R13, 0x4, R196 ;  /* 0x000000040d087825 */ /* 0x002fe200078e02c4 */
[----:B------:R1:W-:Y:S03]  /*3f600*/  @P5 STG.E desc[UR16][R4.64], R62 ;  /* 0x0000003e04005986 */ /* 0x0003e6000c101910 */
[C---:B------:R-:W-:Y:S01]  /*3f610*/  IMAD.WIDE R10, R17.reuse, 0x4, R2 ;  /* 0x00000004110a7825 */ /* 0x040fe200078e0202 */
[----:B------:R3:W-:Y:S01]  /*3f620*/  @P4 STG.E desc[UR16][R6.64], R191 ;  /* 0x000000bf06004986 */ /* 0x0007e2000c101910 */
[----:B------:R-:W-:Y:S02]  /*3f630*/  ISETP.GE.AND P5, PT, R198, UR7, PT ;  /* 0x00000007c6007c0c */ /* 0x000fe4000bfa6270 */
[----:B------:R-:W-:Y:S01]  /*3f640*/  VIADD R13, R17, UR30 ;  /* 0x0000001e110d7c36 */ /* 0x000fe20008000000 */
[----:B------:R4:W-:Y:S01]  /*3f650*/  @P3 STG.E desc[UR16][R8.64], R63 ;  /* 0x0000003f08003986 */ /* 0x0009e2000c101910 */
[----:B------:R-:W-:-:S03]  /*3f660*/  ISETP.LT.AND P0, PT, R200, UR15, !P0 ;  /* 0x0000000fc8007c0c */ /* 0x000fc6000c701270 */
[----:B------:R1:W-:Y:S01]  /*3f670*/  @P6 STG.E desc[UR16][R10.64], R192 ;  /* 0x000000c00a006986 */ /* 0x0003e2000c101910 */
[C---:B------:R-:W-:Y:S02]  /*3f680*/  ISETP.LT.AND P6, PT, R199.reuse, UR5, !P2 ;  /* 0x00000005c7007c0c */ /* 0x040fe4000d7c1270 */
[C---:B--2---:R-:W-:Y:S02]  /*3f690*/  ISETP.LT.AND P2, PT, R200.reuse, UR6, !P2 ;  /* 0x00000006c8007c0c */ /* 0x044fe4000d741270 */
[----:B------:R-:W-:Y:S02]  /*3f6a0*/  ISETP.LT.AND P4, PT, R199, UR12, !P5 ;  /* 0x0000000cc7007c0c */ /* 0x000fe4000ef81270 */
[----:B------:R-:W-:Y:S02]  /*3f6b0*/  IADD3 R15, PT, PT, R13, UR30, RZ ;  /* 0x0000001e0d0f7c10 */ /* 0x000fe4000fffe0ff */
[----:B------:R-:W-:Y:S02]  /*3f6c0*/  ISETP.LT.AND P5, PT, R200, UR9, !P5 ;  /* 0x00000009c8007c0c */ /* 0x000fe4000efa1270 */
[----:B------:R-:W-:-:S02]  /*3f6d0*/  ISETP.LT.AND P3, PT, R199, UR8, !P1 ;  /* 0x00000008c7007c0c */ /* 0x000fc4000cf61270 */
[----:B------:R-:W-:Y:S01]  /*3f6e0*/  ISETP.LT.AND P1, PT, R200, UR4, !P1 ;  /* 0x00000004c8007c0c */ /* 0x000fe2000cf21270 */
[----:B-1----:R-:W-:-:S04]  /*3f6f0*/  IMAD.WIDE R4, R17, 0x4, R196 ;  /* 0x0000000411047825 */ /* 0x002fc800078e02c4 */
[----:B------:R-:W-:Y:S02]  /*3f700*/  VIADD R17, R15, UR30 ;  /* 0x0000001e0f117c36 */ /* 0x000fe40008000000 */
[C---:B---3--:R-:W-:Y:S01]  /*3f710*/  IMAD.WIDE R6, R13.reuse, 0x4, R2 ;  /* 0x000000040d067825 */ /* 0x048fe200078e0202 */
[----:B------:R1:W-:Y:S03]  /*3f720*/  @P0 STG.E desc[UR16][R4.64], R64 ;  /* 0x0000004004000986 */ /* 0x0003e6000c101910 */
[----:B----4-:R-:W-:Y:S01]  /*3f730*/  IMAD.WIDE R8, R13, 0x4, R196 ;  /* 0x000000040d087825 */ /* 0x010fe200078e02c4 */
[----:B------:R1:W-:Y:S03]  /*3f740*/  @P6 STG.E desc[UR16][R6.64], R193 ;  /* 0x000000c106006986 */ /* 0x0003e6000c101910 */
[C---:B------:R-:W-:Y:S01]  /*3f750*/  IMAD.WIDE R10, R15.reuse, 0x4, R2 ;  /* 0x000000040f0a7825 */ /* 0x040fe200078e0202 */
[----:B------:R1:W-:Y:S03]  /*3f760*/  @P2 STG.E desc[UR16][R8.64], R65 ;  /* 0x0000004108002986 */ /* 0x0003e6000c101910 */
[----:B------:R-:W-:Y:S01]  /*3f770*/  IMAD.WIDE R12, R15, 0x4, R196 ;  /* 0x000000040f0c7825 */ /* 0x000fe200078e02c4 */
[----:B------:R1:W-:Y:S03]  /*3f780*/  @P4 STG.E desc[UR16][R10.64], R194 ;  /* 0x000000c20a004986 */ /* 0x0003e6000c101910 */
[C---:B------:R-:W-:Y:S01]  /*3f790*/  IMAD.WIDE R2, R17.reuse, 0x4, R2 ;  /* 0x0000000411027825 */ /* 0x040fe200078e0202 */
[----:B------:R1:W-:Y:S03]  /*3f7a0*/  @P5 STG.E desc[UR16][R12.64], R66 ;  /* 0x000000420c005986 */ /* 0x0003e6000c101910 */
[----:B------:R-:W-:Y:S01]  /*3f7b0*/  IMAD.WIDE R196, R17, 0x4, R196 ;  /* 0x0000000411c47825 */ /* 0x000fe200078e02c4 */
[----:B------:R1:W-:Y:S04]  /*3f7c0*/  @P3 STG.E desc[UR16][R2.64], R195 ;  /* 0x000000c302003986 */ /* 0x0003e8000c101910 */
[----:B------:R1:W-:Y:S01]  /*3f7d0*/  @P1 STG.E desc[UR16][R196.64], R67 ;  /* 0x00000043c4001986 */ /* 0x0003e2000c101910 */
[----:B------:R-:W-:Y:S06]  /*3f7e0*/  BAR.SYNC.DEFER_BLOCKING 0x0 ;  /* 0x0000000000007b1d */ /* 0x000fec0000010000 */
[----:B------:R-:W-:Y:S05]  /*3f7f0*/  BRA.U UP0, `(.L_x_15) ;  /* 0x0000000100a07547 */ /* 0x000fea000b800000 */
[----:B------:R-:W2:Y:S01]  /*3f800*/  S2UR UR5, SR_CgaCtaId ;  /* 0x00000000000579c3 */ /* 0x000ea20000008800 */
[----:B------:R-:W-:Y:S01]  /*3f810*/  NOP ;  /* 0x0000000000007918 */ /* 0x000fe20000000000 */
[----:B------:R-:W-:Y:S01]  /*3f820*/  UMOV UR4, 0x50 ;  /* 0x0000005000047882 */ /* 0x000fe20000000000 */
[----:B------:R-:W-:Y:S01]  /*3f830*/  IMAD.U32 R0, RZ, RZ, UR10 ;  /* 0x0000000aff007e24 */ /* 0x000fe2000f8e00ff */
[----:B-1----:R-:W-:Y:S01]  /*3f840*/  MOV R3, 0xffff ;  /* 0x0000ffff00037802 */ /* 0x002fe20000000f00 */
[----:B------:R-:W-:-:S03]  /*3f850*/  IMAD.MOV.U32 R7, RZ, RZ, 0x1 ;  /* 0x00000001ff077424 */ /* 0x000fc600078e00ff */
[----:B------:R-:W-:-:S04]  /*3f860*/  LOP3.LUT R0, R0, 0xffff, RZ, 0xc0, !PT ;  /* 0x0000ffff00007812 */ /* 0x000fc800078ec0ff */
[----:B------:R-:W-:-:S05]  /*3f870*/  SHF.R.U32.HI R0, RZ, 0x5, R0 ;  /* 0x00000005ff007819 */ /* 0x000fca0000011600 */
[----:B------:R-:W-:Y:S01]  /*3f880*/  VIADD R2, R0, 0x10 ;  /* 0x0000001000027836 */ /* 0x000fe20000000000 */
[----:B------:R-:W-:Y:S01]  /*3f890*/  SHF.L.U32 R0, R3, R0, RZ ;  /* 0x0000000003007219 */ /* 0x000fe200000006ff */
[----:B--2---:R-:W-:-:S03]  /*3f8a0*/  ULEA UR6, UR5, UR4, 0x18 ;  /* 0x0000000405067291 */ /* 0x004fc6000f8ec0ff */
[----:B------:R-:W-:-:S04]  /*3f8b0*/  SHF.L.U32 R3, R7, R2, RZ ;  /* 0x0000000207037219 */ /* 0x000fc800000006ff */
[----:B------:R-:W-:Y:S02]  /*3f8c0*/  LOP3.LUT R0, R3, R0, RZ, 0xfc, !PT ;  /* 0x0000000003007212 */ /* 0x000fe400078efcff */
[----:B------:R-:W1:Y:S02]  /*3f8d0*/  LDS R5, [UR6] ;  /* 0x00000006ff057984 */ /* 0x000e640008000800 */
[C---:B------:R-:W-:Y:S02]  /*3f8e0*/  LOP3.LUT R2, R0.reuse, 0xffff, RZ, 0xc0, !PT ;  /* 0x0000ffff00027812 */ /* 0x040fe400078ec0ff */
[----:B-1----:R-:W-:-:S04]  /*3f8f0*/  LOP3.LUT R3, R0, 0xffff, R5, 0x80, !PT ;  /* 0x0000ffff00037812 */ /* 0x002fc800078e8005 */
[----:B------:R-:W-:-:S13]  /*3f900*/  ISETP.NE.AND P0, PT, R3, R2, PT ;  /* 0x000000020300720c */ /* 0x000fda0003f05270 */
[----:B------:R-:W-:Y:S05]  /*3f910*/  @P0 BRA `(.L_x_16) ;  /* 0x0000000000500947 */ /* 0x000fea0003800000 */
[----:B------:R-:W-:Y:S02]  /*3f920*/  SHF.R.U32.HI R5, RZ, 0x10, R5 ;  /* 0x00000010ff057819 */ /* 0x000fe40000011605 */
[----:B------:R-:W-:-:S04]  /*3f930*/  SHF.R.U32.HI R2, RZ, 0x10, R0 ;  /* 0x00000010ff027819 */ /* 0x000fc80000011600 */
[----:B------:R-:W-:-:S04]  /*3f940*/  LOP3.LUT R5, R5, R2, RZ, 0xc0, !PT ;  /* 0x0000000205057212 */ /* 0x000fc800078ec0ff */
[----:B------:R-:W-:-:S13]  /*3f950*/  ISETP.NE.AND P0, PT, R5, R2, PT ;  /* 0x000000020500720c */ /* 0x000fda0003f05270 */
[----:B------:R-:W-:Y:S05]  /*3f960*/  @P0 BRA `(.L_x_17) ;  /* 0x0000000000300947 */ /* 0x000fea0003800000 */
[----:B------:R-:W-:Y:S01]  /*3f970*/  R2UR UR4, R0 ;  /* 0x00000000000472ca */ /* 0x000fe200000e0000 */
[----:B------:R-:W-:Y:S01]  /*3f980*/  VOTEU.ANY UR5, UPT, PT ;  /* 0x0000000000057886 */ /* 0x000fe200038e0100 */
[----:B------:R-:W1:Y:S01]  /*3f990*/  S2R R0, SR_LANEID ;  /* 0x0000000000007919 */ /* 0x000e620000000000 */
[----:B------:R-:W-:-:S10]  /*3f9a0*/  UFLO.U32 UR5, UR5 ;  /* 0x00000005000572bd */ /* 0x000fd400080e0000 */
[----:B------:R-:W-:-:S06]  /*3f9b0*/  ULOP3.LUT UR4, URZ, UR4, URZ, 0x33, !UPT ;  /* 0x00000004ff047292 */ /* 0x000fcc000f8e33ff */
[----:B------:R-:W-:-:S04]  /*3f9c0*/  MOV R2, UR4 ;  /* 0x0000000400027c02 */ /* 0x000fc80008000f00 */
[----:B------:R-:W2:Y:S02]  /*3f9d0*/  REDUX UR7, R2 ;  /* 0x00000000020773c4 */ /* 0x000ea40000000000 */
[----:B------:R3:W-:Y:S01]  /*3f9e0*/  UTCATOMSWS.AND URZ, UR4 ;  /* 0x0000000400ff79e3 */ /* 0x0007e20008000000 */
[----:B-1----:R-:W-:Y:S01]  /*3f9f0*/  ISETP.EQ.U32.AND P0, PT, R0, UR5, PT ;  /* 0x0000000500007c0c */ /* 0x002fe2000bf02070 */
[----:B--2---:R-:W-:-:S12]  /*3fa00*/  IMAD.U32 R0, RZ, RZ, UR7 ;  /* 0x00000007ff007e24 */ /* 0x004fd8000f8e00ff */
[----:B------:R3:W-:Y:S01]  /*3fa10*/  @P0 ATOMS.AND RZ, [UR6], R0 ;  /* 0x00000000ffff098c */ /* 0x0007e2000a800006 */
[----:B------:R-:W-:Y:S05]  /*3fa20*/  BRA `(.L_x_15) ;  /* 0x0000000000147947 */ /* 0x000fea0003800000 */
.L_x_17:
[----:B------:R-:W-:-:S07]  /*3fa30*/  MOV R2, 0x3fa50 ;  /* 0x0003fa5000027802 */ /* 0x000fce0000000f00 */
[----:B------:R-:W-:Y:S05]  /*3fa40*/  CALL.REL.NOINC `($__internal_0_$__cuda_sm10x_tcgen05_guardrail_trap_col_being_dealloced_not_returned_by_alloc) ;  /* 0x00000000002c7944 */ /* 0x000fea0003c00000 */
[----:B------:R-:W-:Y:S05]  /*3fa50*/  BRA `(.L_x_15) ;  /* 0x0000000000087947 */ /* 0x000fea0003800000 */
.L_x_16:
[----:B------:R-:W-:-:S07]  /*3fa60*/  MOV R2, 0x3fa80 ;  /* 0x0003fa8000027802 */ /* 0x000fce0000000f00 */
[----:B------:R-:W-:Y:S05]  /*3fa70*/  CALL.REL.NOINC `($__internal_2_$__cuda_sm10x_tcgen05_guardrail_trap_unallocated_columns_being_dealloced) ;  /* 0x0000000000387944 */ /* 0x000fea0003c00000 */
.L_x_15:
[----:B------:R-:W-:Y:S01]  /*3fa80*/  NOP ;  /* 0x0000000000007918 */ /* 0x000fe20000000000 */
[----:B---3--:R-:W-:Y:S05]  /*3fa90*/  EXIT ;  /* 0x000000000000794d */ /* 0x008fea0003800000 */
.L_x_10:
[----:B------:R-:W2:Y:S02]  /*3faa0*/  SYNCS.PHASECHK.TRANS64.TRYWAIT P3, [UR8], R4 ;  /* 0x00000004ff0075a7 */ /* 0x000ea40008061108 */
[----:B--2---:R-:W-:Y:S05]  /*3fab0*/  @!P3 BRA `(.L_x_10) ;  /* 0xfffffffc00f8b947 */ /* 0x004fea000383ffff */
[----:B------:R-:W-:Y:S05]  /*3fac0*/  BRA `(.L_x_18) ;  /* 0xfffffe8000a07947 */ /* 0x000fea000383ffff */
.L_x_14:
[----:B------:R-:W4:Y:S02]  /*3fad0*/  SYNCS.PHASECHK.TRANS64.TRYWAIT P0, [UR8], R0 ;  /* 0x00000000ff0075a7 */ /* 0x000f240008001108 */
[----:B----4-:R-:W-:Y:S05]  /*3fae0*/  @!P0 BRA `(.L_x_14) ;  /* 0xfffffffc00f88947 */ /* 0x010fea000383ffff */
[----:B------:R-:W-:Y:S05]  /*3faf0*/  BRA `(.L_x_13) ;  /* 0xffffff9800347947 */ /* 0x000fea000383ffff */
        .weak           $__internal_0_$__cuda_sm10x_tcgen05_guardrail_trap_col_being_dealloced_not_returned_by_alloc
        .type           $__internal_0_$__cuda_sm10x_tcgen05_guardrail_trap_col_being_dealloced_not_returned_by_alloc,@function
        .size           $__internal_0_$__cuda_sm10x_tcgen05_guardrail_trap_col_being_dealloced_not_returned_by_alloc,($__internal_1_$__cuda_sm10x_tcgen05_guardrail_trap_phase_invalid_during_alloc - $__internal_0_$__cuda_sm10x_tcgen05_guardrail_trap_col_being_dealloced_not_returned_by_alloc)
$__internal_0_$__cuda_sm10x_tcgen05_guardrail_trap_col_being_dealloced_not_returned_by_alloc:
[----:B------:R-:W-:Y:S05]  /*3fb00*/  BPT.TRAP 0x1 ;  /* 0x000000040000795c */ /* 0x000fea0000300000 */
[----:B------:R-:W-:-:S04]  /*3fb10*/  IMAD.MOV.U32 R3, RZ, RZ, 0x0 ;  /* 0x00000000ff037424 */ /* 0x000fc800078e00ff */
[----:B------:R-:W-:Y:S05]  /*3fb20*/  RET.REL.NODEC R2 `(matmul_kernel) ;  /* 0xfffffc0402347950 */ /* 0x000fea0003c3ffff */
        .weak           $__internal_1_$__cuda_sm10x_tcgen05_guardrail_trap_phase_invalid_during_alloc
        .type           $__internal_1_$__cuda_sm10x_tcgen05_guardrail_trap_phase_invalid_during_alloc,@function
        .size           $__internal_1_$__cuda_sm10x_tcgen05_guardrail_trap_phase_invalid_during_alloc,($__internal_2_$__cuda_sm10x_tcgen05_guardrail_trap_unallocated_columns_being_dealloced - $__internal_1_$__cuda_sm10x_tcgen05_guardrail_trap_phase_invalid_during_alloc)
$__internal_1_$__cuda_sm10x_tcgen05_guardrail_trap_phase_invalid_during_alloc:
[----:B------:R-:W-:Y:S05]  /*3fb30*/  BPT.TRAP 0x1 ;  /* 0x000000040000795c */ /* 0x000fea0000300000 */
[----:B------:R-:W-:-:S04]  /*3fb40*/  HFMA2 R3, -RZ, RZ, 0, 0 ;  /* 0x00000000ff037431 */ /* 0x000fc800000001ff */
[----:B------:R-:W-:Y:S05]  /*3fb50*/  RET.REL.NODEC R2 `(matmul_kernel) ;  /* 0xfffffc0402287950 */ /* 0x000fea0003c3ffff */
        .weak           $__internal_2_$__cuda_sm10x_tcgen05_guardrail_trap_unallocated_columns_being_dealloced
        .type           $__internal_2_$__cuda_sm10x_tcgen05_guardrail_trap_unallocated_columns_being_dealloced,@function
        .size           $__internal_2_$__cuda_sm10x_tcgen05_guardrail_trap_unallocated_columns_being_dealloced,(.L_x_22 - $__internal_2_$__cuda_sm10x_tcgen05_guardrail_trap_unallocated_columns_being_dealloced)
$__internal_2_$__cuda_sm10x_tcgen05_guardrail_trap_unallocated_columns_being_dealloced:
[----:B------:R-:W-:Y:S05]  /*3fb60*/  BPT.TRAP 0x1 ;  /* 0x000000040000795c */ /* 0x000fea0000300000 */
[----:B------:R-:W-:-:S04]  /*3fb70*/  IMAD.MOV.U32 R3, RZ, RZ, 0x0 ;  /* 0x00000000ff037424 */ /* 0x000fc800078e00ff */
[----:B------:R-:W-:Y:S05]  /*3fb80*/  RET.REL.NODEC R2 `(matmul_kernel) ;  /* 0xfffffc04021c7950 */ /* 0x000fea0003c3ffff */
.L_x_19:
[----:B------:R-:W-:-:S00]  /*3fb90*/  BRA `(.L_x_19) ;  /* 0xfffffffc00fc7947 */ /* 0x000fc0000383ffff */
[----:B------:R-:W-:-:S00]  /*3fba0*/  NOP ;  /* 0x0000000000007918 */ /* 0x000fc00000000000 */
        /* <DEDUP_REMOVED lines=13> */
.L_x_22:


//--------------------- .nv.shared.matmul_kernel  --------------------------
	.section	.nv.shared.matmul_kernel,"aw",@nobits
	.sectionflags	@""
	.align	16
	.zero		1024


//--------------------- .nv.shared.reserved.0     --------------------------
	.section	.nv.shared.reserved.0,"aw",@nobits
	.align	8
	.weak		__nv_reservedSMEM_offset_0_alias
	.size		__nv_reservedSMEM_offset_0_alias, 0, 64
	.other		__nv_reservedSMEM_offset_0_alias,@"STO_CUDA_RESERVED_SHARED STV_DEFAULT"
__nv_reservedSMEM_offset_0_alias:
	.zero		0
.nv.shared.reserved.0:
	.zero		64
	.weak		__nv_reservedSMEM_allocation_phase
	.type		__nv_reservedSMEM_allocation_phase,@object
	.size		__nv_reservedSMEM_allocation_phase,(.L_0 - __nv_reservedSMEM_allocation_phase)
__nv_reservedSMEM_allocation_phase:
	.zero		1
.L_0:
	.zero		7
	.weak		__nv_reservedSMEM_devtool_atexit_pc
	.type		__nv_reservedSMEM_devtool_atexit_pc,@object
	.size		__nv_reservedSMEM_devtool_atexit_pc,(__nv_reservedSMEM_allocation_mask - __nv_reservedSMEM_devtool_atexit_pc)
__nv_reservedSMEM_devtool_atexit_pc:
	.zero		8
	.weak		__nv_reservedSMEM_allocation_mask
	.type		__nv_reservedSMEM_allocation_mask,@object
	.size		__nv_reservedSMEM_allocation_mask,(.L_2 - __nv_reservedSMEM_allocation_mask)
__nv_reservedSMEM_allocation_mask:
	.zero		4
.L_2:


//--------------------- .nv.constant0.matmul_kernel --------------------------
	.section	.nv.constant0.matmul_kernel,"a",@progbits
	.sectionflags	@""
	.align	4
.nv.constant0.matmul_kernel:
	.zero		976


//--------------------- SYMBOLS --------------------------

	.type		.nv.reservedSmem.offset0,@object
	.size		.nv.reservedSmem.offset0,0x4
	.type		.nv.reservedSmem.cap,@object
	.size		.nv.reservedSmem.cap,0x4
